	.target	sm_103a

	.elftype	@"ET_EXEC"


//--------------------- .note.nv.tkinfo           --------------------------
	.section	.note.nv.tkinfo,"",@"SHT_NOTE"
	.sectionflags	@"SHF_NOTE_NV_TKINFO"
	.tkinfo
        /*0018*/ 	.word	0x00000002
        /*0030*/ 	.string	""
        /*0030*/ 	.string	"ptxas"
        /*0030*/ 	.string	"Cuda compilation tools, release 13.0, V13.0.88"
        /*0030*/ 	.string	"Build cuda_13.0.r13.0/compiler.36424714_0"
        /*0030*/ 	.string	"-arch sm_103a -m 64 "



//--------------------- .note.nv.cuinfo           --------------------------
	.section	.note.nv.cuinfo,"",@"SHT_NOTE"
	.sectionflags	@"SHF_NOTE_NV_CUINFO"
        /*0018*/ 	.short	0x0002
        /*001a*/ 	.short	0x0067
        /*001c*/ 	.short	0x0082
	.zero		2


//--------------------- .nv.info                  --------------------------
	.section	.nv.info,"",@"SHT_CUDA_INFO"
	.align	4


	//----- nvinfo : EIATTR_REGCOUNT
	.align		4
        /*0000*/ 	.byte	0x04, 0x2f
        /*0002*/ 	.short	(.L_29 - .L_28)
	.align		4
.L_28:
        /*0004*/ 	.word	index@(_ZN2at6native38_GLOBAL__N__9a469cfd_6_RNN_cu_eca79a6d6kernel17lstm_cell_forwardIddiLi1EEEvNS_4cuda6detail10TensorInfoIT_T1_EES9_S9_S9_S9_S9_S9_S9_S8_S8_)
        /*0008*/ 	.word	0x00000020


	//----- nvinfo : EIATTR_FRAME_SIZE
	.align		4
.L_29:
        /*000c*/ 	.byte	0x04, 0x11
        /*000e*/ 	.short	(.L_31 - .L_30)
	.align		4
.L_30:
        /*0010*/ 	.word	index@($__internal_42_$__cuda_sm20_dblrcp_rn_slowpath_v3)
        /*0014*/ 	.word	0x00000038


	//----- nvinfo : EIATTR_FRAME_SIZE
	.align		4
.L_31:
        /*0018*/ 	.byte	0x04, 0x11
        /*001a*/ 	.short	(.L_33 - .L_32)
	.align		4
.L_32:
        /*001c*/ 	.word	index@(_ZN2at6native38_GLOBAL__N__9a469cfd_6_RNN_cu_eca79a6d6kernel17lstm_cell_forwardIddiLi1EEEvNS_4cuda6detail10TensorInfoIT_T1_EES9_S9_S9_S9_S9_S9_S9_S8_S8_)
        /*0020*/ 	.word	0x00000038


	//----- nvinfo : EIATTR_REGCOUNT
	.align		4
.L_33:
        /*0024*/ 	.byte	0x04, 0x2f
        /*0026*/ 	.short	(.L_35 - .L_34)
	.align		4
.L_34:
        /*0028*/ 	.word	index@(_ZN2at6native38_GLOBAL__N__9a469cfd_6_RNN_cu_eca79a6d6kernel17lstm_cell_forwardIddiLi2EEEvNS_4cuda6detail10TensorInfoIT_T1_EES9_S9_S9_S9_S9_S9_S9_S8_S8_)
        /*002c*/ 	.word	0x00000020


	//----- nvinfo : EIATTR_FRAME_SIZE
	.align		4
.L_35:
        /*0030*/ 	.byte	0x04, 0x11
        /*0032*/ 	.short	(.L_37 - .L_36)
	.align		4
.L_36:
        /*0034*/ 	.word	index@($__internal_41_$__cuda_sm20_dblrcp_rn_slowpath_v3)
        /*0038*/ 	.word	0x00000060


	//----- nvinfo : EIATTR_FRAME_SIZE
	.align		4
.L_37:
        /*003c*/ 	.byte	0x04, 0x11
        /*003e*/ 	.short	(.L_39 - .L_38)
	.align		4
.L_38:
        /*0040*/ 	.word	index@(_ZN2at6native38_GLOBAL__N__9a469cfd_6_RNN_cu_eca79a6d6kernel17lstm_cell_forwardIddiLi2EEEvNS_4cuda6detail10TensorInfoIT_T1_EES9_S9_S9_S9_S9_S9_S9_S8_S8_)
        /*0044*/ 	.word	0x00000060


	//----- nvinfo : EIATTR_REGCOUNT
	.align		4
.L_39:
        /*0048*/ 	.byte	0x04, 0x2f
        /*004a*/ 	.short	(.L_41 - .L_40)
	.align		4
.L_40:
        /*004c*/ 	.word	index@(_ZN2at6native38_GLOBAL__N__9a469cfd_6_RNN_cu_eca79a6d6kernel17lstm_cell_forwardIddlLi1EEEvNS_4cuda6detail10TensorInfoIT_T1_EES9_S9_S9_S9_S9_S9_S9_S8_S8_)
        /*0050*/ 	.word	0x00000020


	//----- nvinfo : EIATTR_FRAME_SIZE
	.align		4
.L_41:
        /*0054*/ 	.byte	0x04, 0x11
        /*0056*/ 	.short	(.L_43 - .L_42)
	.align		4
.L_42:
        /*0058*/ 	.word	index@($__internal_40_$__cuda_sm20_div_s64)
        /*005c*/ 	.word	0x00000088


	//----- nvinfo : EIATTR_FRAME_SIZE
	.align		4
.L_43:
        /*0060*/ 	.byte	0x04, 0x11
        /*0062*/ 	.short	(.L_45 - .L_44)
	.align		4
.L_44:
        /*0064*/ 	.word	index@($__internal_39_$__cuda_sm20_dblrcp_rn_slowpath_v3)
        /*0068*/ 	.word	0x00000088


	//----- nvinfo : EIATTR_FRAME_SIZE
	.align		4
.L_45:
        /*006c*/ 	.byte	0x04, 0x11
        /*006e*/ 	.short	(.L_47 - .L_46)
	.align		4
.L_46:
        /*0070*/ 	.word	index@(_ZN2at6native38_GLOBAL__N__9a469cfd_6_RNN_cu_eca79a6d6kernel17lstm_cell_forwardIddlLi1EEEvNS_4cuda6detail10TensorInfoIT_T1_EES9_S9_S9_S9_S9_S9_S9_S8_S8_)
        /*0074*/ 	.word	0x00000088


	//----- nvinfo : EIATTR_REGCOUNT
	.align		4
.L_47:
        /*0078*/ 	.byte	0x04, 0x2f
        /*007a*/ 	.short	(.L_49 - .L_48)
	.align		4
.L_48:
        /*007c*/ 	.word	index@(_ZN2at6native38_GLOBAL__N__9a469cfd_6_RNN_cu_eca79a6d6kernel17lstm_cell_forwardIddlLi2EEEvNS_4cuda6detail10TensorInfoIT_T1_EES9_S9_S9_S9_S9_S9_S9_S8_S8_)
        /*0080*/ 	.word	0x00000020


	//----- nvinfo : EIATTR_FRAME_SIZE
	.align		4
.L_49:
        /*0084*/ 	.byte	0x04, 0x11
        /*0086*/ 	.short	(.L_51 - .L_50)
	.align		4
.L_50:
        /*0088*/ 	.word	index@($__internal_38_$__cuda_sm20_div_s64)
        /*008c*/ 	.word	0x00000080


	//----- nvinfo : EIATTR_FRAME_SIZE
	.align		4
.L_51:
        /*0090*/ 	.byte	0x04, 0x11
        /*0092*/ 	.short	(.L_53 - .L_52)
	.align		4
.L_52:
        /*0094*/ 	.word	index@($__internal_37_$__cuda_sm20_dblrcp_rn_slowpath_v3)
        /*0098*/ 	.word	0x00000080


	//----- nvinfo : EIATTR_FRAME_SIZE
	.align		4
.L_53:
        /*009c*/ 	.byte	0x04, 0x11
        /*009e*/ 	.short	(.L_55 - .L_54)
	.align		4
.L_54:
        /*00a0*/ 	.word	index@(_ZN2at6native38_GLOBAL__N__9a469cfd_6_RNN_cu_eca79a6d6kernel17lstm_cell_forwardIddlLi2EEEvNS_4cuda6detail10TensorInfoIT_T1_EES9_S9_S9_S9_S9_S9_S9_S8_S8_)
        /*00a4*/ 	.word	0x00000080


	//----- nvinfo : EIATTR_REGCOUNT
	.align		4
.L_55:
        /*00a8*/ 	.byte	0x04, 0x2f
        /*00aa*/ 	.short	(.L_57 - .L_56)
	.align		4
.L_56:
        /*00ac*/ 	.word	index@(_ZN2at6native38_GLOBAL__N__9a469cfd_6_RNN_cu_eca79a6d6kernel17lstm_cell_forwardIffiLi1EEEvNS_4cuda6detail10TensorInfoIT_T1_EES9_S9_S9_S9_S9_S9_S9_S8_S8_)
        /*00b0*/ 	.word	0x00000020


	//----- nvinfo : EIATTR_FRAME_SIZE
	.align		4
.L_57:
        /*00b4*/ 	.byte	0x04, 0x11
        /*00b6*/ 	.short	(.L_59 - .L_58)
	.align		4
.L_58:
        /*00b8*/ 	.word	index@(_ZN2at6native38_GLOBAL__N__9a469cfd_6_RNN_cu_eca79a6d6kernel17lstm_cell_forwardIffiLi1EEEvNS_4cuda6detail10TensorInfoIT_T1_EES9_S9_S9_S9_S9_S9_S9_S8_S8_)
        /*00bc*/ 	.word	0x00000000


	//----- nvinfo : EIATTR_REGCOUNT
	.align		4
.L_59:
        /*00c0*/ 	.byte	0x04, 0x2f
        /*00c2*/ 	.short	(.L_61 - .L_60)
	.align		4
.L_60:
        /*00c4*/ 	.word	index@(_ZN2at6native38_GLOBAL__N__9a469cfd_6_RNN_cu_eca79a6d6kernel17lstm_cell_forwardIffiLi2EEEvNS_4cuda6detail10TensorInfoIT_T1_EES9_S9_S9_S9_S9_S9_S9_S8_S8_)
        /*00c8*/ 	.word	0x00000020


	//----- nvinfo : EIATTR_FRAME_SIZE
	.align		4
.L_61:
        /*00cc*/ 	.byte	0x04, 0x11
        /*00ce*/ 	.short	(.L_63 - .L_62)
	.align		4
.L_62:
        /*00d0*/ 	.word	index@(_ZN2at6native38_GLOBAL__N__9a469cfd_6_RNN_cu_eca79a6d6kernel17lstm_cell_forwardIffiLi2EEEvNS_4cuda6detail10TensorInfoIT_T1_EES9_S9_S9_S9_S9_S9_S9_S8_S8_)
        /*00d4*/ 	.word	0x00000018


	//----- nvinfo : EIATTR_REGCOUNT
	.align		4
.L_63:
        /*00d8*/ 	.byte	0x04, 0x2f
        /*00da*/ 	.short	(.L_65 - .L_64)
	.align		4
.L_64:
        /*00dc*/ 	.word	index@(_ZN2at6native38_GLOBAL__N__9a469cfd_6_RNN_cu_eca79a6d6kernel17lstm_cell_forwardIfflLi1EEEvNS_4cuda6detail10TensorInfoIT_T1_EES9_S9_S9_S9_S9_S9_S9_S8_S8_)
        /*00e0*/ 	.word	0x00000020


	//----- nvinfo : EIATTR_FRAME_SIZE
	.align		4
.L_65:
        /*00e4*/ 	.byte	0x04, 0x11
        /*00e6*/ 	.short	(.L_67 - .L_66)
	.align		4
.L_66:
        /*00e8*/ 	.word	index@($__internal_36_$__cuda_sm20_div_s64)
        /*00ec*/ 	.word	0x00000058


	//----- nvinfo : EIATTR_FRAME_SIZE
	.align		4
.L_67:
        /*00f0*/ 	.byte	0x04, 0x11
        /*00f2*/ 	.short	(.L_69 - .L_68)
	.align		4
.L_68:
        /*00f4*/ 	.word	index@(_ZN2at6native38_GLOBAL__N__9a469cfd_6_RNN_cu_eca79a6d6kernel17lstm_cell_forwardIfflLi1EEEvNS_4cuda6detail10TensorInfoIT_T1_EES9_S9_S9_S9_S9_S9_S9_S8_S8_)
        /*00f8*/ 	.word	0x00000058


	//----- nvinfo : EIATTR_REGCOUNT
	.align		4
.L_69:
        /*00fc*/ 	.byte	0x04, 0x2f
        /*00fe*/ 	.short	(.L_71 - .L_70)
	.align		4
.L_70:
        /*0100*/ 	.word	index@(_ZN2at6native38_GLOBAL__N__9a469cfd_6_RNN_cu_eca79a6d6kernel17lstm_cell_forwardIfflLi2EEEvNS_4cuda6detail10TensorInfoIT_T1_EES9_S9_S9_S9_S9_S9_S9_S8_S8_)
        /*0104*/ 	.word	0x00000020


	//----- nvinfo : EIATTR_FRAME_SIZE
	.align		4
.L_71:
        /*0108*/ 	.byte	0x04, 0x11
        /*010a*/ 	.short	(.L_73 - .L_72)
	.align		4
.L_72:
        /*010c*/ 	.word	index@($__internal_35_$__cuda_sm20_div_s64)
        /*0110*/ 	.word	0x00000050


	//----- nvinfo : EIATTR_FRAME_SIZE
	.align		4
.L_73:
        /*0114*/ 	.byte	0x04, 0x11
        /*0116*/ 	.short	(.L_75 - .L_74)
	.align		4
.L_74:
        /*0118*/ 	.word	index@(_ZN2at6native38_GLOBAL__N__9a469cfd_6_RNN_cu_eca79a6d6kernel17lstm_cell_forwardIfflLi2EEEvNS_4cuda6detail10TensorInfoIT_T1_EES9_S9_S9_S9_S9_S9_S9_S8_S8_)
        /*011c*/ 	.word	0x00000050


	//----- nvinfo : EIATTR_REGCOUNT
	.align		4
.L_75:
        /*0120*/ 	.byte	0x04, 0x2f
        /*0122*/ 	.short	(.L_77 - .L_76)
	.align		4
.L_76:
        /*0124*/ 	.word	index@(_ZN2at6native38_GLOBAL__N__9a469cfd_6_RNN_cu_eca79a6d6kernel17lstm_cell_forwardIN3c104HalfEfiLi1EEEvNS_4cuda6detail10TensorInfoIT_T1_EESB_SB_SB_SB_SB_SB_SB_SA_SA_)
        /*0128*/ 	.word	0x00000020


	//----- nvinfo : EIATTR_FRAME_SIZE
	.align		4
.L_77:
        /*012c*/ 	.byte	0x04, 0x11
        /*012e*/ 	.short	(.L_79 - .L_78)
	.align		4
.L_78:
        /*0130*/ 	.word	index@(_ZN2at6native38_GLOBAL__N__9a469cfd_6_RNN_cu_eca79a6d6kernel17lstm_cell_forwardIN3c104HalfEfiLi1EEEvNS_4cuda6detail10TensorInfoIT_T1_EESB_SB_SB_SB_SB_SB_SB_SA_SA_)
        /*0134*/ 	.word	0x00000000


	//----- nvinfo : EIATTR_REGCOUNT
	.align		4
.L_79:
        /*0138*/ 	.byte	0x04, 0x2f
        /*013a*/ 	.short	(.L_81 - .L_80)
	.align		4
.L_80:
        /*013c*/ 	.word	index@(_ZN2at6native38_GLOBAL__N__9a469cfd_6_RNN_cu_eca79a6d6kernel17lstm_cell_forwardIN3c104HalfEfiLi2EEEvNS_4cuda6detail10TensorInfoIT_T1_EESB_SB_SB_SB_SB_SB_SB_SA_SA_)
        /*0140*/ 	.word	0x00000020


	//----- nvinfo : EIATTR_FRAME_SIZE
	.align		4
.L_81:
        /*0144*/ 	.byte	0x04, 0x11
        /*0146*/ 	.short	(.L_83 - .L_82)
	.align		4
.L_82:
        /*0148*/ 	.word	index@(_ZN2at6native38_GLOBAL__N__9a469cfd_6_RNN_cu_eca79a6d6kernel17lstm_cell_forwardIN3c104HalfEfiLi2EEEvNS_4cuda6detail10TensorInfoIT_T1_EESB_SB_SB_SB_SB_SB_SB_SA_SA_)
        /*014c*/ 	.word	0x00000018


	//----- nvinfo : EIATTR_REGCOUNT
	.align		4
.L_83:
        /*0150*/ 	.byte	0x04, 0x2f
        /*0152*/ 	.short	(.L_85 - .L_84)
	.align		4
.L_84:
        /*0154*/ 	.word	index@(_ZN2at6native38_GLOBAL__N__9a469cfd_6_RNN_cu_eca79a6d6kernel17lstm_cell_forwardIN3c104HalfEflLi1EEEvNS_4cuda6detail10TensorInfoIT_T1_EESB_SB_SB_SB_SB_SB_SB_SA_SA_)
        /*0158*/ 	.word	0x00000020


	//----- nvinfo : EIATTR_FRAME_SIZE
	.align		4
.L_85:
        /*015c*/ 	.byte	0x04, 0x11
        /*015e*/ 	.short	(.L_87 - .L_86)
	.align		4
.L_86:
        /*0160*/ 	.word	index@($__internal_34_$__cuda_sm20_div_s64)
        /*0164*/ 	.word	0x00000058


	//----- nvinfo : EIATTR_FRAME_SIZE
	.align		4
.L_87:
        /*0168*/ 	.byte	0x04, 0x11
        /*016a*/ 	.short	(.L_89 - .L_88)
	.align		4
.L_88:
        /*016c*/ 	.word	index@(_ZN2at6native38_GLOBAL__N__9a469cfd_6_RNN_cu_eca79a6d6kernel17lstm_cell_forwardIN3c104HalfEflLi1EEEvNS_4cuda6detail10TensorInfoIT_T1_EESB_SB_SB_SB_SB_SB_SB_SA_SA_)
        /*0170*/ 	.word	0x00000058


	//----- nvinfo : EIATTR_REGCOUNT
	.align		4
.L_89:
        /*0174*/ 	.byte	0x04, 0x2f
        /*0176*/ 	.short	(.L_91 - .L_90)
	.align		4
.L_90:
        /*0178*/ 	.word	index@(_ZN2at6native38_GLOBAL__N__9a469cfd_6_RNN_cu_eca79a6d6kernel17lstm_cell_forwardIN3c104HalfEflLi2EEEvNS_4cuda6detail10TensorInfoIT_T1_EESB_SB_SB_SB_SB_SB_SB_SA_SA_)
        /*017c*/ 	.word	0x00000020


	//----- nvinfo : EIATTR_FRAME_SIZE
	.align		4
.L_91:
        /*0180*/ 	.byte	0x04, 0x11
        /*0182*/ 	.short	(.L_93 - .L_92)
	.align		4
.L_92:
        /*0184*/ 	.word	index@($__internal_33_$__cuda_sm20_div_s64)
        /*0188*/ 	.word	0x00000050


	//----- nvinfo : EIATTR_FRAME_SIZE
	.align		4
.L_93:
        /*018c*/ 	.byte	0x04, 0x11
        /*018e*/ 	.short	(.L_95 - .L_94)
	.align		4
.L_94:
        /*0190*/ 	.word	index@(_ZN2at6native38_GLOBAL__N__9a469cfd_6_RNN_cu_eca79a6d6kernel17lstm_cell_forwardIN3c104HalfEflLi2EEEvNS_4cuda6detail10TensorInfoIT_T1_EESB_SB_SB_SB_SB_SB_SB_SA_SA_)
        /*0194*/ 	.word	0x00000050


	//----- nvinfo : EIATTR_REGCOUNT
	.align		4
.L_95:
        /*0198*/ 	.byte	0x04, 0x2f
        /*019a*/ 	.short	(.L_97 - .L_96)
	.align		4
.L_96:
        /*019c*/ 	.word	index@(_ZN2at6native38_GLOBAL__N__9a469cfd_6_RNN_cu_eca79a6d6kernel17lstm_cell_forwardIN3c108BFloat16EfiLi1EEEvNS_4cuda6detail10TensorInfoIT_T1_EESB_SB_SB_SB_SB_SB_SB_SA_SA_)
        /*01a0*/ 	.word	0x00000020


	//----- nvinfo : EIATTR_FRAME_SIZE
	.align		4
.L_97:
        /*01a4*/ 	.byte	0x04, 0x11
        /*01a6*/ 	.short	(.L_99 - .L_98)
	.align		4
.L_98:
        /*01a8*/ 	.word	index@(_ZN2at6native38_GLOBAL__N__9a469cfd_6_RNN_cu_eca79a6d6kernel17lstm_cell_forwardIN3c108BFloat16EfiLi1EEEvNS_4cuda6detail10TensorInfoIT_T1_EESB_SB_SB_SB_SB_SB_SB_SA_SA_)
        /*01ac*/ 	.word	0x00000000


	//----- nvinfo : EIATTR_REGCOUNT
	.align		4
.L_99:
        /*01b0*/ 	.byte	0x04, 0x2f
        /*01b2*/ 	.short	(.L_101 - .L_100)
	.align		4
.L_100:
        /*01b4*/ 	.word	index@(_ZN2at6native38_GLOBAL__N__9a469cfd_6_RNN_cu_eca79a6d6kernel17lstm_cell_forwardIN3c108BFloat16EfiLi2EEEvNS_4cuda6detail10TensorInfoIT_T1_EESB_SB_SB_SB_SB_SB_SB_SA_SA_)
        /*01b8*/ 	.word	0x00000020


	//----- nvinfo : EIATTR_FRAME_SIZE
	.align		4
.L_101:
        /*01bc*/ 	.byte	0x04, 0x11
        /*01be*/ 	.short	(.L_103 - .L_102)
	.align		4
.L_102:
        /*01c0*/ 	.word	index@(_ZN2at6native38_GLOBAL__N__9a469cfd_6_RNN_cu_eca79a6d6kernel17lstm_cell_forwardIN3c108BFloat16EfiLi2EEEvNS_4cuda6detail10TensorInfoIT_T1_EESB_SB_SB_SB_SB_SB_SB_SA_SA_)
        /*01c4*/ 	.word	0x00000018


	//----- nvinfo : EIATTR_REGCOUNT
	.align		4
.L_103:
        /*01c8*/ 	.byte	0x04, 0x2f
        /*01ca*/ 	.short	(.L_105 - .L_104)
	.align		4
.L_104:
        /*01cc*/ 	.word	index@(_ZN2at6native38_GLOBAL__N__9a469cfd_6_RNN_cu_eca79a6d6kernel17lstm_cell_forwardIN3c108BFloat16EflLi1EEEvNS_4cuda6detail10TensorInfoIT_T1_EESB_SB_SB_SB_SB_SB_SB_SA_SA_)
        /*01d0*/ 	.word	0x00000020


	//----- nvinfo : EIATTR_FRAME_SIZE
	.align		4
.L_105:
        /*01d4*/ 	.byte	0x04, 0x11
        /*01d6*/ 	.short	(.L_107 - .L_106)
	.align		4
.L_106:
        /*01d8*/ 	.word	index@($__internal_32_$__cuda_sm20_div_s64)
        /*01dc*/ 	.word	0x00000058


	//----- nvinfo : EIATTR_FRAME_SIZE
	.align		4
.L_107:
        /*01e0*/ 	.byte	0x04, 0x11
        /*01e2*/ 	.short	(.L_109 - .L_108)
	.align		4
.L_108:
        /*01e4*/ 	.word	index@(_ZN2at6native38_GLOBAL__N__9a469cfd_6_RNN_cu_eca79a6d6kernel17lstm_cell_forwardIN3c108BFloat16EflLi1EEEvNS_4cuda6detail10TensorInfoIT_T1_EESB_SB_SB_SB_SB_SB_SB_SA_SA_)
        /*01e8*/ 	.word	0x00000058


	//----- nvinfo : EIATTR_REGCOUNT
	.align		4
.L_109:
        /*01ec*/ 	.byte	0x04, 0x2f
        /*01ee*/ 	.short	(.L_111 - .L_110)
	.align		4
.L_110:
        /*01f0*/ 	.word	index@(_ZN2at6native38_GLOBAL__N__9a469cfd_6_RNN_cu_eca79a6d6kernel17lstm_cell_forwardIN3c108BFloat16EflLi2EEEvNS_4cuda6detail10TensorInfoIT_T1_EESB_SB_SB_SB_SB_SB_SB_SA_SA_)
        /*01f4*/ 	.word	0x00000020


	//----- nvinfo : EIATTR_FRAME_SIZE
	.align		4
.L_111:
        /*01f8*/ 	.byte	0x04, 0x11
        /*01fa*/ 	.short	(.L_113 - .L_112)
	.align		4
.L_112:
        /*01fc*/ 	.word	index@($__internal_31_$__cuda_sm20_div_s64)
        /*0200*/ 	.word	0x00000050


	//----- nvinfo : EIATTR_FRAME_SIZE
	.align		4
.L_113:
        /*0204*/ 	.byte	0x04, 0x11
        /*0206*/ 	.short	(.L_115 - .L_114)
	.align		4
.L_114:
        /*0208*/ 	.word	index@(_ZN2at6native38_GLOBAL__N__9a469cfd_6_RNN_cu_eca79a6d6kernel17lstm_cell_forwardIN3c108BFloat16EflLi2EEEvNS_4cuda6detail10TensorInfoIT_T1_EESB_SB_SB_SB_SB_SB_SB_SA_SA_)
        /*020c*/ 	.word	0x00000050


	//----- nvinfo : EIATTR_REGCOUNT
	.align		4
.L_115:
        /*0210*/ 	.byte	0x04, 0x2f
        /*0212*/ 	.short	(.L_117 - .L_116)
	.align		4
.L_116:
        /*0214*/ 	.word	index@(_ZN2at6native38_GLOBAL__N__9a469cfd_6_RNN_cu_eca79a6d6kernel18lstm_cell_backwardIddiLi1EEEvNS_4cuda6detail10TensorInfoIT_T1_EES9_S9_S9_S9_S9_S9_S8_S8_)
        /*0218*/ 	.word	0x00000020


	//----- nvinfo : EIATTR_FRAME_SIZE
	.align		4
.L_117:
        /*021c*/ 	.byte	0x04, 0x11
        /*021e*/ 	.short	(.L_119 - .L_118)
	.align		4
.L_118:
        /*0220*/ 	.word	index@(_ZN2at6native38_GLOBAL__N__9a469cfd_6_RNN_cu_eca79a6d6kernel18lstm_cell_backwardIddiLi1EEEvNS_4cuda6detail10TensorInfoIT_T1_EES9_S9_S9_S9_S9_S9_S8_S8_)
        /*0224*/ 	.word	0x00000000


	//----- nvinfo : EIATTR_REGCOUNT
	.align		4
.L_119:
        /*0228*/ 	.byte	0x04, 0x2f
        /*022a*/ 	.short	(.L_121 - .L_120)
	.align		4
.L_120:
        /*022c*/ 	.word	index@(_ZN2at6native38_GLOBAL__N__9a469cfd_6_RNN_cu_eca79a6d6kernel18lstm_cell_backwardIddiLi2EEEvNS_4cuda6detail10TensorInfoIT_T1_EES9_S9_S9_S9_S9_S9_S8_S8_)
        /*0230*/ 	.word	0x00000020


	//----- nvinfo : EIATTR_FRAME_SIZE
	.align		4
.L_121:
        /*0234*/ 	.byte	0x04, 0x11
        /*0236*/ 	.short	(.L_123 - .L_122)
	.align		4
.L_122:
        /*0238*/ 	.word	index@(_ZN2at6native38_GLOBAL__N__9a469cfd_6_RNN_cu_eca79a6d6kernel18lstm_cell_backwardIddiLi2EEEvNS_4cuda6detail10TensorInfoIT_T1_EES9_S9_S9_S9_S9_S9_S8_S8_)
        /*023c*/ 	.word	0x00000008


	//----- nvinfo : EIATTR_REGCOUNT
	.align		4
.L_123:
        /*0240*/ 	.byte	0x04, 0x2f
        /*0242*/ 	.short	(.L_125 - .L_124)
	.align		4
.L_124:
        /*0244*/ 	.word	index@(_ZN2at6native38_GLOBAL__N__9a469cfd_6_RNN_cu_eca79a6d6kernel18lstm_cell_backwardIddlLi1EEEvNS_4cuda6detail10TensorInfoIT_T1_EES9_S9_S9_S9_S9_S9_S8_S8_)
        /*0248*/ 	.word	0x00000020


	//----- nvinfo : EIATTR_FRAME_SIZE
	.align		4
.L_125:
        /*024c*/ 	.byte	0x04, 0x11
        /*024e*/ 	.short	(.L_127 - .L_126)
	.align		4
.L_126:
        /*0250*/ 	.word	index@($__internal_30_$__cuda_sm20_div_s64)
        /*0254*/ 	.word	0x00000050


	//----- nvinfo : EIATTR_FRAME_SIZE
	.align		4
.L_127:
        /*0258*/ 	.byte	0x04, 0x11
        /*025a*/ 	.short	(.L_129 - .L_128)
	.align		4
.L_128:
        /*025c*/ 	.word	index@(_ZN2at6native38_GLOBAL__N__9a469cfd_6_RNN_cu_eca79a6d6kernel18lstm_cell_backwardIddlLi1EEEvNS_4cuda6detail10TensorInfoIT_T1_EES9_S9_S9_S9_S9_S9_S8_S8_)
        /*0260*/ 	.word	0x00000050


	//----- nvinfo : EIATTR_REGCOUNT
	.align		4
.L_129:
        /*0264*/ 	.byte	0x04, 0x2f
        /*0266*/ 	.short	(.L_131 - .L_130)
	.align		4
.L_130:
        /*0268*/ 	.word	index@(_ZN2at6native38_GLOBAL__N__9a469cfd_6_RNN_cu_eca79a6d6kernel18lstm_cell_backwardIddlLi2EEEvNS_4cuda6detail10TensorInfoIT_T1_EES9_S9_S9_S9_S9_S9_S8_S8_)
        /*026c*/ 	.word	0x00000020


	//----- nvinfo : EIATTR_FRAME_SIZE
	.align		4
.L_131:
        /*0270*/ 	.byte	0x04, 0x11
        /*0272*/ 	.short	(.L_133 - .L_132)
	.align		4
.L_132:
        /*0274*/ 	.word	index@($__internal_29_$__cuda_sm20_div_s64)
        /*0278*/ 	.word	0x00000048


	//----- nvinfo : EIATTR_FRAME_SIZE
	.align		4
.L_133:
        /*027c*/ 	.byte	0x04, 0x11
        /*027e*/ 	.short	(.L_135 - .L_134)
	.align		4
.L_134:
        /*0280*/ 	.word	index@(_ZN2at6native38_GLOBAL__N__9a469cfd_6_RNN_cu_eca79a6d6kernel18lstm_cell_backwardIddlLi2EEEvNS_4cuda6detail10TensorInfoIT_T1_EES9_S9_S9_S9_S9_S9_S8_S8_)
        /*0284*/ 	.word	0x00000048


	//----- nvinfo : EIATTR_REGCOUNT
	.align		4
.L_135:
        /*0288*/ 	.byte	0x04, 0x2f
        /*028a*/ 	.short	(.L_137 - .L_136)
	.align		4
.L_136:
        /*028c*/ 	.word	index@(_ZN2at6native38_GLOBAL__N__9a469cfd_6_RNN_cu_eca79a6d6kernel18lstm_cell_backwardIffiLi1EEEvNS_4cuda6detail10TensorInfoIT_T1_EES9_S9_S9_S9_S9_S9_S8_S8_)
        /*0290*/ 	.word	0x00000020


	//----- nvinfo : EIATTR_FRAME_SIZE
	.align		4
.L_137:
        /*0294*/ 	.byte	0x04, 0x11
        /*0296*/ 	.short	(.L_139 - .L_138)
	.align		4
.L_138:
        /*0298*/ 	.word	index@(_ZN2at6native38_GLOBAL__N__9a469cfd_6_RNN_cu_eca79a6d6kernel18lstm_cell_backwardIffiLi1EEEvNS_4cuda6detail10TensorInfoIT_T1_EES9_S9_S9_S9_S9_S9_S8_S8_)
        /*029c*/ 	.word	0x00000000


	//----- nvinfo : EIATTR_REGCOUNT
	.align		4
.L_139:
        /*02a0*/ 	.byte	0x04, 0x2f
        /*02a2*/ 	.short	(.L_141 - .L_140)
	.align		4
.L_140:
        /*02a4*/ 	.word	index@(_ZN2at6native38_GLOBAL__N__9a469cfd_6_RNN_cu_eca79a6d6kernel18lstm_cell_backwardIffiLi2EEEvNS_4cuda6detail10TensorInfoIT_T1_EES9_S9_S9_S9_S9_S9_S8_S8_)
        /*02a8*/ 	.word	0x00000020


	//----- nvinfo : EIATTR_FRAME_SIZE
	.align		4
.L_141:
        /*02ac*/ 	.byte	0x04, 0x11
        /*02ae*/ 	.short	(.L_143 - .L_142)
	.align		4
.L_142:
        /*02b0*/ 	.word	index@(_ZN2at6native38_GLOBAL__N__9a469cfd_6_RNN_cu_eca79a6d6kernel18lstm_cell_backwardIffiLi2EEEvNS_4cuda6detail10TensorInfoIT_T1_EES9_S9_S9_S9_S9_S9_S8_S8_)
        /*02b4*/ 	.word	0x00000000


	//----- nvinfo : EIATTR_REGCOUNT
	.align		4
.L_143:
        /*02b8*/ 	.byte	0x04, 0x2f
        /*02ba*/ 	.short	(.L_145 - .L_144)
	.align		4
.L_144:
        /*02bc*/ 	.word	index@(_ZN2at6native38_GLOBAL__N__9a469cfd_6_RNN_cu_eca79a6d6kernel18lstm_cell_backwardIfflLi1EEEvNS_4cuda6detail10TensorInfoIT_T1_EES9_S9_S9_S9_S9_S9_S8_S8_)
        /*02c0*/ 	.word	0x00000020


	//----- nvinfo : EIATTR_FRAME_SIZE
	.align		4
.L_145:
        /*02c4*/ 	.byte	0x04, 0x11
        /*02c6*/ 	.short	(.L_147 - .L_146)
	.align		4
.L_146:
        /*02c8*/ 	.word	index@($__internal_28_$__cuda_sm20_div_u64)
        /*02cc*/ 	.word	0x00000018


	//----- nvinfo : EIATTR_FRAME_SIZE
	.align		4
.L_147:
        /*02d0*/ 	.byte	0x04, 0x11
        /*02d2*/ 	.short	(.L_149 - .L_148)
	.align		4
.L_148:
        /*02d4*/ 	.word	index@($__internal_27_$__cuda_sm20_div_s64)
        /*02d8*/ 	.word	0x00000018


	//----- nvinfo : EIATTR_FRAME_SIZE
	.align		4
.L_149:
        /*02dc*/ 	.byte	0x04, 0x11
        /*02de*/ 	.short	(.L_151 - .L_150)
	.align		4
.L_150:
        /*02e0*/ 	.word	index@(_ZN2at6native38_GLOBAL__N__9a469cfd_6_RNN_cu_eca79a6d6kernel18lstm_cell_backwardIfflLi1EEEvNS_4cuda6detail10TensorInfoIT_T1_EES9_S9_S9_S9_S9_S9_S8_S8_)
        /*02e4*/ 	.word	0x00000018


	//----- nvinfo : EIATTR_REGCOUNT
	.align		4
.L_151:
        /*02e8*/ 	.byte	0x04, 0x2f
        /*02ea*/ 	.short	(.L_153 - .L_152)
	.align		4
.L_152:
        /*02ec*/ 	.word	index@(_ZN2at6native38_GLOBAL__N__9a469cfd_6_RNN_cu_eca79a6d6kernel18lstm_cell_backwardIfflLi2EEEvNS_4cuda6detail10TensorInfoIT_T1_EES9_S9_S9_S9_S9_S9_S8_S8_)
        /*02f0*/ 	.word	0x00000020


	//----- nvinfo : EIATTR_FRAME_SIZE
	.align		4
.L_153:
        /*02f4*/ 	.byte	0x04, 0x11
        /*02f6*/ 	.short	(.L_155 - .L_154)
	.align		4
.L_154:
        /*02f8*/ 	.word	index@($__internal_26_$__cuda_sm20_div_s64)
        /*02fc*/ 	.word	0x00000028


	//----- nvinfo : EIATTR_FRAME_SIZE
	.align		4
.L_155:
        /*0300*/ 	.byte	0x04, 0x11
        /*0302*/ 	.short	(.L_157 - .L_156)
	.align		4
.L_156:
        /*0304*/ 	.word	index@(_ZN2at6native38_GLOBAL__N__9a469cfd_6_RNN_cu_eca79a6d6kernel18lstm_cell_backwardIfflLi2EEEvNS_4cuda6detail10TensorInfoIT_T1_EES9_S9_S9_S9_S9_S9_S8_S8_)
        /*0308*/ 	.word	0x00000028


	//----- nvinfo : EIATTR_REGCOUNT
	.align		4
.L_157:
        /*030c*/ 	.byte	0x04, 0x2f
        /*030e*/ 	.short	(.L_159 - .L_158)
	.align		4
.L_158:
        /*0310*/ 	.word	index@(_ZN2at6native38_GLOBAL__N__9a469cfd_6_RNN_cu_eca79a6d6kernel18lstm_cell_backwardIN3c104HalfEfiLi1EEEvNS_4cuda6detail10TensorInfoIT_T1_EESB_SB_SB_SB_SB_SB_SA_SA_)
        /*0314*/ 	.word	0x00000020


	//----- nvinfo : EIATTR_FRAME_SIZE
	.align		4
.L_159:
        /*0318*/ 	.byte	0x04, 0x11
        /*031a*/ 	.short	(.L_161 - .L_160)
	.align		4
.L_160:
        /*031c*/ 	.word	index@(_ZN2at6native38_GLOBAL__N__9a469cfd_6_RNN_cu_eca79a6d6kernel18lstm_cell_backwardIN3c104HalfEfiLi1EEEvNS_4cuda6detail10TensorInfoIT_T1_EESB_SB_SB_SB_SB_SB_SA_SA_)
        /*0320*/ 	.word	0x00000000


	//----- nvinfo : EIATTR_REGCOUNT
	.align		4
.L_161:
        /*0324*/ 	.byte	0x04, 0x2f
        /*0326*/ 	.short	(.L_163 - .L_162)
	.align		4
.L_162:
        /*0328*/ 	.word	index@(_ZN2at6native38_GLOBAL__N__9a469cfd_6_RNN_cu_eca79a6d6kernel18lstm_cell_backwardIN3c104HalfEfiLi2EEEvNS_4cuda6detail10TensorInfoIT_T1_EESB_SB_SB_SB_SB_SB_SA_SA_)
        /*032c*/ 	.word	0x00000020


	//----- nvinfo : EIATTR_FRAME_SIZE
	.align		4
.L_163:
        /*0330*/ 	.byte	0x04, 0x11
        /*0332*/ 	.short	(.L_165 - .L_164)
	.align		4
.L_164:
        /*0334*/ 	.word	index@(_ZN2at6native38_GLOBAL__N__9a469cfd_6_RNN_cu_eca79a6d6kernel18lstm_cell_backwardIN3c104HalfEfiLi2EEEvNS_4cuda6detail10TensorInfoIT_T1_EESB_SB_SB_SB_SB_SB_SA_SA_)
        /*0338*/ 	.word	0x00000000


	//----- nvinfo : EIATTR_REGCOUNT
	.align		4
.L_165:
        /*033c*/ 	.byte	0x04, 0x2f
        /*033e*/ 	.short	(.L_167 - .L_166)
	.align		4
.L_166:
        /*0340*/ 	.word	index@(_ZN2at6native38_GLOBAL__N__9a469cfd_6_RNN_cu_eca79a6d6kernel18lstm_cell_backwardIN3c104HalfEflLi1EEEvNS_4cuda6detail10TensorInfoIT_T1_EESB_SB_SB_SB_SB_SB_SA_SA_)
        /*0344*/ 	.word	0x00000020


	//----- nvinfo : EIATTR_FRAME_SIZE
	.align		4
.L_167:
        /*0348*/ 	.byte	0x04, 0x11
        /*034a*/ 	.short	(.L_169 - .L_168)
	.align		4
.L_168:
        /*034c*/ 	.word	index@($__internal_25_$__cuda_sm20_div_u64)
        /*0350*/ 	.word	0x00000018


	//----- nvinfo : EIATTR_FRAME_SIZE
	.align		4
.L_169:
        /*0354*/ 	.byte	0x04, 0x11
        /*0356*/ 	.short	(.L_171 - .L_170)
	.align		4
.L_170:
        /*0358*/ 	.word	index@($__internal_24_$__cuda_sm20_div_s64)
        /*035c*/ 	.word	0x00000018


	//----- nvinfo : EIATTR_FRAME_SIZE
	.align		4
.L_171:
        /*0360*/ 	.byte	0x04, 0x11
        /*0362*/ 	.short	(.L_173 - .L_172)
	.align		4
.L_172:
        /*0364*/ 	.word	index@(_ZN2at6native38_GLOBAL__N__9a469cfd_6_RNN_cu_eca79a6d6kernel18lstm_cell_backwardIN3c104HalfEflLi1EEEvNS_4cuda6detail10TensorInfoIT_T1_EESB_SB_SB_SB_SB_SB_SA_SA_)
        /*0368*/ 	.word	0x00000018


	//----- nvinfo : EIATTR_REGCOUNT
	.align		4
.L_173:
        /*036c*/ 	.byte	0x04, 0x2f
        /*036e*/ 	.short	(.L_175 - .L_174)
	.align		4
.L_174:
        /*0370*/ 	.word	index@(_ZN2at6native38_GLOBAL__N__9a469cfd_6_RNN_cu_eca79a6d6kernel18lstm_cell_backwardIN3c104HalfEflLi2EEEvNS_4cuda6detail10TensorInfoIT_T1_EESB_SB_SB_SB_SB_SB_SA_SA_)
        /*0374*/ 	.word	0x00000020


	//----- nvinfo : EIATTR_FRAME_SIZE
	.align		4
.L_175:
        /*0378*/ 	.byte	0x04, 0x11
        /*037a*/ 	.short	(.L_177 - .L_176)
	.align		4
.L_176:
        /*037c*/ 	.word	index@($__internal_23_$__cuda_sm20_div_s64)
        /*0380*/ 	.word	0x00000028


	//----- nvinfo : EIATTR_FRAME_SIZE
	.align		4
.L_177:
        /*0384*/ 	.byte	0x04, 0x11
        /*0386*/ 	.short	(.L_179 - .L_178)
	.align		4
.L_178:
        /*0388*/ 	.word	index@(_ZN2at6native38_GLOBAL__N__9a469cfd_6_RNN_cu_eca79a6d6kernel18lstm_cell_backwardIN3c104HalfEflLi2EEEvNS_4cuda6detail10TensorInfoIT_T1_EESB_SB_SB_SB_SB_SB_SA_SA_)
        /*038c*/ 	.word	0x00000028


	//----- nvinfo : EIATTR_REGCOUNT
	.align		4
.L_179:
        /*0390*/ 	.byte	0x04, 0x2f
        /*0392*/ 	.short	(.L_181 - .L_180)
	.align		4
.L_180:
        /*0394*/ 	.word	index@(_ZN2at6native38_GLOBAL__N__9a469cfd_6_RNN_cu_eca79a6d6kernel18lstm_cell_backwardIN3c108BFloat16EfiLi1EEEvNS_4cuda6detail10TensorInfoIT_T1_EESB_SB_SB_SB_SB_SB_SA_SA_)
        /*0398*/ 	.word	0x00000020


	//----- nvinfo : EIATTR_FRAME_SIZE
	.align		4
.L_181:
        /*039c*/ 	.byte	0x04, 0x11
        /*039e*/ 	.short	(.L_183 - .L_182)
	.align		4
.L_182:
        /*03a0*/ 	.word	index@(_ZN2at6native38_GLOBAL__N__9a469cfd_6_RNN_cu_eca79a6d6kernel18lstm_cell_backwardIN3c108BFloat16EfiLi1EEEvNS_4cuda6detail10TensorInfoIT_T1_EESB_SB_SB_SB_SB_SB_SA_SA_)
        /*03a4*/ 	.word	0x00000000


	//----- nvinfo : EIATTR_REGCOUNT
	.align		4
.L_183:
        /*03a8*/ 	.byte	0x04, 0x2f
        /*03aa*/ 	.short	(.L_185 - .L_184)
	.align		4
.L_184:
        /*03ac*/ 	.word	index@(_ZN2at6native38_GLOBAL__N__9a469cfd_6_RNN_cu_eca79a6d6kernel18lstm_cell_backwardIN3c108BFloat16EfiLi2EEEvNS_4cuda6detail10TensorInfoIT_T1_EESB_SB_SB_SB_SB_SB_SA_SA_)
        /*03b0*/ 	.word	0x00000020


	//----- nvinfo : EIATTR_FRAME_SIZE
	.align		4
.L_185:
        /*03b4*/ 	.byte	0x04, 0x11
        /*03b6*/ 	.short	(.L_187 - .L_186)
	.align		4
.L_186:
        /*03b8*/ 	.word	index@(_ZN2at6native38_GLOBAL__N__9a469cfd_6_RNN_cu_eca79a6d6kernel18lstm_cell_backwardIN3c108BFloat16EfiLi2EEEvNS_4cuda6detail10TensorInfoIT_T1_EESB_SB_SB_SB_SB_SB_SA_SA_)
        /*03bc*/ 	.word	0x00000000


	//----- nvinfo : EIATTR_REGCOUNT
	.align		4
.L_187:
        /*03c0*/ 	.byte	0x04, 0x2f
        /*03c2*/ 	.short	(.L_189 - .L_188)
	.align		4
.L_188:
        /*03c4*/ 	.word	index@(_ZN2at6native38_GLOBAL__N__9a469cfd_6_RNN_cu_eca79a6d6kernel18lstm_cell_backwardIN3c108BFloat16EflLi1EEEvNS_4cuda6detail10TensorInfoIT_T1_EESB_SB_SB_SB_SB_SB_SA_SA_)
        /*03c8*/ 	.word	0x00000020


	//----- nvinfo : EIATTR_FRAME_SIZE
	.align		4
.L_189:
        /*03cc*/ 	.byte	0x04, 0x11
        /*03ce*/ 	.short	(.L_191 - .L_190)
	.align		4
.L_190:
        /*03d0*/ 	.word	index@($__internal_22_$__cuda_sm20_div_u64)
        /*03d4*/ 	.word	0x00000018


	//----- nvinfo : EIATTR_FRAME_SIZE
	.align		4
.L_191:
        /*03d8*/ 	.byte	0x04, 0x11
        /*03da*/ 	.short	(.L_193 - .L_192)
	.align		4
.L_192:
        /*03dc*/ 	.word	index@($__internal_21_$__cuda_sm20_div_s64)
        /*03e0*/ 	.word	0x00000018


	//----- nvinfo : EIATTR_FRAME_SIZE
	.align		4
.L_193:
        /*03e4*/ 	.byte	0x04, 0x11
        /*03e6*/ 	.short	(.L_195 - .L_194)
	.align		4
.L_194:
        /*03e8*/ 	.word	index@(_ZN2at6native38_GLOBAL__N__9a469cfd_6_RNN_cu_eca79a6d6kernel18lstm_cell_backwardIN3c108BFloat16EflLi1EEEvNS_4cuda6detail10TensorInfoIT_T1_EESB_SB_SB_SB_SB_SB_SA_SA_)
        /*03ec*/ 	.word	0x00000018


	//----- nvinfo : EIATTR_REGCOUNT
	.align		4
.L_195:
        /*03f0*/ 	.byte	0x04, 0x2f
        /*03f2*/ 	.short	(.L_197 - .L_196)
	.align		4
.L_196:
        /*03f4*/ 	.word	index@(_ZN2at6native38_GLOBAL__N__9a469cfd_6_RNN_cu_eca79a6d6kernel18lstm_cell_backwardIN3c108BFloat16EflLi2EEEvNS_4cuda6detail10TensorInfoIT_T1_EESB_SB_SB_SB_SB_SB_SA_SA_)
        /*03f8*/ 	.word	0x00000020


	//----- nvinfo : EIATTR_FRAME_SIZE
	.align		4
.L_197:
        /*03fc*/ 	.byte	0x04, 0x11
        /*03fe*/ 	.short	(.L_199 - .L_198)
	.align		4
.L_198:
        /*0400*/ 	.word	index@($__internal_20_$__cuda_sm20_div_s64)
        /*0404*/ 	.word	0x00000028


	//----- nvinfo : EIATTR_FRAME_SIZE
	.align		4
.L_199:
        /*0408*/ 	.byte	0x04, 0x11
        /*040a*/ 	.short	(.L_201 - .L_200)
	.align		4
.L_200:
        /*040c*/ 	.word	index@(_ZN2at6native38_GLOBAL__N__9a469cfd_6_RNN_cu_eca79a6d6kernel18lstm_cell_backwardIN3c108BFloat16EflLi2EEEvNS_4cuda6detail10TensorInfoIT_T1_EESB_SB_SB_SB_SB_SB_SA_SA_)
        /*0410*/ 	.word	0x00000028


	//----- nvinfo : EIATTR_REGCOUNT
	.align		4
.L_201:
        /*0414*/ 	.byte	0x04, 0x2f
        /*0416*/ 	.short	(.L_203 - .L_202)
	.align		4
.L_202:
        /*0418*/ 	.word	index@(_ZN2at6native38_GLOBAL__N__9a469cfd_6_RNN_cu_eca79a6d6kernel16gru_cell_forwardIddiLi1EEEvNS_4cuda6detail10TensorInfoIT_T1_EES9_S9_S9_S9_S9_S9_S8_S8_)
        /*041c*/ 	.word	0x00000020


	//----- nvinfo : EIATTR_FRAME_SIZE
	.align		4
.L_203:
        /*0420*/ 	.byte	0x04, 0x11
        /*0422*/ 	.short	(.L_205 - .L_204)
	.align		4
.L_204:
        /*0424*/ 	.word	index@($__internal_19_$__cuda_sm20_dblrcp_rn_slowpath_v3)
        /*0428*/ 	.word	0x00000010


	//----- nvinfo : EIATTR_FRAME_SIZE
	.align		4
.L_205:
        /*042c*/ 	.byte	0x04, 0x11
        /*042e*/ 	.short	(.L_207 - .L_206)
	.align		4
.L_206:
        /*0430*/ 	.word	index@(_ZN2at6native38_GLOBAL__N__9a469cfd_6_RNN_cu_eca79a6d6kernel16gru_cell_forwardIddiLi1EEEvNS_4cuda6detail10TensorInfoIT_T1_EES9_S9_S9_S9_S9_S9_S8_S8_)
        /*0434*/ 	.word	0x00000010


	//----- nvinfo : EIATTR_REGCOUNT
	.align		4
.L_207:
        /*0438*/ 	.byte	0x04, 0x2f
        /*043a*/ 	.short	(.L_209 - .L_208)
	.align		4
.L_208:
        /*043c*/ 	.word	index@(_ZN2at6native38_GLOBAL__N__9a469cfd_6_RNN_cu_eca79a6d6kernel16gru_cell_forwardIddiLi2EEEvNS_4cuda6detail10TensorInfoIT_T1_EES9_S9_S9_S9_S9_S9_S8_S8_)
        /*0440*/ 	.word	0x00000020


	//----- nvinfo : EIATTR_FRAME_SIZE
	.align		4
.L_209:
        /*0444*/ 	.byte	0x04, 0x11
        /*0446*/ 	.short	(.L_211 - .L_210)
	.align		4
.L_210:
        /*0448*/ 	.word	index@($__internal_18_$__cuda_sm20_dblrcp_rn_slowpath_v3)
        /*044c*/ 	.word	0x00000018


	//----- nvinfo : EIATTR_FRAME_SIZE
	.align		4
.L_211:
        /*0450*/ 	.byte	0x04, 0x11
        /*0452*/ 	.short	(.L_213 - .L_212)
	.align		4
.L_212:
        /*0454*/ 	.word	index@(_ZN2at6native38_GLOBAL__N__9a469cfd_6_RNN_cu_eca79a6d6kernel16gru_cell_forwardIddiLi2EEEvNS_4cuda6detail10TensorInfoIT_T1_EES9_S9_S9_S9_S9_S9_S8_S8_)
        /*0458*/ 	.word	0x00000018


	//----- nvinfo : EIATTR_REGCOUNT
	.align		4
.L_213:
        /*045c*/ 	.byte	0x04, 0x2f
        /*045e*/ 	.short	(.L_215 - .L_214)
	.align		4
.L_214:
        /*0460*/ 	.word	index@(_ZN2at6native38_GLOBAL__N__9a469cfd_6_RNN_cu_eca79a6d6kernel16gru_cell_forwardIddlLi1EEEvNS_4cuda6detail10TensorInfoIT_T1_EES9_S9_S9_S9_S9_S9_S8_S8_)
        /*0464*/ 	.word	0x00000020


	//----- nvinfo : EIATTR_FRAME_SIZE
	.align		4
.L_215:
        /*0468*/ 	.byte	0x04, 0x11
        /*046a*/ 	.short	(.L_217 - .L_216)
	.align		4
.L_216:
        /*046c*/ 	.word	index@($__internal_17_$__cuda_sm20_div_s64)
        /*0470*/ 	.word	0x00000038


	//----- nvinfo : EIATTR_FRAME_SIZE
	.align		4
.L_217:
        /*0474*/ 	.byte	0x04, 0x11
        /*0476*/ 	.short	(.L_219 - .L_218)
	.align		4
.L_218:
        /*0478*/ 	.word	index@($__internal_16_$__cuda_sm20_dblrcp_rn_slowpath_v3)
        /*047c*/ 	.word	0x00000038


	//----- nvinfo : EIATTR_FRAME_SIZE
	.align		4
.L_219:
        /*0480*/ 	.byte	0x04, 0x11
        /*0482*/ 	.short	(.L_221 - .L_220)
	.align		4
.L_220:
        /*0484*/ 	.word	index@(_ZN2at6native38_GLOBAL__N__9a469cfd_6_RNN_cu_eca79a6d6kernel16gru_cell_forwardIddlLi1EEEvNS_4cuda6detail10TensorInfoIT_T1_EES9_S9_S9_S9_S9_S9_S8_S8_)
        /*0488*/ 	.word	0x00000038


	//----- nvinfo : EIATTR_REGCOUNT
	.align		4
.L_221:
        /*048c*/ 	.byte	0x04, 0x2f
        /*048e*/ 	.short	(.L_223 - .L_222)
	.align		4
.L_222:
        /*0490*/ 	.word	index@(_ZN2at6native38_GLOBAL__N__9a469cfd_6_RNN_cu_eca79a6d6kernel16gru_cell_forwardIddlLi2EEEvNS_4cuda6detail10TensorInfoIT_T1_EES9_S9_S9_S9_S9_S9_S8_S8_)
        /*0494*/ 	.word	0x00000020


	//----- nvinfo : EIATTR_FRAME_SIZE
	.align		4
.L_223:
        /*0498*/ 	.byte	0x04, 0x11
        /*049a*/ 	.short	(.L_225 - .L_224)
	.align		4
.L_224:
        /*049c*/ 	.word	index@($__internal_15_$__cuda_sm20_div_s64)
        /*04a0*/ 	.word	0x00000038


	//----- nvinfo : EIATTR_FRAME_SIZE
	.align		4
.L_225:
        /*04a4*/ 	.byte	0x04, 0x11
        /*04a6*/ 	.short	(.L_227 - .L_226)
	.align		4
.L_226:
        /*04a8*/ 	.word	index@($__internal_14_$__cuda_sm20_dblrcp_rn_slowpath_v3)
        /*04ac*/ 	.word	0x00000038


	//----- nvinfo : EIATTR_FRAME_SIZE
	.align		4
.L_227:
        /*04b0*/ 	.byte	0x04, 0x11
        /*04b2*/ 	.short	(.L_229 - .L_228)
	.align		4
.L_228:
        /*04b4*/ 	.word	index@(_ZN2at6native38_GLOBAL__N__9a469cfd_6_RNN_cu_eca79a6d6kernel16gru_cell_forwardIddlLi2EEEvNS_4cuda6detail10TensorInfoIT_T1_EES9_S9_S9_S9_S9_S9_S8_S8_)
        /*04b8*/ 	.word	0x00000038


	//----- nvinfo : EIATTR_REGCOUNT
	.align		4
.L_229:
        /*04bc*/ 	.byte	0x04, 0x2f
        /*04be*/ 	.short	(.L_231 - .L_230)
	.align		4
.L_230:
        /*04c0*/ 	.word	index@(_ZN2at6native38_GLOBAL__N__9a469cfd_6_RNN_cu_eca79a6d6kernel16gru_cell_forwardIffiLi1EEEvNS_4cuda6detail10TensorInfoIT_T1_EES9_S9_S9_S9_S9_S9_S8_S8_)
        /*04c4*/ 	.word	0x00000020


	//----- nvinfo : EIATTR_FRAME_SIZE
	.align		4
.L_231:
        /*04c8*/ 	.byte	0x04, 0x11
        /*04ca*/ 	.short	(.L_233 - .L_232)
	.align		4
.L_232:
        /*04cc*/ 	.word	index@(_ZN2at6native38_GLOBAL__N__9a469cfd_6_RNN_cu_eca79a6d6kernel16gru_cell_forwardIffiLi1EEEvNS_4cuda6detail10TensorInfoIT_T1_EES9_S9_S9_S9_S9_S9_S8_S8_)
        /*04d0*/ 	.word	0x00000000


	//----- nvinfo : EIATTR_REGCOUNT
	.align		4
.L_233:
        /*04d4*/ 	.byte	0x04, 0x2f
        /*04d6*/ 	.short	(.L_235 - .L_234)
	.align		4
.L_234:
        /*04d8*/ 	.word	index@(_ZN2at6native38_GLOBAL__N__9a469cfd_6_RNN_cu_eca79a6d6kernel16gru_cell_forwardIffiLi2EEEvNS_4cuda6detail10TensorInfoIT_T1_EES9_S9_S9_S9_S9_S9_S8_S8_)
        /*04dc*/ 	.word	0x00000020


	//----- nvinfo : EIATTR_FRAME_SIZE
	.align		4
.L_235:
        /*04e0*/ 	.byte	0x04, 0x11
        /*04e2*/ 	.short	(.L_237 - .L_236)
	.align		4
.L_236:
        /*04e4*/ 	.word	index@(_ZN2at6native38_GLOBAL__N__9a469cfd_6_RNN_cu_eca79a6d6kernel16gru_cell_forwardIffiLi2EEEvNS_4cuda6detail10TensorInfoIT_T1_EES9_S9_S9_S9_S9_S9_S8_S8_)
        /*04e8*/ 	.word	0x00000000


	//----- nvinfo : EIATTR_REGCOUNT
	.align		4
.L_237:
        /*04ec*/ 	.byte	0x04, 0x2f
        /*04ee*/ 	.short	(.L_239 - .L_238)
	.align		4
.L_238:
        /*04f0*/ 	.word	index@(_ZN2at6native38_GLOBAL__N__9a469cfd_6_RNN_cu_eca79a6d6kernel16gru_cell_forwardIfflLi1EEEvNS_4cuda6detail10TensorInfoIT_T1_EES9_S9_S9_S9_S9_S9_S8_S8_)
        /*04f4*/ 	.word	0x00000020


	//----- nvinfo : EIATTR_FRAME_SIZE
	.align		4
.L_239:
        /*04f8*/ 	.byte	0x04, 0x11
        /*04fa*/ 	.short	(.L_241 - .L_240)
	.align		4
.L_240:
        /*04fc*/ 	.word	index@($__internal_13_$__cuda_sm20_div_s64)
        /*0500*/ 	.word	0x00000000


	//----- nvinfo : EIATTR_FRAME_SIZE
	.align		4
.L_241:
        /*0504*/ 	.byte	0x04, 0x11
        /*0506*/ 	.short	(.L_243 - .L_242)
	.align		4
.L_242:
        /*0508*/ 	.word	index@(_ZN2at6native38_GLOBAL__N__9a469cfd_6_RNN_cu_eca79a6d6kernel16gru_cell_forwardIfflLi1EEEvNS_4cuda6detail10TensorInfoIT_T1_EES9_S9_S9_S9_S9_S9_S8_S8_)
        /*050c*/ 	.word	0x00000000


	//----- nvinfo : EIATTR_REGCOUNT
	.align		4
.L_243:
        /*0510*/ 	.byte	0x04, 0x2f
        /*0512*/ 	.short	(.L_245 - .L_244)
	.align		4
.L_244:
        /*0514*/ 	.word	index@(_ZN2at6native38_GLOBAL__N__9a469cfd_6_RNN_cu_eca79a6d6kernel16gru_cell_forwardIfflLi2EEEvNS_4cuda6detail10TensorInfoIT_T1_EES9_S9_S9_S9_S9_S9_S8_S8_)
        /*0518*/ 	.word	0x00000020


	//----- nvinfo : EIATTR_FRAME_SIZE
	.align		4
.L_245:
        /*051c*/ 	.byte	0x04, 0x11
        /*051e*/ 	.short	(.L_247 - .L_246)
	.align		4
.L_246:
        /*0520*/ 	.word	index@($__internal_12_$__cuda_sm20_div_s64)
        /*0524*/ 	.word	0x00000018


	//----- nvinfo : EIATTR_FRAME_SIZE
	.align		4
.L_247:
        /*0528*/ 	.byte	0x04, 0x11
        /*052a*/ 	.short	(.L_249 - .L_248)
	.align		4
.L_248:
        /*052c*/ 	.word	index@(_ZN2at6native38_GLOBAL__N__9a469cfd_6_RNN_cu_eca79a6d6kernel16gru_cell_forwardIfflLi2EEEvNS_4cuda6detail10TensorInfoIT_T1_EES9_S9_S9_S9_S9_S9_S8_S8_)
        /*0530*/ 	.word	0x00000018


	//----- nvinfo : EIATTR_REGCOUNT
	.align		4
.L_249:
        /*0534*/ 	.byte	0x04, 0x2f
        /*0536*/ 	.short	(.L_251 - .L_250)
	.align		4
.L_250:
        /*0538*/ 	.word	index@(_ZN2at6native38_GLOBAL__N__9a469cfd_6_RNN_cu_eca79a6d6kernel16gru_cell_forwardIN3c104HalfEfiLi1EEEvNS_4cuda6detail10TensorInfoIT_T1_EESB_SB_SB_SB_SB_SB_SA_SA_)
        /*053c*/ 	.word	0x00000020


	//----- nvinfo : EIATTR_FRAME_SIZE
	.align		4
.L_251:
        /*0540*/ 	.byte	0x04, 0x11
        /*0542*/ 	.short	(.L_253 - .L_252)
	.align		4
.L_252:
        /*0544*/ 	.word	index@(_ZN2at6native38_GLOBAL__N__9a469cfd_6_RNN_cu_eca79a6d6kernel16gru_cell_forwardIN3c104HalfEfiLi1EEEvNS_4cuda6detail10TensorInfoIT_T1_EESB_SB_SB_SB_SB_SB_SA_SA_)
        /*0548*/ 	.word	0x00000000


	//----- nvinfo : EIATTR_REGCOUNT
	.align		4
.L_253:
        /*054c*/ 	.byte	0x04, 0x2f
        /*054e*/ 	.short	(.L_255 - .L_254)
	.align		4
.L_254:
        /*0550*/ 	.word	index@(_ZN2at6native38_GLOBAL__N__9a469cfd_6_RNN_cu_eca79a6d6kernel16gru_cell_forwardIN3c104HalfEfiLi2EEEvNS_4cuda6detail10TensorInfoIT_T1_EESB_SB_SB_SB_SB_SB_SA_SA_)
        /*0554*/ 	.word	0x00000020


	//----- nvinfo : EIATTR_FRAME_SIZE
	.align		4
.L_255:
        /*0558*/ 	.byte	0x04, 0x11
        /*055a*/ 	.short	(.L_257 - .L_256)
	.align		4
.L_256:
        /*055c*/ 	.word	index@(_ZN2at6native38_GLOBAL__N__9a469cfd_6_RNN_cu_eca79a6d6kernel16gru_cell_forwardIN3c104HalfEfiLi2EEEvNS_4cuda6detail10TensorInfoIT_T1_EESB_SB_SB_SB_SB_SB_SA_SA_)
        /*0560*/ 	.word	0x00000000


	//----- nvinfo : EIATTR_REGCOUNT
	.align		4
.L_257:
        /*0564*/ 	.byte	0x04, 0x2f
        /*0566*/ 	.short	(.L_259 - .L_258)
	.align		4
.L_258:
        /*0568*/ 	.word	index@(_ZN2at6native38_GLOBAL__N__9a469cfd_6_RNN_cu_eca79a6d6kernel16gru_cell_forwardIN3c104HalfEflLi1EEEvNS_4cuda6detail10TensorInfoIT_T1_EESB_SB_SB_SB_SB_SB_SA_SA_)
        /*056c*/ 	.word	0x00000020


	//----- nvinfo : EIATTR_FRAME_SIZE
	.align		4
.L_259:
        /*0570*/ 	.byte	0x04, 0x11
        /*0572*/ 	.short	(.L_261 - .L_260)
	.align		4
.L_260:
        /*0574*/ 	.word	index@($__internal_11_$__cuda_sm20_div_s64)
        /*0578*/ 	.word	0x00000000


	//----- nvinfo : EIATTR_FRAME_SIZE
	.align		4
.L_261:
        /*057c*/ 	.byte	0x04, 0x11
        /*057e*/ 	.short	(.L_263 - .L_262)
	.align		4
.L_262:
        /*0580*/ 	.word	index@(_ZN2at6native38_GLOBAL__N__9a469cfd_6_RNN_cu_eca79a6d6kernel16gru_cell_forwardIN3c104HalfEflLi1EEEvNS_4cuda6detail10TensorInfoIT_T1_EESB_SB_SB_SB_SB_SB_SA_SA_)
        /*0584*/ 	.word	0x00000000


	//----- nvinfo : EIATTR_REGCOUNT
	.align		4
.L_263:
        /*0588*/ 	.byte	0x04, 0x2f
        /*058a*/ 	.short	(.L_265 - .L_264)
	.align		4
.L_264:
        /*058c*/ 	.word	index@(_ZN2at6native38_GLOBAL__N__9a469cfd_6_RNN_cu_eca79a6d6kernel16gru_cell_forwardIN3c104HalfEflLi2EEEvNS_4cuda6detail10TensorInfoIT_T1_EESB_SB_SB_SB_SB_SB_SA_SA_)
        /*0590*/ 	.word	0x00000020


	//----- nvinfo : EIATTR_FRAME_SIZE
	.align		4
.L_265:
        /*0594*/ 	.byte	0x04, 0x11
        /*0596*/ 	.short	(.L_267 - .L_266)
	.align		4
.L_266:
        /*0598*/ 	.word	index@($__internal_10_$__cuda_sm20_div_s64)
        /*059c*/ 	.word	0x00000010


	//----- nvinfo : EIATTR_FRAME_SIZE
	.align		4
.L_267:
        /*05a0*/ 	.byte	0x04, 0x11
        /*05a2*/ 	.short	(.L_269 - .L_268)
	.align		4
.L_268:
        /*05a4*/ 	.word	index@(_ZN2at6native38_GLOBAL__N__9a469cfd_6_RNN_cu_eca79a6d6kernel16gru_cell_forwardIN3c104HalfEflLi2EEEvNS_4cuda6detail10TensorInfoIT_T1_EESB_SB_SB_SB_SB_SB_SA_SA_)
        /*05a8*/ 	.word	0x00000010


	//----- nvinfo : EIATTR_REGCOUNT
	.align		4
.L_269:
        /*05ac*/ 	.byte	0x04, 0x2f
        /*05ae*/ 	.short	(.L_271 - .L_270)
	.align		4
.L_270:
        /*05b0*/ 	.word	index@(_ZN2at6native38_GLOBAL__N__9a469cfd_6_RNN_cu_eca79a6d6kernel16gru_cell_forwardIN3c108BFloat16EfiLi1EEEvNS_4cuda6detail10TensorInfoIT_T1_EESB_SB_SB_SB_SB_SB_SA_SA_)
        /*05b4*/ 	.word	0x00000020


	//----- nvinfo : EIATTR_FRAME_SIZE
	.align		4
.L_271:
        /*05b8*/ 	.byte	0x04, 0x11
        /*05ba*/ 	.short	(.L_273 - .L_272)
	.align		4
.L_272:
        /*05bc*/ 	.word	index@(_ZN2at6native38_GLOBAL__N__9a469cfd_6_RNN_cu_eca79a6d6kernel16gru_cell_forwardIN3c108BFloat16EfiLi1EEEvNS_4cuda6detail10TensorInfoIT_T1_EESB_SB_SB_SB_SB_SB_SA_SA_)
        /*05c0*/ 	.word	0x00000000


	//----- nvinfo : EIATTR_REGCOUNT
	.align		4
.L_273:
        /*05c4*/ 	.byte	0x04, 0x2f
        /*05c6*/ 	.short	(.L_275 - .L_274)
	.align		4
.L_274:
        /*05c8*/ 	.word	index@(_ZN2at6native38_GLOBAL__N__9a469cfd_6_RNN_cu_eca79a6d6kernel16gru_cell_forwardIN3c108BFloat16EfiLi2EEEvNS_4cuda6detail10TensorInfoIT_T1_EESB_SB_SB_SB_SB_SB_SA_SA_)
        /*05cc*/ 	.word	0x00000020


	//----- nvinfo : EIATTR_FRAME_SIZE
	.align		4
.L_275:
        /*05d0*/ 	.byte	0x04, 0x11
        /*05d2*/ 	.short	(.L_277 - .L_276)
	.align		4
.L_276:
        /*05d4*/ 	.word	index@(_ZN2at6native38_GLOBAL__N__9a469cfd_6_RNN_cu_eca79a6d6kernel16gru_cell_forwardIN3c108BFloat16EfiLi2EEEvNS_4cuda6detail10TensorInfoIT_T1_EESB_SB_SB_SB_SB_SB_SA_SA_)
        /*05d8*/ 	.word	0x00000000


	//----- nvinfo : EIATTR_REGCOUNT
	.align		4
.L_277:
        /*05dc*/ 	.byte	0x04, 0x2f
        /*05de*/ 	.short	(.L_279 - .L_278)
	.align		4
.L_278:
        /*05e0*/ 	.word	index@(_ZN2at6native38_GLOBAL__N__9a469cfd_6_RNN_cu_eca79a6d6kernel16gru_cell_forwardIN3c108BFloat16EflLi1EEEvNS_4cuda6detail10TensorInfoIT_T1_EESB_SB_SB_SB_SB_SB_SA_SA_)
        /*05e4*/ 	.word	0x00000020


	//----- nvinfo : EIATTR_FRAME_SIZE
	.align		4
.L_279:
        /*05e8*/ 	.byte	0x04, 0x11
        /*05ea*/ 	.short	(.L_281 - .L_280)
	.align		4
.L_280:
        /*05ec*/ 	.word	index@($__internal_9_$__cuda_sm20_div_s64)
        /*05f0*/ 	.word	0x00000000


	//----- nvinfo : EIATTR_FRAME_SIZE
	.align		4
.L_281:
        /*05f4*/ 	.byte	0x04, 0x11
        /*05f6*/ 	.short	(.L_283 - .L_282)
	.align		4
.L_282:
        /*05f8*/ 	.word	index@(_ZN2at6native38_GLOBAL__N__9a469cfd_6_RNN_cu_eca79a6d6kernel16gru_cell_forwardIN3c108BFloat16EflLi1EEEvNS_4cuda6detail10TensorInfoIT_T1_EESB_SB_SB_SB_SB_SB_SA_SA_)
        /*05fc*/ 	.word	0x00000000


	//----- nvinfo : EIATTR_REGCOUNT
	.align		4
.L_283:
        /*0600*/ 	.byte	0x04, 0x2f
        /*0602*/ 	.short	(.L_285 - .L_284)
	.align		4
.L_284:
        /*0604*/ 	.word	index@(_ZN2at6native38_GLOBAL__N__9a469cfd_6_RNN_cu_eca79a6d6kernel16gru_cell_forwardIN3c108BFloat16EflLi2EEEvNS_4cuda6detail10TensorInfoIT_T1_EESB_SB_SB_SB_SB_SB_SA_SA_)
        /*0608*/ 	.word	0x00000020


	//----- nvinfo : EIATTR_FRAME_SIZE
	.align		4
.L_285:
        /*060c*/ 	.byte	0x04, 0x11
        /*060e*/ 	.short	(.L_287 - .L_286)
	.align		4
.L_286:
        /*0610*/ 	.word	index@($__internal_8_$__cuda_sm20_div_s64)
        /*0614*/ 	.word	0x00000010


	//----- nvinfo : EIATTR_FRAME_SIZE
	.align		4
.L_287:
        /*0618*/ 	.byte	0x04, 0x11
        /*061a*/ 	.short	(.L_289 - .L_288)
	.align		4
.L_288:
        /*061c*/ 	.word	index@(_ZN2at6native38_GLOBAL__N__9a469cfd_6_RNN_cu_eca79a6d6kernel16gru_cell_forwardIN3c108BFloat16EflLi2EEEvNS_4cuda6detail10TensorInfoIT_T1_EESB_SB_SB_SB_SB_SB_SA_SA_)
        /*0620*/ 	.word	0x00000010


	//----- nvinfo : EIATTR_REGCOUNT
	.align		4
.L_289:
        /*0624*/ 	.byte	0x04, 0x2f
        /*0626*/ 	.short	(.L_291 - .L_290)
	.align		4
.L_290:
        /*0628*/ 	.word	index@(_ZN2at6native38_GLOBAL__N__9a469cfd_6_RNN_cu_eca79a6d6kernel17gru_cell_backwardIddiLi1EEEvNS_4cuda6detail10TensorInfoIT_T1_EES9_S9_S9_S9_S8_S8_)
        /*062c*/ 	.word	0x00000020


	//----- nvinfo : EIATTR_FRAME_SIZE
	.align		4
.L_291:
        /*0630*/ 	.byte	0x04, 0x11
        /*0632*/ 	.short	(.L_293 - .L_292)
	.align		4
.L_292:
        /*0634*/ 	.word	index@(_ZN2at6native38_GLOBAL__N__9a469cfd_6_RNN_cu_eca79a6d6kernel17gru_cell_backwardIddiLi1EEEvNS_4cuda6detail10TensorInfoIT_T1_EES9_S9_S9_S9_S8_S8_)
        /*0638*/ 	.word	0x00000000


	//----- nvinfo : EIATTR_REGCOUNT
	.align		4
.L_293:
        /*063c*/ 	.byte	0x04, 0x2f
        /*063e*/ 	.short	(.L_295 - .L_294)
	.align		4
.L_294:
        /*0640*/ 	.word	index@(_ZN2at6native38_GLOBAL__N__9a469cfd_6_RNN_cu_eca79a6d6kernel17gru_cell_backwardIddiLi2EEEvNS_4cuda6detail10TensorInfoIT_T1_EES9_S9_S9_S9_S8_S8_)
        /*0644*/ 	.word	0x00000020


	//----- nvinfo : EIATTR_FRAME_SIZE
	.align		4
.L_295:
        /*0648*/ 	.byte	0x04, 0x11
        /*064a*/ 	.short	(.L_297 - .L_296)
	.align		4
.L_296:
        /*064c*/ 	.word	index@(_ZN2at6native38_GLOBAL__N__9a469cfd_6_RNN_cu_eca79a6d6kernel17gru_cell_backwardIddiLi2EEEvNS_4cuda6detail10TensorInfoIT_T1_EES9_S9_S9_S9_S8_S8_)
        /*0650*/ 	.word	0x00000008


	//----- nvinfo : EIATTR_REGCOUNT
	.align		4
.L_297:
        /*0654*/ 	.byte	0x04, 0x2f
        /*0656*/ 	.short	(.L_299 - .L_298)
	.align		4
.L_298:
        /*0658*/ 	.word	index@(_ZN2at6native38_GLOBAL__N__9a469cfd_6_RNN_cu_eca79a6d6kernel17gru_cell_backwardIddlLi1EEEvNS_4cuda6detail10TensorInfoIT_T1_EES9_S9_S9_S9_S8_S8_)
        /*065c*/ 	.word	0x00000020


	//----- nvinfo : EIATTR_FRAME_SIZE
	.align		4
.L_299:
        /*0660*/ 	.byte	0x04, 0x11
        /*0662*/ 	.short	(.L_301 - .L_300)
	.align		4
.L_300:
        /*0664*/ 	.word	index@($__internal_7_$__cuda_sm20_div_s64)
        /*0668*/ 	.word	0x00000000


	//----- nvinfo : EIATTR_FRAME_SIZE
	.align		4
.L_301:
        /*066c*/ 	.byte	0x04, 0x11
        /*066e*/ 	.short	(.L_303 - .L_302)
	.align		4
.L_302:
        /*0670*/ 	.word	index@(_ZN2at6native38_GLOBAL__N__9a469cfd_6_RNN_cu_eca79a6d6kernel17gru_cell_backwardIddlLi1EEEvNS_4cuda6detail10TensorInfoIT_T1_EES9_S9_S9_S9_S8_S8_)
        /*0674*/ 	.word	0x00000000


	//----- nvinfo : EIATTR_REGCOUNT
	.align		4
.L_303:
        /*0678*/ 	.byte	0x04, 0x2f
        /*067a*/ 	.short	(.L_305 - .L_304)
	.align		4
.L_304:
        /*067c*/ 	.word	index@(_ZN2at6native38_GLOBAL__N__9a469cfd_6_RNN_cu_eca79a6d6kernel17gru_cell_backwardIddlLi2EEEvNS_4cuda6detail10TensorInfoIT_T1_EES9_S9_S9_S9_S8_S8_)
        /*0680*/ 	.word	0x00000020


	//----- nvinfo : EIATTR_FRAME_SIZE
	.align		4
.L_305:
        /*0684*/ 	.byte	0x04, 0x11
        /*0686*/ 	.short	(.L_307 - .L_306)
	.align		4
.L_306:
        /*0688*/ 	.word	index@($__internal_6_$__cuda_sm20_div_s64)
        /*068c*/ 	.word	0x00000018


	//----- nvinfo : EIATTR_FRAME_SIZE
	.align		4
.L_307:
        /*0690*/ 	.byte	0x04, 0x11
        /*0692*/ 	.short	(.L_309 - .L_308)
	.align		4
.L_308:
        /*0694*/ 	.word	index@(_ZN2at6native38_GLOBAL__N__9a469cfd_6_RNN_cu_eca79a6d6kernel17gru_cell_backwardIddlLi2EEEvNS_4cuda6detail10TensorInfoIT_T1_EES9_S9_S9_S9_S8_S8_)
        /*0698*/ 	.word	0x00000018


	//----- nvinfo : EIATTR_REGCOUNT
	.align		4
.L_309:
        /*069c*/ 	.byte	0x04, 0x2f
        /*069e*/ 	.short	(.L_311 - .L_310)
	.align		4
.L_310:
        /*06a0*/ 	.word	index@(_ZN2at6native38_GLOBAL__N__9a469cfd_6_RNN_cu_eca79a6d6kernel17gru_cell_backwardIffiLi1EEEvNS_4cuda6detail10TensorInfoIT_T1_EES9_S9_S9_S9_S8_S8_)
        /*06a4*/ 	.word	0x00000020


	//----- nvinfo : EIATTR_FRAME_SIZE
	.align		4
.L_311:
        /*06a8*/ 	.byte	0x04, 0x11
        /*06aa*/ 	.short	(.L_313 - .L_312)
	.align		4
.L_312:
        /*06ac*/ 	.word	index@(_ZN2at6native38_GLOBAL__N__9a469cfd_6_RNN_cu_eca79a6d6kernel17gru_cell_backwardIffiLi1EEEvNS_4cuda6detail10TensorInfoIT_T1_EES9_S9_S9_S9_S8_S8_)
        /*06b0*/ 	.word	0x00000000


	//----- nvinfo : EIATTR_REGCOUNT
	.align		4
.L_313:
        /*06b4*/ 	.byte	0x04, 0x2f
        /*06b6*/ 	.short	(.L_315 - .L_314)
	.align		4
.L_314:
        /*06b8*/ 	.word	index@(_ZN2at6native38_GLOBAL__N__9a469cfd_6_RNN_cu_eca79a6d6kernel17gru_cell_backwardIffiLi2EEEvNS_4cuda6detail10TensorInfoIT_T1_EES9_S9_S9_S9_S8_S8_)
        /*06bc*/ 	.word	0x00000020


	//----- nvinfo : EIATTR_FRAME_SIZE
	.align		4
.L_315:
        /*06c0*/ 	.byte	0x04, 0x11
        /*06c2*/ 	.short	(.L_317 - .L_316)
	.align		4
.L_316:
        /*06c4*/ 	.word	index@(_ZN2at6native38_GLOBAL__N__9a469cfd_6_RNN_cu_eca79a6d6kernel17gru_cell_backwardIffiLi2EEEvNS_4cuda6detail10TensorInfoIT_T1_EES9_S9_S9_S9_S8_S8_)
        /*06c8*/ 	.word	0x00000000


	//----- nvinfo : EIATTR_REGCOUNT
	.align		4
.L_317:
        /*06cc*/ 	.byte	0x04, 0x2f
        /*06ce*/ 	.short	(.L_319 - .L_318)
	.align		4
.L_318:
        /*06d0*/ 	.word	index@(_ZN2at6native38_GLOBAL__N__9a469cfd_6_RNN_cu_eca79a6d6kernel17gru_cell_backwardIfflLi1EEEvNS_4cuda6detail10TensorInfoIT_T1_EES9_S9_S9_S9_S8_S8_)
        /*06d4*/ 	.word	0x00000020


	//----- nvinfo : EIATTR_FRAME_SIZE
	.align		4
.L_319:
        /*06d8*/ 	.byte	0x04, 0x11
        /*06da*/ 	.short	(.L_321 - .L_320)
	.align		4
.L_320:
        /*06dc*/ 	.word	index@($__internal_5_$__cuda_sm20_div_s64)
        /*06e0*/ 	.word	0x00000000


	//----- nvinfo : EIATTR_FRAME_SIZE
	.align		4
.L_321:
        /*06e4*/ 	.byte	0x04, 0x11
        /*06e6*/ 	.short	(.L_323 - .L_322)
	.align		4
.L_322:
        /*06e8*/ 	.word	index@(_ZN2at6native38_GLOBAL__N__9a469cfd_6_RNN_cu_eca79a6d6kernel17gru_cell_backwardIfflLi1EEEvNS_4cuda6detail10TensorInfoIT_T1_EES9_S9_S9_S9_S8_S8_)
        /*06ec*/ 	.word	0x00000000


	//----- nvinfo : EIATTR_REGCOUNT
	.align		4
.L_323:
        /*06f0*/ 	.byte	0x04, 0x2f
        /*06f2*/ 	.short	(.L_325 - .L_324)
	.align		4
.L_324:
        /*06f4*/ 	.word	index@(_ZN2at6native38_GLOBAL__N__9a469cfd_6_RNN_cu_eca79a6d6kernel17gru_cell_backwardIfflLi2EEEvNS_4cuda6detail10TensorInfoIT_T1_EES9_S9_S9_S9_S8_S8_)
        /*06f8*/ 	.word	0x00000020


	//----- nvinfo : EIATTR_FRAME_SIZE
	.align		4
.L_325:
        /*06fc*/ 	.byte	0x04, 0x11
        /*06fe*/ 	.short	(.L_327 - .L_326)
	.align		4
.L_326:
        /*0700*/ 	.word	index@($__internal_4_$__cuda_sm20_div_s64)
        /*0704*/ 	.word	0x00000000


	//----- nvinfo : EIATTR_FRAME_SIZE
	.align		4
.L_327:
        /*0708*/ 	.byte	0x04, 0x11
        /*070a*/ 	.short	(.L_329 - .L_328)
	.align		4
.L_328:
        /*070c*/ 	.word	index@(_ZN2at6native38_GLOBAL__N__9a469cfd_6_RNN_cu_eca79a6d6kernel17gru_cell_backwardIfflLi2EEEvNS_4cuda6detail10TensorInfoIT_T1_EES9_S9_S9_S9_S8_S8_)
        /*0710*/ 	.word	0x00000000


	//----- nvinfo : EIATTR_REGCOUNT
	.align		4
.L_329:
        /*0714*/ 	.byte	0x04, 0x2f
        /*0716*/ 	.short	(.L_331 - .L_330)
	.align		4
.L_330:
        /*0718*/ 	.word	index@(_ZN2at6native38_GLOBAL__N__9a469cfd_6_RNN_cu_eca79a6d6kernel17gru_cell_backwardIN3c104HalfEfiLi1EEEvNS_4cuda6detail10TensorInfoIT_T1_EESB_SB_SB_SB_SA_SA_)
        /*071c*/ 	.word	0x00000020


	//----- nvinfo : EIATTR_FRAME_SIZE
	.align		4
.L_331:
        /*0720*/ 	.byte	0x04, 0x11
        /*0722*/ 	.short	(.L_333 - .L_332)
	.align		4
.L_332:
        /*0724*/ 	.word	index@(_ZN2at6native38_GLOBAL__N__9a469cfd_6_RNN_cu_eca79a6d6kernel17gru_cell_backwardIN3c104HalfEfiLi1EEEvNS_4cuda6detail10TensorInfoIT_T1_EESB_SB_SB_SB_SA_SA_)
        /*0728*/ 	.word	0x00000000


	//----- nvinfo : EIATTR_REGCOUNT
	.align		4
.L_333:
        /*072c*/ 	.byte	0x04, 0x2f
        /*072e*/ 	.short	(.L_335 - .L_334)
	.align		4
.L_334:
        /*0730*/ 	.word	index@(_ZN2at6native38_GLOBAL__N__9a469cfd_6_RNN_cu_eca79a6d6kernel17gru_cell_backwardIN3c104HalfEfiLi2EEEvNS_4cuda6detail10TensorInfoIT_T1_EESB_SB_SB_SB_SA_SA_)
        /*0734*/ 	.word	0x00000020


	//----- nvinfo : EIATTR_FRAME_SIZE
	.align		4
.L_335:
        /*0738*/ 	.byte	0x04, 0x11
        /*073a*/ 	.short	(.L_337 - .L_336)
	.align		4
.L_336:
        /*073c*/ 	.word	index@(_ZN2at6native38_GLOBAL__N__9a469cfd_6_RNN_cu_eca79a6d6kernel17gru_cell_backwardIN3c104HalfEfiLi2EEEvNS_4cuda6detail10TensorInfoIT_T1_EESB_SB_SB_SB_SA_SA_)
        /*0740*/ 	.word	0x00000000


	//----- nvinfo : EIATTR_REGCOUNT
	.align		4
.L_337:
        /*0744*/ 	.byte	0x04, 0x2f
        /*0746*/ 	.short	(.L_339 - .L_338)
	.align		4
.L_338:
        /*0748*/ 	.word	index@(_ZN2at6native38_GLOBAL__N__9a469cfd_6_RNN_cu_eca79a6d6kernel17gru_cell_backwardIN3c104HalfEflLi1EEEvNS_4cuda6detail10TensorInfoIT_T1_EESB_SB_SB_SB_SA_SA_)
        /*074c*/ 	.word	0x00000020


	//----- nvinfo : EIATTR_FRAME_SIZE
	.align		4
.L_339:
        /*0750*/ 	.byte	0x04, 0x11
        /*0752*/ 	.short	(.L_341 - .L_340)
	.align		4
.L_340:
        /*0754*/ 	.word	index@($__internal_3_$__cuda_sm20_div_s64)
        /*0758*/ 	.word	0x00000000


	//----- nvinfo : EIATTR_FRAME_SIZE
	.align		4
.L_341:
        /*075c*/ 	.byte	0x04, 0x11
        /*075e*/ 	.short	(.L_343 - .L_342)
	.align		4
.L_342:
        /*0760*/ 	.word	index@(_ZN2at6native38_GLOBAL__N__9a469cfd_6_RNN_cu_eca79a6d6kernel17gru_cell_backwardIN3c104HalfEflLi1EEEvNS_4cuda6detail10TensorInfoIT_T1_EESB_SB_SB_SB_SA_SA_)
        /*0764*/ 	.word	0x00000000


	//----- nvinfo : EIATTR_REGCOUNT
	.align		4
.L_343:
        /*0768*/ 	.byte	0x04, 0x2f
        /*076a*/ 	.short	(.L_345 - .L_344)
	.align		4
.L_344:
        /*076c*/ 	.word	index@(_ZN2at6native38_GLOBAL__N__9a469cfd_6_RNN_cu_eca79a6d6kernel17gru_cell_backwardIN3c104HalfEflLi2EEEvNS_4cuda6detail10TensorInfoIT_T1_EESB_SB_SB_SB_SA_SA_)
        /*0770*/ 	.word	0x00000020


	//----- nvinfo : EIATTR_FRAME_SIZE
	.align		4
.L_345:
        /*0774*/ 	.byte	0x04, 0x11
        /*0776*/ 	.short	(.L_347 - .L_346)
	.align		4
.L_346:
        /*0778*/ 	.word	index@($__internal_2_$__cuda_sm20_div_s64)
        /*077c*/ 	.word	0x00000008


	//----- nvinfo : EIATTR_FRAME_SIZE
	.align		4
.L_347:
        /*0780*/ 	.byte	0x04, 0x11
        /*0782*/ 	.short	(.L_349 - .L_348)
	.align		4
.L_348:
        /*0784*/ 	.word	index@(_ZN2at6native38_GLOBAL__N__9a469cfd_6_RNN_cu_eca79a6d6kernel17gru_cell_backwardIN3c104HalfEflLi2EEEvNS_4cuda6detail10TensorInfoIT_T1_EESB_SB_SB_SB_SA_SA_)
        /*0788*/ 	.word	0x00000008


	//----- nvinfo : EIATTR_REGCOUNT
	.align		4
.L_349:
        /*078c*/ 	.byte	0x04, 0x2f
        /*078e*/ 	.short	(.L_351 - .L_350)
	.align		4
.L_350:
        /*0790*/ 	.word	index@(_ZN2at6native38_GLOBAL__N__9a469cfd_6_RNN_cu_eca79a6d6kernel17gru_cell_backwardIN3c108BFloat16EfiLi1EEEvNS_4cuda6detail10TensorInfoIT_T1_EESB_SB_SB_SB_SA_SA_)
        /*0794*/ 	.word	0x00000020


	//----- nvinfo : EIATTR_FRAME_SIZE
	.align		4
.L_351:
        /*0798*/ 	.byte	0x04, 0x11
        /*079a*/ 	.short	(.L_353 - .L_352)
	.align		4
.L_352:
        /*079c*/ 	.word	index@(_ZN2at6native38_GLOBAL__N__9a469cfd_6_RNN_cu_eca79a6d6kernel17gru_cell_backwardIN3c108BFloat16EfiLi1EEEvNS_4cuda6detail10TensorInfoIT_T1_EESB_SB_SB_SB_SA_SA_)
        /*07a0*/ 	.word	0x00000000


	//----- nvinfo : EIATTR_REGCOUNT
	.align		4
.L_353:
        /*07a4*/ 	.byte	0x04, 0x2f
        /*07a6*/ 	.short	(.L_355 - .L_354)
	.align		4
.L_354:
        /*07a8*/ 	.word	index@(_ZN2at6native38_GLOBAL__N__9a469cfd_6_RNN_cu_eca79a6d6kernel17gru_cell_backwardIN3c108BFloat16EfiLi2EEEvNS_4cuda6detail10TensorInfoIT_T1_EESB_SB_SB_SB_SA_SA_)
        /*07ac*/ 	.word	0x00000020


	//----- nvinfo : EIATTR_FRAME_SIZE
	.align		4
.L_355:
        /*07b0*/ 	.byte	0x04, 0x11
        /*07b2*/ 	.short	(.L_357 - .L_356)
	.align		4
.L_356:
        /*07b4*/ 	.word	index@(_ZN2at6native38_GLOBAL__N__9a469cfd_6_RNN_cu_eca79a6d6kernel17gru_cell_backwardIN3c108BFloat16EfiLi2EEEvNS_4cuda6detail10TensorInfoIT_T1_EESB_SB_SB_SB_SA_SA_)
        /*07b8*/ 	.word	0x00000000


	//----- nvinfo : EIATTR_REGCOUNT
	.align		4
.L_357:
        /*07bc*/ 	.byte	0x04, 0x2f
        /*07be*/ 	.short	(.L_359 - .L_358)
	.align		4
.L_358:
        /*07c0*/ 	.word	index@(_ZN2at6native38_GLOBAL__N__9a469cfd_6_RNN_cu_eca79a6d6kernel17gru_cell_backwardIN3c108BFloat16EflLi1EEEvNS_4cuda6detail10TensorInfoIT_T1_EESB_SB_SB_SB_SA_SA_)
        /*07c4*/ 	.word	0x00000020


	//----- nvinfo : EIATTR_FRAME_SIZE
	.align		4
.L_359:
        /*07c8*/ 	.byte	0x04, 0x11
        /*07ca*/ 	.short	(.L_361 - .L_360)
	.align		4
.L_360:
        /*07cc*/ 	.word	index@($__internal_1_$__cuda_sm20_div_s64)
        /*07d0*/ 	.word	0x00000000


	//----- nvinfo : EIATTR_FRAME_SIZE
	.align		4
.L_361:
        /*07d4*/ 	.byte	0x04, 0x11
        /*07d6*/ 	.short	(.L_363 - .L_362)
	.align		4
.L_362:
        /*07d8*/ 	.word	index@(_ZN2at6native38_GLOBAL__N__9a469cfd_6_RNN_cu_eca79a6d6kernel17gru_cell_backwardIN3c108BFloat16EflLi1EEEvNS_4cuda6detail10TensorInfoIT_T1_EESB_SB_SB_SB_SA_SA_)
        /*07dc*/ 	.word	0x00000000


	//----- nvinfo : EIATTR_REGCOUNT
	.align		4
.L_363:
        /*07e0*/ 	.byte	0x04, 0x2f
        /*07e2*/ 	.short	(.L_365 - .L_364)
	.align		4
.L_364:
        /*07e4*/ 	.word	index@(_ZN2at6native38_GLOBAL__N__9a469cfd_6_RNN_cu_eca79a6d6kernel17gru_cell_backwardIN3c108BFloat16EflLi2EEEvNS_4cuda6detail10TensorInfoIT_T1_EESB_SB_SB_SB_SA_SA_)
        /*07e8*/ 	.word	0x00000020


	//----- nvinfo : EIATTR_FRAME_SIZE
	.align		4
.L_365:
        /*07ec*/ 	.byte	0x04, 0x11
        /*07ee*/ 	.short	(.L_367 - .L_366)
	.align		4
.L_366:
        /*07f0*/ 	.word	index@($__internal_0_$__cuda_sm20_div_s64)
        /*07f4*/ 	.word	0x00000008


	//----- nvinfo : EIATTR_FRAME_SIZE
	.align		4
.L_367:
        /*07f8*/ 	.byte	0x04, 0x11
        /*07fa*/ 	.short	(.L_369 - .L_368)
	.align		4
.L_368:
        /*07fc*/ 	.word	index@(_ZN2at6native38_GLOBAL__N__9a469cfd_6_RNN_cu_eca79a6d6kernel17gru_cell_backwardIN3c108BFloat16EflLi2EEEvNS_4cuda6detail10TensorInfoIT_T1_EESB_SB_SB_SB_SA_SA_)
        /*0800*/ 	.word	0x00000008


	//----- nvinfo : EIATTR_MIN_STACK_SIZE
	.align		4
.L_369:
        /*0804*/ 	.byte	0x04, 0x12
        /*0806*/ 	.short	(.L_371 - .L_370)
	.align		4
.L_370:
        /*0808*/ 	.word	index@(_ZN2at6native38_GLOBAL__N__9a469cfd_6_RNN_cu_eca79a6d6kernel17gru_cell_backwardIN3c108BFloat16EflLi2EEEvNS_4cuda6detail10TensorInfoIT_T1_EESB_SB_SB_SB_SA_SA_)
        /*080c*/ 	.word	0x00000008


	//----- nvinfo : EIATTR_MIN_STACK_SIZE
	.align		4
.L_371:
        /*0810*/ 	.byte	0x04, 0x12
        /*0812*/ 	.short	(.L_373 - .L_372)
	.align		4
.L_372:
        /*0814*/ 	.word	index@(_ZN2at6native38_GLOBAL__N__9a469cfd_6_RNN_cu_eca79a6d6kernel17gru_cell_backwardIN3c108BFloat16EflLi1EEEvNS_4cuda6detail10TensorInfoIT_T1_EESB_SB_SB_SB_SA_SA_)
        /*0818*/ 	.word	0x00000000


	//----- nvinfo : EIATTR_MIN_STACK_SIZE
	.align		4
.L_373:
        /*081c*/ 	.byte	0x04, 0x12
        /*081e*/ 	.short	(.L_375 - .L_374)
	.align		4
.L_374:
        /*0820*/ 	.word	index@(_ZN2at6native38_GLOBAL__N__9a469cfd_6_RNN_cu_eca79a6d6kernel17gru_cell_backwardIN3c108BFloat16EfiLi2EEEvNS_4cuda6detail10TensorInfoIT_T1_EESB_SB_SB_SB_SA_SA_)
        /*0824*/ 	.word	0x00000000


	//----- nvinfo : EIATTR_MIN_STACK_SIZE
	.align		4
.L_375:
        /*0828*/ 	.byte	0x04, 0x12
        /*082a*/ 	.short	(.L_377 - .L_376)
	.align		4
.L_376:
        /*082c*/ 	.word	index@(_ZN2at6native38_GLOBAL__N__9a469cfd_6_RNN_cu_eca79a6d6kernel17gru_cell_backwardIN3c108BFloat16EfiLi1EEEvNS_4cuda6detail10TensorInfoIT_T1_EESB_SB_SB_SB_SA_SA_)
        /*0830*/ 	.word	0x00000000


	//----- nvinfo : EIATTR_MIN_STACK_SIZE
	.align		4
.L_377:
        /*0834*/ 	.byte	0x04, 0x12
        /*0836*/ 	.short	(.L_379 - .L_378)
	.align		4
.L_378:
        /*0838*/ 	.word	index@(_ZN2at6native38_GLOBAL__N__9a469cfd_6_RNN_cu_eca79a6d6kernel17gru_cell_backwardIN3c104HalfEflLi2EEEvNS_4cuda6detail10TensorInfoIT_T1_EESB_SB_SB_SB_SA_SA_)
        /*083c*/ 	.word	0x00000008


	//----- nvinfo : EIATTR_MIN_STACK_SIZE
	.align		4
.L_379:
        /*0840*/ 	.byte	0x04, 0x12
        /*0842*/ 	.short	(.L_381 - .L_380)
	.align		4
.L_380:
        /*0844*/ 	.word	index@(_ZN2at6native38_GLOBAL__N__9a469cfd_6_RNN_cu_eca79a6d6kernel17gru_cell_backwardIN3c104HalfEflLi1EEEvNS_4cuda6detail10TensorInfoIT_T1_EESB_SB_SB_SB_SA_SA_)
        /*0848*/ 	.word	0x00000000


	//----- nvinfo : EIATTR_MIN_STACK_SIZE
	.align		4
.L_381:
        /*084c*/ 	.byte	0x04, 0x12
        /*084e*/ 	.short	(.L_383 - .L_382)
	.align		4
.L_382:
        /*0850*/ 	.word	index@(_ZN2at6native38_GLOBAL__N__9a469cfd_6_RNN_cu_eca79a6d6kernel17gru_cell_backwardIN3c104HalfEfiLi2EEEvNS_4cuda6detail10TensorInfoIT_T1_EESB_SB_SB_SB_SA_SA_)
        /*0854*/ 	.word	0x00000000


	//----- nvinfo : EIATTR_MIN_STACK_SIZE
	.align		4
.L_383:
        /*0858*/ 	.byte	0x04, 0x12
        /*085a*/ 	.short	(.L_385 - .L_384)
	.align		4
.L_384:
        /*085c*/ 	.word	index@(_ZN2at6native38_GLOBAL__N__9a469cfd_6_RNN_cu_eca79a6d6kernel17gru_cell_backwardIN3c104HalfEfiLi1EEEvNS_4cuda6detail10TensorInfoIT_T1_EESB_SB_SB_SB_SA_SA_)
        /*0860*/ 	.word	0x00000000


	//----- nvinfo : EIATTR_MIN_STACK_SIZE
	.align		4
.L_385:
        /*0864*/ 	.byte	0x04, 0x12
        /*0866*/ 	.short	(.L_387 - .L_386)
	.align		4
.L_386:
        /*0868*/ 	.word	index@(_ZN2at6native38_GLOBAL__N__9a469cfd_6_RNN_cu_eca79a6d6kernel17gru_cell_backwardIfflLi2EEEvNS_4cuda6detail10TensorInfoIT_T1_EES9_S9_S9_S9_S8_S8_)
        /*086c*/ 	.word	0x00000000


	//----- nvinfo : EIATTR_MIN_STACK_SIZE
	.align		4
.L_387:
        /*0870*/ 	.byte	0x04, 0x12
        /*0872*/ 	.short	(.L_389 - .L_388)
	.align		4
.L_388:
        /*0874*/ 	.word	index@(_ZN2at6native38_GLOBAL__N__9a469cfd_6_RNN_cu_eca79a6d6kernel17gru_cell_backwardIfflLi1EEEvNS_4cuda6detail10TensorInfoIT_T1_EES9_S9_S9_S9_S8_S8_)
        /*0878*/ 	.word	0x00000000


	//----- nvinfo : EIATTR_MIN_STACK_SIZE
	.align		4
.L_389:
        /*087c*/ 	.byte	0x04, 0x12
        /*087e*/ 	.short	(.L_391 - .L_390)
	.align		4
.L_390:
        /*0880*/ 	.word	index@(_ZN2at6native38_GLOBAL__N__9a469cfd_6_RNN_cu_eca79a6d6kernel17gru_cell_backwardIffiLi2EEEvNS_4cuda6detail10TensorInfoIT_T1_EES9_S9_S9_S9_S8_S8_)
        /*0884*/ 	.word	0x00000000


	//----- nvinfo : EIATTR_MIN_STACK_SIZE
	.align		4
.L_391:
        /*0888*/ 	.byte	0x04, 0x12
        /*088a*/ 	.short	(.L_393 - .L_392)
	.align		4
.L_392:
        /*088c*/ 	.word	index@(_ZN2at6native38_GLOBAL__N__9a469cfd_6_RNN_cu_eca79a6d6kernel17gru_cell_backwardIffiLi1EEEvNS_4cuda6detail10TensorInfoIT_T1_EES9_S9_S9_S9_S8_S8_)
        /*0890*/ 	.word	0x00000000


	//----- nvinfo : EIATTR_MIN_STACK_SIZE
	.align		4
.L_393:
        /*0894*/ 	.byte	0x04, 0x12
        /*0896*/ 	.short	(.L_395 - .L_394)
	.align		4
.L_394:
        /*0898*/ 	.word	index@(_ZN2at6native38_GLOBAL__N__9a469cfd_6_RNN_cu_eca79a6d6kernel17gru_cell_backwardIddlLi2EEEvNS_4cuda6detail10TensorInfoIT_T1_EES9_S9_S9_S9_S8_S8_)
        /*089c*/ 	.word	0x00000018


	//----- nvinfo : EIATTR_MIN_STACK_SIZE
	.align		4
.L_395:
        /*08a0*/ 	.byte	0x04, 0x12
        /*08a2*/ 	.short	(.L_397 - .L_396)
	.align		4
.L_396:
        /*08a4*/ 	.word	index@(_ZN2at6native38_GLOBAL__N__9a469cfd_6_RNN_cu_eca79a6d6kernel17gru_cell_backwardIddlLi1EEEvNS_4cuda6detail10TensorInfoIT_T1_EES9_S9_S9_S9_S8_S8_)
        /*08a8*/ 	.word	0x00000000


	//----- nvinfo : EIATTR_MIN_STACK_SIZE
	.align		4
.L_397:
        /*08ac*/ 	.byte	0x04, 0x12
        /*08ae*/ 	.short	(.L_399 - .L_398)
	.align		4
.L_398:
        /*08b0*/ 	.word	index@(_ZN2at6native38_GLOBAL__N__9a469cfd_6_RNN_cu_eca79a6d6kernel17gru_cell_backwardIddiLi2EEEvNS_4cuda6detail10TensorInfoIT_T1_EES9_S9_S9_S9_S8_S8_)
        /*08b4*/ 	.word	0x00000008


	//----- nvinfo : EIATTR_MIN_STACK_SIZE
	.align		4
.L_399:
        /*08b8*/ 	.byte	0x04, 0x12
        /*08ba*/ 	.short	(.L_401 - .L_400)
	.align		4
.L_400:
        /*08bc*/ 	.word	index@(_ZN2at6native38_GLOBAL__N__9a469cfd_6_RNN_cu_eca79a6d6kernel17gru_cell_backwardIddiLi1EEEvNS_4cuda6detail10TensorInfoIT_T1_EES9_S9_S9_S9_S8_S8_)
        /*08c0*/ 	.word	0x00000000


	//----- nvinfo : EIATTR_MIN_STACK_SIZE
	.align		4
.L_401:
        /*08c4*/ 	.byte	0x04, 0x12
        /*08c6*/ 	.short	(.L_403 - .L_402)
	.align		4
.L_402:
        /*08c8*/ 	.word	index@(_ZN2at6native38_GLOBAL__N__9a469cfd_6_RNN_cu_eca79a6d6kernel16gru_cell_forwardIN3c108BFloat16EflLi2EEEvNS_4cuda6detail10TensorInfoIT_T1_EESB_SB_SB_SB_SB_SB_SA_SA_)
        /*08cc*/ 	.word	0x00000010


	//----- nvinfo : EIATTR_MIN_STACK_SIZE
	.align		4
.L_403:
        /*08d0*/ 	.byte	0x04, 0x12
        /*08d2*/ 	.short	(.L_405 - .L_404)
	.align		4
.L_404:
        /*08d4*/ 	.word	index@(_ZN2at6native38_GLOBAL__N__9a469cfd_6_RNN_cu_eca79a6d6kernel16gru_cell_forwardIN3c108BFloat16EflLi1EEEvNS_4cuda6detail10TensorInfoIT_T1_EESB_SB_SB_SB_SB_SB_SA_SA_)
        /*08d8*/ 	.word	0x00000000


	//----- nvinfo : EIATTR_MIN_STACK_SIZE
	.align		4
.L_405:
        /*08dc*/ 	.byte	0x04, 0x12
        /*08de*/ 	.short	(.L_407 - .L_406)
	.align		4
.L_406:
        /*08e0*/ 	.word	index@(_ZN2at6native38_GLOBAL__N__9a469cfd_6_RNN_cu_eca79a6d6kernel16gru_cell_forwardIN3c108BFloat16EfiLi2EEEvNS_4cuda6detail10TensorInfoIT_T1_EESB_SB_SB_SB_SB_SB_SA_SA_)
        /*08e4*/ 	.word	0x00000000


	//----- nvinfo : EIATTR_MIN_STACK_SIZE
	.align		4
.L_407:
        /*08e8*/ 	.byte	0x04, 0x12
        /*08ea*/ 	.short	(.L_409 - .L_408)
	.align		4
.L_408:
        /*08ec*/ 	.word	index@(_ZN2at6native38_GLOBAL__N__9a469cfd_6_RNN_cu_eca79a6d6kernel16gru_cell_forwardIN3c108BFloat16EfiLi1EEEvNS_4cuda6detail10TensorInfoIT_T1_EESB_SB_SB_SB_SB_SB_SA_SA_)
        /*08f0*/ 	.word	0x00000000


	//----- nvinfo : EIATTR_MIN_STACK_SIZE
	.align		4
.L_409:
        /*08f4*/ 	.byte	0x04, 0x12
        /*08f6*/ 	.short	(.L_411 - .L_410)
	.align		4
.L_410:
        /*08f8*/ 	.word	index@(_ZN2at6native38_GLOBAL__N__9a469cfd_6_RNN_cu_eca79a6d6kernel16gru_cell_forwardIN3c104HalfEflLi2EEEvNS_4cuda6detail10TensorInfoIT_T1_EESB_SB_SB_SB_SB_SB_SA_SA_)
        /*08fc*/ 	.word	0x00000010


	//----- nvinfo : EIATTR_MIN_STACK_SIZE
	.align		4
.L_411:
        /*0900*/ 	.byte	0x04, 0x12
        /*0902*/ 	.short	(.L_413 - .L_412)
	.align		4
.L_412:
        /*0904*/ 	.word	index@(_ZN2at6native38_GLOBAL__N__9a469cfd_6_RNN_cu_eca79a6d6kernel16gru_cell_forwardIN3c104HalfEflLi1EEEvNS_4cuda6detail10TensorInfoIT_T1_EESB_SB_SB_SB_SB_SB_SA_SA_)
        /*0908*/ 	.word	0x00000000


	//----- nvinfo : EIATTR_MIN_STACK_SIZE
	.align		4
.L_413:
        /*090c*/ 	.byte	0x04, 0x12
        /*090e*/ 	.short	(.L_415 - .L_414)
	.align		4
.L_414:
        /*0910*/ 	.word	index@(_ZN2at6native38_GLOBAL__N__9a469cfd_6_RNN_cu_eca79a6d6kernel16gru_cell_forwardIN3c104HalfEfiLi2EEEvNS_4cuda6detail10TensorInfoIT_T1_EESB_SB_SB_SB_SB_SB_SA_SA_)
        /*0914*/ 	.word	0x00000000


	//----- nvinfo : EIATTR_MIN_STACK_SIZE
	.align		4
.L_415:
        /*0918*/ 	.byte	0x04, 0x12
        /*091a*/ 	.short	(.L_417 - .L_416)
	.align		4
.L_416:
        /*091c*/ 	.word	index@(_ZN2at6native38_GLOBAL__N__9a469cfd_6_RNN_cu_eca79a6d6kernel16gru_cell_forwardIN3c104HalfEfiLi1EEEvNS_4cuda6detail10TensorInfoIT_T1_EESB_SB_SB_SB_SB_SB_SA_SA_)
        /*0920*/ 	.word	0x00000000


	//----- nvinfo : EIATTR_MIN_STACK_SIZE
	.align		4
.L_417:
        /*0924*/ 	.byte	0x04, 0x12
        /*0926*/ 	.short	(.L_419 - .L_418)
	.align		4
.L_418:
        /*0928*/ 	.word	index@(_ZN2at6native38_GLOBAL__N__9a469cfd_6_RNN_cu_eca79a6d6kernel16gru_cell_forwardIfflLi2EEEvNS_4cuda6detail10TensorInfoIT_T1_EES9_S9_S9_S9_S9_S9_S8_S8_)
        /*092c*/ 	.word	0x00000018


	//----- nvinfo : EIATTR_MIN_STACK_SIZE
	.align		4
.L_419:
        /*0930*/ 	.byte	0x04, 0x12
        /*0932*/ 	.short	(.L_421 - .L_420)
	.align		4
.L_420:
        /*0934*/ 	.word	index@(_ZN2at6native38_GLOBAL__N__9a469cfd_6_RNN_cu_eca79a6d6kernel16gru_cell_forwardIfflLi1EEEvNS_4cuda6detail10TensorInfoIT_T1_EES9_S9_S9_S9_S9_S9_S8_S8_)
        /*0938*/ 	.word	0x00000000


	//----- nvinfo : EIATTR_MIN_STACK_SIZE
	.align		4
.L_421:
        /*093c*/ 	.byte	0x04, 0x12
        /*093e*/ 	.short	(.L_423 - .L_422)
	.align		4
.L_422:
        /*0940*/ 	.word	index@(_ZN2at6native38_GLOBAL__N__9a469cfd_6_RNN_cu_eca79a6d6kernel16gru_cell_forwardIffiLi2EEEvNS_4cuda6detail10TensorInfoIT_T1_EES9_S9_S9_S9_S9_S9_S8_S8_)
        /*0944*/ 	.word	0x00000000


	//----- nvinfo : EIATTR_MIN_STACK_SIZE
	.align		4
.L_423:
        /*0948*/ 	.byte	0x04, 0x12
        /*094a*/ 	.short	(.L_425 - .L_424)
	.align		4
.L_424:
        /*094c*/ 	.word	index@(_ZN2at6native38_GLOBAL__N__9a469cfd_6_RNN_cu_eca79a6d6kernel16gru_cell_forwardIffiLi1EEEvNS_4cuda6detail10TensorInfoIT_T1_EES9_S9_S9_S9_S9_S9_S8_S8_)
        /*0950*/ 	.word	0x00000000


	//----- nvinfo : EIATTR_MIN_STACK_SIZE
	.align		4
.L_425:
        /*0954*/ 	.byte	0x04, 0x12
        /*0956*/ 	.short	(.L_427 - .L_426)
	.align		4
.L_426:
        /*0958*/ 	.word	index@(_ZN2at6native38_GLOBAL__N__9a469cfd_6_RNN_cu_eca79a6d6kernel16gru_cell_forwardIddlLi2EEEvNS_4cuda6detail10TensorInfoIT_T1_EES9_S9_S9_S9_S9_S9_S8_S8_)
        /*095c*/ 	.word	0x00000038


	//----- nvinfo : EIATTR_MIN_STACK_SIZE
	.align		4
.L_427:
        /*0960*/ 	.byte	0x04, 0x12
        /*0962*/ 	.short	(.L_429 - .L_428)
	.align		4
.L_428:
        /*0964*/ 	.word	index@(_ZN2at6native38_GLOBAL__N__9a469cfd_6_RNN_cu_eca79a6d6kernel16gru_cell_forwardIddlLi1EEEvNS_4cuda6detail10TensorInfoIT_T1_EES9_S9_S9_S9_S9_S9_S8_S8_)
        /*0968*/ 	.word	0x00000038


	//----- nvinfo : EIATTR_MIN_STACK_SIZE
	.align		4
.L_429:
        /*096c*/ 	.byte	0x04, 0x12
        /*096e*/ 	.short	(.L_431 - .L_430)
	.align		4
.L_430:
        /*0970*/ 	.word	index@(_ZN2at6native38_GLOBAL__N__9a469cfd_6_RNN_cu_eca79a6d6kernel16gru_cell_forwardIddiLi2EEEvNS_4cuda6detail10TensorInfoIT_T1_EES9_S9_S9_S9_S9_S9_S8_S8_)
        /*0974*/ 	.word	0x00000018


	//----- nvinfo : EIATTR_MIN_STACK_SIZE
	.align		4
.L_431:
        /*0978*/ 	.byte	0x04, 0x12
        /*097a*/ 	.short	(.L_433 - .L_432)
	.align		4
.L_432:
        /*097c*/ 	.word	index@(_ZN2at6native38_GLOBAL__N__9a469cfd_6_RNN_cu_eca79a6d6kernel16gru_cell_forwardIddiLi1EEEvNS_4cuda6detail10TensorInfoIT_T1_EES9_S9_S9_S9_S9_S9_S8_S8_)
        /*0980*/ 	.word	0x00000010


	//----- nvinfo : EIATTR_MIN_STACK_SIZE
	.align		4
.L_433:
        /*0984*/ 	.byte	0x04, 0x12
        /*0986*/ 	.short	(.L_435 - .L_434)
	.align		4
.L_434:
        /*0988*/ 	.word	index@(_ZN2at6native38_GLOBAL__N__9a469cfd_6_RNN_cu_eca79a6d6kernel18lstm_cell_backwardIN3c108BFloat16EflLi2EEEvNS_4cuda6detail10TensorInfoIT_T1_EESB_SB_SB_SB_SB_SB_SA_SA_)
        /*098c*/ 	.word	0x00000028


	//----- nvinfo : EIATTR_MIN_STACK_SIZE
	.align		4
.L_435:
        /*0990*/ 	.byte	0x04, 0x12
        /*0992*/ 	.short	(.L_437 - .L_436)
	.align		4
.L_436:
        /*0994*/ 	.word	index@(_ZN2at6native38_GLOBAL__N__9a469cfd_6_RNN_cu_eca79a6d6kernel18lstm_cell_backwardIN3c108BFloat16EflLi1EEEvNS_4cuda6detail10TensorInfoIT_T1_EESB_SB_SB_SB_SB_SB_SA_SA_)
        /*0998*/ 	.word	0x00000018


	//----- nvinfo : EIATTR_MIN_STACK_SIZE
	.align		4
.L_437:
        /*099c*/ 	.byte	0x04, 0x12
        /*099e*/ 	.short	(.L_439 - .L_438)
	.align		4
.L_438:
        /*09a0*/ 	.word	index@(_ZN2at6native38_GLOBAL__N__9a469cfd_6_RNN_cu_eca79a6d6kernel18lstm_cell_backwardIN3c108BFloat16EfiLi2EEEvNS_4cuda6detail10TensorInfoIT_T1_EESB_SB_SB_SB_SB_SB_SA_SA_)
        /*09a4*/ 	.word	0x00000000


	//----- nvinfo : EIATTR_MIN_STACK_SIZE
	.align		4
.L_439:
        /*09a8*/ 	.byte	0x04, 0x12
        /*09aa*/ 	.short	(.L_441 - .L_440)
	.align		4
.L_440:
        /*09ac*/ 	.word	index@(_ZN2at6native38_GLOBAL__N__9a469cfd_6_RNN_cu_eca79a6d6kernel18lstm_cell_backwardIN3c108BFloat16EfiLi1EEEvNS_4cuda6detail10TensorInfoIT_T1_EESB_SB_SB_SB_SB_SB_SA_SA_)
        /*09b0*/ 	.word	0x00000000


	//----- nvinfo : EIATTR_MIN_STACK_SIZE
	.align		4
.L_441:
        /*09b4*/ 	.byte	0x04, 0x12
        /*09b6*/ 	.short	(.L_443 - .L_442)
	.align		4
.L_442:
        /*09b8*/ 	.word	index@(_ZN2at6native38_GLOBAL__N__9a469cfd_6_RNN_cu_eca79a6d6kernel18lstm_cell_backwardIN3c104HalfEflLi2EEEvNS_4cuda6detail10TensorInfoIT_T1_EESB_SB_SB_SB_SB_SB_SA_SA_)
        /*09bc*/ 	.word	0x00000028


	//----- nvinfo : EIATTR_MIN_STACK_SIZE
	.align		4
.L_443:
        /*09c0*/ 	.byte	0x04, 0x12
        /*09c2*/ 	.short	(.L_445 - .L_444)
	.align		4
.L_444:
        /*09c4*/ 	.word	index@(_ZN2at6native38_GLOBAL__N__9a469cfd_6_RNN_cu_eca79a6d6kernel18lstm_cell_backwardIN3c104HalfEflLi1EEEvNS_4cuda6detail10TensorInfoIT_T1_EESB_SB_SB_SB_SB_SB_SA_SA_)
        /*09c8*/ 	.word	0x00000018


	//----- nvinfo : EIATTR_MIN_STACK_SIZE
	.align		4
.L_445:
        /*09cc*/ 	.byte	0x04, 0x12
        /*09ce*/ 	.short	(.L_447 - .L_446)
	.align		4
.L_446:
        /*09d0*/ 	.word	index@(_ZN2at6native38_GLOBAL__N__9a469cfd_6_RNN_cu_eca79a6d6kernel18lstm_cell_backwardIN3c104HalfEfiLi2EEEvNS_4cuda6detail10TensorInfoIT_T1_EESB_SB_SB_SB_SB_SB_SA_SA_)
        /*09d4*/ 	.word	0x00000000


	//----- nvinfo : EIATTR_MIN_STACK_SIZE
	.align		4
.L_447:
        /*09d8*/ 	.byte	0x04, 0x12
        /*09da*/ 	.short	(.L_449 - .L_448)
	.align		4
.L_448:
        /*09dc*/ 	.word	index@(_ZN2at6native38_GLOBAL__N__9a469cfd_6_RNN_cu_eca79a6d6kernel18lstm_cell_backwardIN3c104HalfEfiLi1EEEvNS_4cuda6detail10TensorInfoIT_T1_EESB_SB_SB_SB_SB_SB_SA_SA_)
        /*09e0*/ 	.word	0x00000000


	//----- nvinfo : EIATTR_MIN_STACK_SIZE
	.align		4
.L_449:
        /*09e4*/ 	.byte	0x04, 0x12
        /*09e6*/ 	.short	(.L_451 - .L_450)
	.align		4
.L_450:
        /*09e8*/ 	.word	index@(_ZN2at6native38_GLOBAL__N__9a469cfd_6_RNN_cu_eca79a6d6kernel18lstm_cell_backwardIfflLi2EEEvNS_4cuda6detail10TensorInfoIT_T1_EES9_S9_S9_S9_S9_S9_S8_S8_)
        /*09ec*/ 	.word	0x00000028


	//----- nvinfo : EIATTR_MIN_STACK_SIZE
	.align		4
.L_451:
        /*09f0*/ 	.byte	0x04, 0x12
        /*09f2*/ 	.short	(.L_453 - .L_452)
	.align		4
.L_452:
        /*09f4*/ 	.word	index@(_ZN2at6native38_GLOBAL__N__9a469cfd_6_RNN_cu_eca79a6d6kernel18lstm_cell_backwardIfflLi1EEEvNS_4cuda6detail10TensorInfoIT_T1_EES9_S9_S9_S9_S9_S9_S8_S8_)
        /*09f8*/ 	.word	0x00000018


	//----- nvinfo : EIATTR_MIN_STACK_SIZE
	.align		4
.L_453:
        /*09fc*/ 	.byte	0x04, 0x12
        /*09fe*/ 	.short	(.L_455 - .L_454)
	.align		4
.L_454:
        /*0a00*/ 	.word	index@(_ZN2at6native38_GLOBAL__N__9a469cfd_6_RNN_cu_eca79a6d6kernel18lstm_cell_backwardIffiLi2EEEvNS_4cuda6detail10TensorInfoIT_T1_EES9_S9_S9_S9_S9_S9_S8_S8_)
        /*0a04*/ 	.word	0x00000000


	//----- nvinfo : EIATTR_MIN_STACK_SIZE
	.align		4
.L_455:
        /*0a08*/ 	.byte	0x04, 0x12
        /*0a0a*/ 	.short	(.L_457 - .L_456)
	.align		4
.L_456:
        /*0a0c*/ 	.word	index@(_ZN2at6native38_GLOBAL__N__9a469cfd_6_RNN_cu_eca79a6d6kernel18lstm_cell_backwardIffiLi1EEEvNS_4cuda6detail10TensorInfoIT_T1_EES9_S9_S9_S9_S9_S9_S8_S8_)
        /*0a10*/ 	.word	0x00000000


	//----- nvinfo : EIATTR_MIN_STACK_SIZE
	.align		4
.L_457:
        /*0a14*/ 	.byte	0x04, 0x12
        /*0a16*/ 	.short	(.L_459 - .L_458)
	.align		4
.L_458:
        /*0a18*/ 	.word	index@(_ZN2at6native38_GLOBAL__N__9a469cfd_6_RNN_cu_eca79a6d6kernel18lstm_cell_backwardIddlLi2EEEvNS_4cuda6detail10TensorInfoIT_T1_EES9_S9_S9_S9_S9_S9_S8_S8_)
        /*0a1c*/ 	.word	0x00000048


	//----- nvinfo : EIATTR_MIN_STACK_SIZE
	.align		4
.L_459:
        /*0a20*/ 	.byte	0x04, 0x12
        /*0a22*/ 	.short	(.L_461 - .L_460)
	.align		4
.L_460:
        /*0a24*/ 	.word	index@(_ZN2at6native38_GLOBAL__N__9a469cfd_6_RNN_cu_eca79a6d6kernel18lstm_cell_backwardIddlLi1EEEvNS_4cuda6detail10TensorInfoIT_T1_EES9_S9_S9_S9_S9_S9_S8_S8_)
        /*0a28*/ 	.word	0x00000050


	//----- nvinfo : EIATTR_MIN_STACK_SIZE
	.align		4
.L_461:
        /*0a2c*/ 	.byte	0x04, 0x12
        /*0a2e*/ 	.short	(.L_463 - .L_462)
	.align		4
.L_462:
        /*0a30*/ 	.word	index@(_ZN2at6native38_GLOBAL__N__9a469cfd_6_RNN_cu_eca79a6d6kernel18lstm_cell_backwardIddiLi2EEEvNS_4cuda6detail10TensorInfoIT_T1_EES9_S9_S9_S9_S9_S9_S8_S8_)
        /*0a34*/ 	.word	0x00000008


	//----- nvinfo : EIATTR_MIN_STACK_SIZE
	.align		4
.L_463:
        /*0a38*/ 	.byte	0x04, 0x12
        /*0a3a*/ 	.short	(.L_465 - .L_464)
	.align		4
.L_464:
        /*0a3c*/ 	.word	index@(_ZN2at6native38_GLOBAL__N__9a469cfd_6_RNN_cu_eca79a6d6kernel18lstm_cell_backwardIddiLi1EEEvNS_4cuda6detail10TensorInfoIT_T1_EES9_S9_S9_S9_S9_S9_S8_S8_)
        /*0a40*/ 	.word	0x00000000


	//----- nvinfo : EIATTR_MIN_STACK_SIZE
	.align		4
.L_465:
        /*0a44*/ 	.byte	0x04, 0x12
        /*0a46*/ 	.short	(.L_467 - .L_466)
	.align		4
.L_466:
        /*0a48*/ 	.word	index@(_ZN2at6native38_GLOBAL__N__9a469cfd_6_RNN_cu_eca79a6d6kernel17lstm_cell_forwardIN3c108BFloat16EflLi2EEEvNS_4cuda6detail10TensorInfoIT_T1_EESB_SB_SB_SB_SB_SB_SB_SA_SA_)
        /*0a4c*/ 	.word	0x00000050


	//----- nvinfo : EIATTR_MIN_STACK_SIZE
	.align		4
.L_467:
        /*0a50*/ 	.byte	0x04, 0x12
        /*0a52*/ 	.short	(.L_469 - .L_468)
	.align		4
.L_468:
        /*0a54*/ 	.word	index@(_ZN2at6native38_GLOBAL__N__9a469cfd_6_RNN_cu_eca79a6d6kernel17lstm_cell_forwardIN3c108BFloat16EflLi1EEEvNS_4cuda6detail10TensorInfoIT_T1_EESB_SB_SB_SB_SB_SB_SB_SA_SA_)
        /*0a58*/ 	.word	0x00000058


	//----- nvinfo : EIATTR_MIN_STACK_SIZE
	.align		4
.L_469:
        /*0a5c*/ 	.byte	0x04, 0x12
        /*0a5e*/ 	.short	(.L_471 - .L_470)
	.align		4
.L_470:
        /*0a60*/ 	.word	index@(_ZN2at6native38_GLOBAL__N__9a469cfd_6_RNN_cu_eca79a6d6kernel17lstm_cell_forwardIN3c108BFloat16EfiLi2EEEvNS_4cuda6detail10TensorInfoIT_T1_EESB_SB_SB_SB_SB_SB_SB_SA_SA_)
        /*0a64*/ 	.word	0x00000018


	//----- nvinfo : EIATTR_MIN_STACK_SIZE
	.align		4
.L_471:
        /*0a68*/ 	.byte	0x04, 0x12
        /*0a6a*/ 	.short	(.L_473 - .L_472)
	.align		4
.L_472:
        /*0a6c*/ 	.word	index@(_ZN2at6native38_GLOBAL__N__9a469cfd_6_RNN_cu_eca79a6d6kernel17lstm_cell_forwardIN3c108BFloat16EfiLi1EEEvNS_4cuda6detail10TensorInfoIT_T1_EESB_SB_SB_SB_SB_SB_SB_SA_SA_)
        /*0a70*/ 	.word	0x00000000


	//----- nvinfo : EIATTR_MIN_STACK_SIZE
	.align		4
.L_473:
        /*0a74*/ 	.byte	0x04, 0x12
        /*0a76*/ 	.short	(.L_475 - .L_474)
	.align		4
.L_474:
        /*0a78*/ 	.word	index@(_ZN2at6native38_GLOBAL__N__9a469cfd_6_RNN_cu_eca79a6d6kernel17lstm_cell_forwardIN3c104HalfEflLi2EEEvNS_4cuda6detail10TensorInfoIT_T1_EESB_SB_SB_SB_SB_SB_SB_SA_SA_)
        /*0a7c*/ 	.word	0x00000050


	//----- nvinfo : EIATTR_MIN_STACK_SIZE
	.align		4
.L_475:
        /*0a80*/ 	.byte	0x04, 0x12
        /*0a82*/ 	.short	(.L_477 - .L_476)
	.align		4
.L_476:
        /*0a84*/ 	.word	index@(_ZN2at6native38_GLOBAL__N__9a469cfd_6_RNN_cu_eca79a6d6kernel17lstm_cell_forwardIN3c104HalfEflLi1EEEvNS_4cuda6detail10TensorInfoIT_T1_EESB_SB_SB_SB_SB_SB_SB_SA_SA_)
        /*0a88*/ 	.word	0x00000058


	//----- nvinfo : EIATTR_MIN_STACK_SIZE
	.align		4
.L_477:
        /*0a8c*/ 	.byte	0x04, 0x12
        /*0a8e*/ 	.short	(.L_479 - .L_478)
	.align		4
.L_478:
        /*0a90*/ 	.word	index@(_ZN2at6native38_GLOBAL__N__9a469cfd_6_RNN_cu_eca79a6d6kernel17lstm_cell_forwardIN3c104HalfEfiLi2EEEvNS_4cuda6detail10TensorInfoIT_T1_EESB_SB_SB_SB_SB_SB_SB_SA_SA_)
        /*0a94*/ 	.word	0x00000018


	//----- nvinfo : EIATTR_MIN_STACK_SIZE
	.align		4
.L_479:
        /*0a98*/ 	.byte	0x04, 0x12
        /*0a9a*/ 	.short	(.L_481 - .L_480)
	.align		4
.L_480:
        /*0a9c*/ 	.word	index@(_ZN2at6native38_GLOBAL__N__9a469cfd_6_RNN_cu_eca79a6d6kernel17lstm_cell_forwardIN3c104HalfEfiLi1EEEvNS_4cuda6detail10TensorInfoIT_T1_EESB_SB_SB_SB_SB_SB_SB_SA_SA_)
        /*0aa0*/ 	.word	0x00000000


	//----- nvinfo : EIATTR_MIN_STACK_SIZE
	.align		4
.L_481:
        /*0aa4*/ 	.byte	0x04, 0x12
        /*0aa6*/ 	.short	(.L_483 - .L_482)
	.align		4
.L_482:
        /*0aa8*/ 	.word	index@(_ZN2at6native38_GLOBAL__N__9a469cfd_6_RNN_cu_eca79a6d6kernel17lstm_cell_forwardIfflLi2EEEvNS_4cuda6detail10TensorInfoIT_T1_EES9_S9_S9_S9_S9_S9_S9_S8_S8_)
        /*0aac*/ 	.word	0x00000050


	//----- nvinfo : EIATTR_MIN_STACK_SIZE
	.align		4
.L_483:
        /*0ab0*/ 	.byte	0x04, 0x12
        /*0ab2*/ 	.short	(.L_485 - .L_484)
	.align		4
.L_484:
        /*0ab4*/ 	.word	index@(_ZN2at6native38_GLOBAL__N__9a469cfd_6_RNN_cu_eca79a6d6kernel17lstm_cell_forwardIfflLi1EEEvNS_4cuda6detail10TensorInfoIT_T1_EES9_S9_S9_S9_S9_S9_S9_S8_S8_)
        /*0ab8*/ 	.word	0x00000058


	//----- nvinfo : EIATTR_MIN_STACK_SIZE
	.align		4
.L_485:
        /*0abc*/ 	.byte	0x04, 0x12
        /*0abe*/ 	.short	(.L_487 - .L_486)
	.align		4
.L_486:
        /*0ac0*/ 	.word	index@(_ZN2at6native38_GLOBAL__N__9a469cfd_6_RNN_cu_eca79a6d6kernel17lstm_cell_forwardIffiLi2EEEvNS_4cuda6detail10TensorInfoIT_T1_EES9_S9_S9_S9_S9_S9_S9_S8_S8_)
        /*0ac4*/ 	.word	0x00000018


	//----- nvinfo : EIATTR_MIN_STACK_SIZE
	.align		4
.L_487:
        /*0ac8*/ 	.byte	0x04, 0x12
        /*0aca*/ 	.short	(.L_489 - .L_488)
	.align		4
.L_488:
        /*0acc*/ 	.word	index@(_ZN2at6native38_GLOBAL__N__9a469cfd_6_RNN_cu_eca79a6d6kernel17lstm_cell_forwardIffiLi1EEEvNS_4cuda6detail10TensorInfoIT_T1_EES9_S9_S9_S9_S9_S9_S9_S8_S8_)
        /*0ad0*/ 	.word	0x00000000


	//----- nvinfo : EIATTR_MIN_STACK_SIZE
	.align		4
.L_489:
        /*0ad4*/ 	.byte	0x04, 0x12
        /*0ad6*/ 	.short	(.L_491 - .L_490)
	.align		4
.L_490:
        /*0ad8*/ 	.word	index@(_ZN2at6native38_GLOBAL__N__9a469cfd_6_RNN_cu_eca79a6d6kernel17lstm_cell_forwardIddlLi2EEEvNS_4cuda6detail10TensorInfoIT_T1_EES9_S9_S9_S9_S9_S9_S9_S8_S8_)
        /*0adc*/ 	.word	0x00000080


	//----- nvinfo : EIATTR_MIN_STACK_SIZE
	.align		4
.L_491:
        /*0ae0*/ 	.byte	0x04, 0x12
        /*0ae2*/ 	.short	(.L_493 - .L_492)
	.align		4
.L_492:
        /*0ae4*/ 	.word	index@(_ZN2at6native38_GLOBAL__N__9a469cfd_6_RNN_cu_eca79a6d6kernel17lstm_cell_forwardIddlLi1EEEvNS_4cuda6detail10TensorInfoIT_T1_EES9_S9_S9_S9_S9_S9_S9_S8_S8_)
        /*0ae8*/ 	.word	0x00000088


	//----- nvinfo : EIATTR_MIN_STACK_SIZE
	.align		4
.L_493:
        /*0aec*/ 	.byte	0x04, 0x12
        /*0aee*/ 	.short	(.L_495 - .L_494)
	.align		4
.L_494:
        /*0af0*/ 	.word	index@(_ZN2at6native38_GLOBAL__N__9a469cfd_6_RNN_cu_eca79a6d6kernel17lstm_cell_forwardIddiLi2EEEvNS_4cuda6detail10TensorInfoIT_T1_EES9_S9_S9_S9_S9_S9_S9_S8_S8_)
        /*0af4*/ 	.word	0x00000060


	//----- nvinfo : EIATTR_MIN_STACK_SIZE
	.align		4
.L_495:
        /*0af8*/ 	.byte	0x04, 0x12
        /*0afa*/ 	.short	(.L_497 - .L_496)
	.align		4
.L_496:
        /*0afc*/ 	.word	index@(_ZN2at6native38_GLOBAL__N__9a469cfd_6_RNN_cu_eca79a6d6kernel17lstm_cell_forwardIddiLi1EEEvNS_4cuda6detail10TensorInfoIT_T1_EES9_S9_S9_S9_S9_S9_S9_S8_S8_)
        /*0b00*/ 	.word	0x00000038
.L_497:


//--------------------- .nv.compat                --------------------------
	.section	.nv.compat,"",@"SHT_CUDA_COMPAT_INFO"
	.align	4
        /*0000*/ 	.byte	0x02, 0x09, 0x01, 0x00, 0x02, 0x02, 0x01, 0x00, 0x02, 0x05, 0x05, 0x00, 0x03, 0x07, 0x01, 0x01
        /*0010*/ 	.byte	0x02, 0x03, 0x00, 0x00, 0x02, 0x06, 0x01, 0x00, 0x04, 0x0b, 0x08, 0x00, 0x00, 0x00, 0x00, 0x00
        /*0020*/ 	.byte	0x00, 0x00, 0x00, 0x00


//--------------------- .nv.info._ZN2at6native38_GLOBAL__N__9a469cfd_6_RNN_cu_eca79a6d6kernel17gru_cell_backwardIN3c108BFloat16EflLi2EEEvNS_4cuda6detail10TensorInfoIT_T1_EESB_SB_SB_SB_SA_SA_ --------------------------
	.section	.nv.info._ZN2at6native38_GLOBAL__N__9a469cfd_6_RNN_cu_eca79a6d6kernel17gru_cell_backwardIN3c108BFloat16EflLi2EEEvNS_4cuda6detail10TensorInfoIT_T1_EESB_SB_SB_SB_SA_SA_,"",@"SHT_CUDA_INFO"
	.sectionflags	@""
	.align	4


	//----- nvinfo : EIATTR_CUDA_API_VERSION
	.align		4
        /*0000*/ 	.byte	0x04, 0x37
        /*0002*/ 	.short	(.L_499 - .L_498)
.L_498:
        /*0004*/ 	.word	0x00000082


	//----- nvinfo : EIATTR_KPARAM_INFO
	.align		4
.L_499:
        /*0008*/ 	.byte	0x04, 0x17
        /*000a*/ 	.short	(.L_501 - .L_500)
.L_500:
        /*000c*/ 	.word	0x00000000
        /*0010*/ 	.short	0x0006
        /*0012*/ 	.short	0x0828
        /*0014*/ 	.byte	0x00, 0xf0, 0x21, 0x00


	//----- nvinfo : EIATTR_KPARAM_INFO
	.align		4
.L_501:
        /*0018*/ 	.byte	0x04, 0x17
        /*001a*/ 	.short	(.L_503 - .L_502)
.L_502:
        /*001c*/ 	.word	0x00000000
        /*0020*/ 	.short	0x0005
        /*0022*/ 	.short	0x0820
        /*0024*/ 	.byte	0x00, 0xf0, 0x21, 0x00


	//----- nvinfo : EIATTR_KPARAM_INFO
	.align		4
.L_503:
        /*0028*/ 	.byte	0x04, 0x17
        /*002a*/ 	.short	(.L_505 - .L_504)
.L_504:
        /*002c*/ 	.word	0x00000000
        /*0030*/ 	.short	0x0004
        /*0032*/ 	.short	0x0680
        /*0034*/ 	.byte	0x00, 0xf0, 0x81, 0x06


	//----- nvinfo : EIATTR_KPARAM_INFO
	.align		4
.L_505:
        /*0038*/ 	.byte	0x04, 0x17
        /*003a*/ 	.short	(.L_507 - .L_506)
.L_506:
        /*003c*/ 	.word	0x00000000
        /*0040*/ 	.short	0x0003
        /*0042*/ 	.short	0x04e0
        /*0044*/ 	.byte	0x00, 0xf0, 0x81, 0x06


	//----- nvinfo : EIATTR_KPARAM_INFO
	.align		4
.L_507:
        /*0048*/ 	.byte	0x04, 0x17
        /*004a*/ 	.short	(.L_509 - .L_508)
.L_508:
        /*004c*/ 	.word	0x00000000
        /*0050*/ 	.short	0x0002
        /*0052*/ 	.short	0x0340
        /*0054*/ 	.byte	0x00, 0xf0, 0x81, 0x06


	//----- nvinfo : EIATTR_KPARAM_INFO
	.align		4
.L_509:
        /*0058*/ 	.byte	0x04, 0x17
        /*005a*/ 	.short	(.L_511 - .L_510)
.L_510:
        /*005c*/ 	.word	0x00000000
        /*0060*/ 	.short	0x0001
        /*0062*/ 	.short	0x01a0
        /*0064*/ 	.byte	0x00, 0xf0, 0x81, 0x06


	//----- nvinfo : EIATTR_KPARAM_INFO
	.align		4
.L_511:
        /*0068*/ 	.byte	0x04, 0x17
        /*006a*/ 	.short	(.L_513 - .L_512)
.L_512:
        /*006c*/ 	.word	0x00000000
        /*0070*/ 	.short	0x0000
        /*0072*/ 	.short	0x0000
        /*0074*/ 	.byte	0x00, 0xf0, 0x81, 0x06


	//----- nvinfo : EIATTR_SPARSE_MMA_MASK
	.align		4
.L_513:
        /*0078*/ 	.byte	0x03, 0x50
        /*007a*/ 	.short	0x0000


	//----- nvinfo : EIATTR_MAXREG_COUNT
	.align		4
        /*007c*/ 	.byte	0x03, 0x1b
        /*007e*/ 	.short	0x0020


	//----- nvinfo : EIATTR_ANNOTATIONS
	.align		4
        /*0080*/ 	.byte	0x04, 0x55
        /*0082*/ 	.short	(.L_515 - .L_514)


	//   ....[0]....
.L_514:
        /*0084*/ 	.word	0x00000001
        /*0088*/ 	.byte	0x30, 0x01, 0x00, 0x00, 0x01, 0x00, 0x00, 0x00, 0xa0, 0x37, 0x00, 0x00


	//----- nvinfo : EIATTR_MERCURY_ISA_VERSION
	.align		4
.L_515:
        /*0094*/ 	.byte	0x03, 0x5f
        /*0096*/ 	.short	0x0101


	//----- nvinfo : EIATTR_VRC_CTA_INIT_COUNT
	.align		4
        /*0098*/ 	.byte	0x02, 0x4a
	.zero		1
	.zero		1


	//----- nvinfo : EIATTR_EXIT_INSTR_OFFSETS
	.align		4
        /*009c*/ 	.byte	0x04, 0x1c
        /*009e*/ 	.short	(.L_517 - .L_516)


	//   ....[0]....
.L_516:
        /*00a0*/ 	.word	0x00000090


	//   ....[1]....
        /*00a4*/ 	.word	0x000038c0


	//----- nvinfo : EIATTR_MAX_THREADS
	.align		4
.L_517:
        /*00a8*/ 	.byte	0x04, 0x05
        /*00aa*/ 	.short	(.L_519 - .L_518)
.L_518:
        /*00ac*/ 	.word	0x00000200
        /*00b0*/ 	.word	0x00000001
        /*00b4*/ 	.word	0x00000001


	//----- nvinfo : EIATTR_CRS_STACK_SIZE
	.align		4
.L_519:
        /*00b8*/ 	.byte	0x04, 0x1e
        /*00ba*/ 	.short	(.L_521 - .L_520)
.L_520:
        /*00bc*/ 	.word	0x00000000


	//----- nvinfo : EIATTR_CBANK_PARAM_SIZE
	.align		4
.L_521:
        /*00c0*/ 	.byte	0x03, 0x19
        /*00c2*/ 	.short	0x0830


	//----- nvinfo : EIATTR_PARAM_CBANK
	.align		4
        /*00c4*/ 	.byte	0x04, 0x0a
        /*00c6*/ 	.short	(.L_523 - .L_522)
	.align		4
.L_522:
        /*00c8*/ 	.word	index@(.nv.constant0._ZN2at6native38_GLOBAL__N__9a469cfd_6_RNN_cu_eca79a6d6kernel17gru_cell_backwardIN3c108BFloat16EflLi2EEEvNS_4cuda6detail10TensorInfoIT_T1_EESB_SB_SB_SB_SA_SA_)
        /*00cc*/ 	.short	0x0380
        /*00ce*/ 	.short	0x0830


	//----- nvinfo : EIATTR_SW_WAR
	.align		4
.L_523:
        /*00d0*/ 	.byte	0x04, 0x36
        /*00d2*/ 	.short	(.L_525 - .L_524)
.L_524:
        /*00d4*/ 	.word	0x00000008
.L_525:


//--------------------- .nv.info._ZN2at6native38_GLOBAL__N__9a469cfd_6_RNN_cu_eca79a6d6kernel17gru_cell_backwardIN3c108BFloat16EflLi1EEEvNS_4cuda6detail10TensorInfoIT_T1_EESB_SB_SB_SB_SA_SA_ --------------------------
	.section	.nv.info._ZN2at6native38_GLOBAL__N__9a469cfd_6_RNN_cu_eca79a6d6kernel17gru_cell_backwardIN3c108BFloat16EflLi1EEEvNS_4cuda6detail10TensorInfoIT_T1_EESB_SB_SB_SB_SA_SA_,"",@"SHT_CUDA_INFO"
	.sectionflags	@""
	.align	4


	//----- nvinfo : EIATTR_CUDA_API_VERSION
	.align		4
        /*0000*/ 	.byte	0x04, 0x37
        /*0002*/ 	.short	(.L_527 - .L_526)
.L_526:
        /*0004*/ 	.word	0x00000082


	//----- nvinfo : EIATTR_KPARAM_INFO
	.align		4
.L_527:
        /*0008*/ 	.byte	0x04, 0x17
        /*000a*/ 	.short	(.L_529 - .L_528)
.L_528:
        /*000c*/ 	.word	0x00000000
        /*0010*/ 	.short	0x0006
        /*0012*/ 	.short	0x0828
        /*0014*/ 	.byte	0x00, 0xf0, 0x21, 0x00


	//----- nvinfo : EIATTR_KPARAM_INFO
	.align		4
.L_529:
        /*0018*/ 	.byte	0x04, 0x17
        /*001a*/ 	.short	(.L_531 - .L_530)
.L_530:
        /*001c*/ 	.word	0x00000000
        /*0020*/ 	.short	0x0005
        /*0022*/ 	.short	0x0820
        /*0024*/ 	.byte	0x00, 0xf0, 0x21, 0x00


	//----- nvinfo : EIATTR_KPARAM_INFO
	.align		4
.L_531:
        /*0028*/ 	.byte	0x04, 0x17
        /*002a*/ 	.short	(.L_533 - .L_532)
.L_532:
        /*002c*/ 	.word	0x00000000
        /*0030*/ 	.short	0x0004
        /*0032*/ 	.short	0x0680
        /*0034*/ 	.byte	0x00, 0xf0, 0x81, 0x06


	//----- nvinfo : EIATTR_KPARAM_INFO
	.align		4
.L_533:
        /*0038*/ 	.byte	0x04, 0x17
        /*003a*/ 	.short	(.L_535 - .L_534)
.L_534:
        /*003c*/ 	.word	0x00000000
        /*0040*/ 	.short	0x0003
        /*0042*/ 	.short	0x04e0
        /*0044*/ 	.byte	0x00, 0xf0, 0x81, 0x06


	//----- nvinfo : EIATTR_KPARAM_INFO
	.align		4
.L_535:
        /*0048*/ 	.byte	0x04, 0x17
        /*004a*/ 	.short	(.L_537 - .L_536)
.L_536:
        /*004c*/ 	.word	0x00000000
        /*0050*/ 	.short	0x0002
        /*0052*/ 	.short	0x0340
        /*0054*/ 	.byte	0x00, 0xf0, 0x81, 0x06


	//----- nvinfo : EIATTR_KPARAM_INFO
	.align		4
.L_537:
        /*0058*/ 	.byte	0x04, 0x17
        /*005a*/ 	.short	(.L_539 - .L_538)
.L_538:
        /*005c*/ 	.word	0x00000000
        /*0060*/ 	.short	0x0001
        /*0062*/ 	.short	0x01a0
        /*0064*/ 	.byte	0x00, 0xf0, 0x81, 0x06


	//----- nvinfo : EIATTR_KPARAM_INFO
	.align		4
.L_539:
        /*0068*/ 	.byte	0x04, 0x17
        /*006a*/ 	.short	(.L_541 - .L_540)
.L_540:
        /*006c*/ 	.word	0x00000000
        /*0070*/ 	.short	0x0000
        /*0072*/ 	.short	0x0000
        /*0074*/ 	.byte	0x00, 0xf0, 0x81, 0x06


	//----- nvinfo : EIATTR_SPARSE_MMA_MASK
	.align		4
.L_541:
        /*0078*/ 	.byte	0x03, 0x50
        /*007a*/ 	.short	0x0000


	//----- nvinfo : EIATTR_MAXREG_COUNT
	.align		4
        /*007c*/ 	.byte	0x03, 0x1b
        /*007e*/ 	.short	0x0020


	//----- nvinfo : EIATTR_MERCURY_ISA_VERSION
	.align		4
        /*0080*/ 	.byte	0x03, 0x5f
        /*0082*/ 	.short	0x0101


	//----- nvinfo : EIATTR_VRC_CTA_INIT_COUNT
	.align		4
        /*0084*/ 	.byte	0x02, 0x4a
	.zero		1
	.zero		1


	//----- nvinfo : EIATTR_EXIT_INSTR_OFFSETS
	.align		4
        /*0088*/ 	.byte	0x04, 0x1c
        /*008a*/ 	.short	(.L_543 - .L_542)


	//   ....[0]....
.L_542:
        /*008c*/ 	.word	0x00000090


	//   ....[1]....
        /*0090*/ 	.word	0x00000ea0


	//----- nvinfo : EIATTR_MAX_THREADS
	.align		4
.L_543:
        /*0094*/ 	.byte	0x04, 0x05
        /*0096*/ 	.short	(.L_545 - .L_544)
.L_544:
        /*0098*/ 	.word	0x00000200
        /*009c*/ 	.word	0x00000001
        /*00a0*/ 	.word	0x00000001


	//----- nvinfo : EIATTR_CRS_STACK_SIZE
	.align		4
.L_545:
        /*00a4*/ 	.byte	0x04, 0x1e
        /*00a6*/ 	.short	(.L_547 - .L_546)
.L_546:
        /*00a8*/ 	.word	0x00000000


	//----- nvinfo : EIATTR_CBANK_PARAM_SIZE
	.align		4
.L_547:
        /*00ac*/ 	.byte	0x03, 0x19
        /*00ae*/ 	.short	0x0830


	//----- nvinfo : EIATTR_PARAM_CBANK
	.align		4
        /*00b0*/ 	.byte	0x04, 0x0a
        /*00b2*/ 	.short	(.L_549 - .L_548)
	.align		4
.L_548:
        /*00b4*/ 	.word	index@(.nv.constant0._ZN2at6native38_GLOBAL__N__9a469cfd_6_RNN_cu_eca79a6d6kernel17gru_cell_backwardIN3c108BFloat16EflLi1EEEvNS_4cuda6detail10TensorInfoIT_T1_EESB_SB_SB_SB_SA_SA_)
        /*00b8*/ 	.short	0x0380
        /*00ba*/ 	.short	0x0830


	//----- nvinfo : EIATTR_SW_WAR
	.align		4
.L_549:
        /*00bc*/ 	.byte	0x04, 0x36
        /*00be*/ 	.short	(.L_551 - .L_550)
.L_550:
        /*00c0*/ 	.word	0x00000008
.L_551:


//--------------------- .nv.info._ZN2at6native38_GLOBAL__N__9a469cfd_6_RNN_cu_eca79a6d6kernel17gru_cell_backwardIN3c108BFloat16EfiLi2EEEvNS_4cuda6detail10TensorInfoIT_T1_EESB_SB_SB_SB_SA_SA_ --------------------------
	.section	.nv.info._ZN2at6native38_GLOBAL__N__9a469cfd_6_RNN_cu_eca79a6d6kernel17gru_cell_backwardIN3c108BFloat16EfiLi2EEEvNS_4cuda6detail10TensorInfoIT_T1_EESB_SB_SB_SB_SA_SA_,"",@"SHT_CUDA_INFO"
	.sectionflags	@""
	.align	4


	//----- nvinfo : EIATTR_CUDA_API_VERSION
	.align		4
        /*0000*/ 	.byte	0x04, 0x37
        /*0002*/ 	.short	(.L_553 - .L_552)
.L_552:
        /*0004*/ 	.word	0x00000082


	//----- nvinfo : EIATTR_KPARAM_INFO
	.align		4
.L_553:
        /*0008*/ 	.byte	0x04, 0x17
        /*000a*/ 	.short	(.L_555 - .L_554)
.L_554:
        /*000c*/ 	.word	0x00000000
        /*0010*/ 	.short	0x0006
        /*0012*/ 	.short	0x043c
        /*0014*/ 	.byte	0x00, 0xf0, 0x11, 0x00


	//----- nvinfo : EIATTR_KPARAM_INFO
	.align		4
.L_555:
        /*0018*/ 	.byte	0x04, 0x17
        /*001a*/ 	.short	(.L_557 - .L_556)
.L_556:
        /*001c*/ 	.word	0x00000000
        /*0020*/ 	.short	0x0005
        /*0022*/ 	.short	0x0438
        /*0024*/ 	.byte	0x00, 0xf0, 0x11, 0x00


	//----- nvinfo : EIATTR_KPARAM_INFO
	.align		4
.L_557:
        /*0028*/ 	.byte	0x04, 0x17
        /*002a*/ 	.short	(.L_559 - .L_558)
.L_558:
        /*002c*/ 	.word	0x00000000
        /*0030*/ 	.short	0x0004
        /*0032*/ 	.short	0x0360
        /*0034*/ 	.byte	0x00, 0xf0, 0x61, 0x03


	//----- nvinfo : EIATTR_KPARAM_INFO
	.align		4
.L_559:
        /*0038*/ 	.byte	0x04, 0x17
        /*003a*/ 	.short	(.L_561 - .L_560)
.L_560:
        /*003c*/ 	.word	0x00000000
        /*0040*/ 	.short	0x0003
        /*0042*/ 	.short	0x0288
        /*0044*/ 	.byte	0x00, 0xf0, 0x61, 0x03


	//----- nvinfo : EIATTR_KPARAM_INFO
	.align		4
.L_561:
        /*0048*/ 	.byte	0x04, 0x17
        /*004a*/ 	.short	(.L_563 - .L_562)
.L_562:
        /*004c*/ 	.word	0x00000000
        /*0050*/ 	.short	0x0002
        /*0052*/ 	.short	0x01b0
        /*0054*/ 	.byte	0x00, 0xf0, 0x61, 0x03


	//----- nvinfo : EIATTR_KPARAM_INFO
	.align		4
.L_563:
        /*0058*/ 	.byte	0x04, 0x17
        /*005a*/ 	.short	(.L_565 - .L_564)
.L_564:
        /*005c*/ 	.word	0x00000000
        /*0060*/ 	.short	0x0001
        /*0062*/ 	.short	0x00d8
        /*0064*/ 	.byte	0x00, 0xf0, 0x61, 0x03


	//----- nvinfo : EIATTR_KPARAM_INFO
	.align		4
.L_565:
        /*0068*/ 	.byte	0x04, 0x17
        /*006a*/ 	.short	(.L_567 - .L_566)
.L_566:
        /*006c*/ 	.word	0x00000000
        /*0070*/ 	.short	0x0000
        /*0072*/ 	.short	0x0000
        /*0074*/ 	.byte	0x00, 0xf0, 0x61, 0x03


	//----- nvinfo : EIATTR_SPARSE_MMA_MASK
	.align		4
.L_567:
        /*0078*/ 	.byte	0x03, 0x50
        /*007a*/ 	.short	0x0000


	//----- nvinfo : EIATTR_MAXREG_COUNT
	.align		4
        /*007c*/ 	.byte	0x03, 0x1b
        /*007e*/ 	.short	0x0020


	//----- nvinfo : EIATTR_MERCURY_ISA_VERSION
	.align		4
        /*0080*/ 	.byte	0x03, 0x5f
        /*0082*/ 	.short	0x0101


	//----- nvinfo : EIATTR_VRC_CTA_INIT_COUNT
	.align		4
        /*0084*/ 	.byte	0x02, 0x4a
	.zero		1
	.zero		1


	//----- nvinfo : EIATTR_EXIT_INSTR_OFFSETS
	.align		4
        /*0088*/ 	.byte	0x04, 0x1c
        /*008a*/ 	.short	(.L_569 - .L_568)


	//   ....[0]....
.L_568:
        /*008c*/ 	.word	0x00000070


	//   ....[1]....
        /*0090*/ 	.word	0x00001910


	//----- nvinfo : EIATTR_MAX_THREADS
	.align		4
.L_569:
        /*0094*/ 	.byte	0x04, 0x05
        /*0096*/ 	.short	(.L_571 - .L_570)
.L_570:
        /*0098*/ 	.word	0x00000200
        /*009c*/ 	.word	0x00000001
        /*00a0*/ 	.word	0x00000001


	//----- nvinfo : EIATTR_CRS_STACK_SIZE
	.align		4
.L_571:
        /*00a4*/ 	.byte	0x04, 0x1e
        /*00a6*/ 	.short	(.L_573 - .L_572)
.L_572:
        /*00a8*/ 	.word	0x00000000


	//----- nvinfo : EIATTR_CBANK_PARAM_SIZE
	.align		4
.L_573:
        /*00ac*/ 	.byte	0x03, 0x19
        /*00ae*/ 	.short	0x0440


	//----- nvinfo : EIATTR_PARAM_CBANK
	.align		4
        /*00b0*/ 	.byte	0x04, 0x0a
        /*00b2*/ 	.short	(.L_575 - .L_574)
	.align		4
.L_574:
        /*00b4*/ 	.word	index@(.nv.constant0._ZN2at6native38_GLOBAL__N__9a469cfd_6_RNN_cu_eca79a6d6kernel17gru_cell_backwardIN3c108BFloat16EfiLi2EEEvNS_4cuda6detail10TensorInfoIT_T1_EESB_SB_SB_SB_SA_SA_)
        /*00b8*/ 	.short	0x0380
        /*00ba*/ 	.short	0x0440


	//----- nvinfo : EIATTR_SW_WAR
	.align		4
.L_575:
        /*00bc*/ 	.byte	0x04, 0x36
        /*00be*/ 	.short	(.L_577 - .L_576)
.L_576:
        /*00c0*/ 	.word	0x00000008
.L_577:


//--------------------- .nv.info._ZN2at6native38_GLOBAL__N__9a469cfd_6_RNN_cu_eca79a6d6kernel17gru_cell_backwardIN3c108BFloat16EfiLi1EEEvNS_4cuda6detail10TensorInfoIT_T1_EESB_SB_SB_SB_SA_SA_ --------------------------
	.section	.nv.info._ZN2at6native38_GLOBAL__N__9a469cfd_6_RNN_cu_eca79a6d6kernel17gru_cell_backwardIN3c108BFloat16EfiLi1EEEvNS_4cuda6detail10TensorInfoIT_T1_EESB_SB_SB_SB_SA_SA_,"",@"SHT_CUDA_INFO"
	.sectionflags	@""
	.align	4


	//----- nvinfo : EIATTR_CUDA_API_VERSION
	.align		4
        /*0000*/ 	.byte	0x04, 0x37
        /*0002*/ 	.short	(.L_579 - .L_578)
.L_578:
        /*0004*/ 	.word	0x00000082


	//----- nvinfo : EIATTR_KPARAM_INFO
	.align		4
.L_579:
        /*0008*/ 	.byte	0x04, 0x17
        /*000a*/ 	.short	(.L_581 - .L_580)
.L_580:
        /*000c*/ 	.word	0x00000000
        /*0010*/ 	.short	0x0006
        /*0012*/ 	.short	0x043c
        /*0014*/ 	.byte	0x00, 0xf0, 0x11, 0x00


	//----- nvinfo : EIATTR_KPARAM_INFO
	.align		4
.L_581:
        /*0018*/ 	.byte	0x04, 0x17
        /*001a*/ 	.short	(.L_583 - .L_582)
.L_582:
        /*001c*/ 	.word	0x00000000
        /*0020*/ 	.short	0x0005
        /*0022*/ 	.short	0x0438
        /*0024*/ 	.byte	0x00, 0xf0, 0x11, 0x00


	//----- nvinfo : EIATTR_KPARAM_INFO
	.align		4
.L_583:
        /*0028*/ 	.byte	0x04, 0x17
        /*002a*/ 	.short	(.L_585 - .L_584)
.L_584:
        /*002c*/ 	.word	0x00000000
        /*0030*/ 	.short	0x0004
        /*0032*/ 	.short	0x0360
        /*0034*/ 	.byte	0x00, 0xf0, 0x61, 0x03


	//----- nvinfo : EIATTR_KPARAM_INFO
	.align		4
.L_585:
        /*0038*/ 	.byte	0x04, 0x17
        /*003a*/ 	.short	(.L_587 - .L_586)
.L_586:
        /*003c*/ 	.word	0x00000000
        /*0040*/ 	.short	0x0003
        /*0042*/ 	.short	0x0288
        /*0044*/ 	.byte	0x00, 0xf0, 0x61, 0x03


	//----- nvinfo : EIATTR_KPARAM_INFO
	.align		4
.L_587:
        /*0048*/ 	.byte	0x04, 0x17
        /*004a*/ 	.short	(.L_589 - .L_588)
.L_588:
        /*004c*/ 	.word	0x00000000
        /*0050*/ 	.short	0x0002
        /*0052*/ 	.short	0x01b0
        /*0054*/ 	.byte	0x00, 0xf0, 0x61, 0x03


	//----- nvinfo : EIATTR_KPARAM_INFO
	.align		4
.L_589:
        /*0058*/ 	.byte	0x04, 0x17
        /*005a*/ 	.short	(.L_591 - .L_590)
.L_590:
        /*005c*/ 	.word	0x00000000
        /*0060*/ 	.short	0x0001
        /*0062*/ 	.short	0x00d8
        /*0064*/ 	.byte	0x00, 0xf0, 0x61, 0x03


	//----- nvinfo : EIATTR_KPARAM_INFO
	.align		4
.L_591:
        /*0068*/ 	.byte	0x04, 0x17
        /*006a*/ 	.short	(.L_593 - .L_592)
.L_592:
        /*006c*/ 	.word	0x00000000
        /*0070*/ 	.short	0x0000
        /*0072*/ 	.short	0x0000
        /*0074*/ 	.byte	0x00, 0xf0, 0x61, 0x03


	//----- nvinfo : EIATTR_SPARSE_MMA_MASK
	.align		4
.L_593:
        /*0078*/ 	.byte	0x03, 0x50
        /*007a*/ 	.short	0x0000


	//----- nvinfo : EIATTR_MAXREG_COUNT
	.align		4
        /*007c*/ 	.byte	0x03, 0x1b
        /*007e*/ 	.short	0x0020


	//----- nvinfo : EIATTR_MERCURY_ISA_VERSION
	.align		4
        /*0080*/ 	.byte	0x03, 0x5f
        /*0082*/ 	.short	0x0101


	//----- nvinfo : EIATTR_VRC_CTA_INIT_COUNT
	.align		4
        /*0084*/ 	.byte	0x02, 0x4a
	.zero		1
	.zero		1


	//----- nvinfo : EIATTR_EXIT_INSTR_OFFSETS
	.align		4
        /*0088*/ 	.byte	0x04, 0x1c
        /*008a*/ 	.short	(.L_595 - .L_594)


	//   ....[0]....
.L_594:
        /*008c*/ 	.word	0x00000070


	//   ....[1]....
        /*0090*/ 	.word	0x00000810


	//----- nvinfo : EIATTR_MAX_THREADS
	.align		4
.L_595:
        /*0094*/ 	.byte	0x04, 0x05
        /*0096*/ 	.short	(.L_597 - .L_596)
.L_596:
        /*0098*/ 	.word	0x00000200
        /*009c*/ 	.word	0x00000001
        /*00a0*/ 	.word	0x00000001


	//----- nvinfo : EIATTR_CRS_STACK_SIZE
	.align		4
.L_597:
        /*00a4*/ 	.byte	0x04, 0x1e
        /*00a6*/ 	.short	(.L_599 - .L_598)
.L_598:
        /*00a8*/ 	.word	0x00000000


	//----- nvinfo : EIATTR_CBANK_PARAM_SIZE
	.align		4
.L_599:
        /*00ac*/ 	.byte	0x03, 0x19
        /*00ae*/ 	.short	0x0440


	//----- nvinfo : EIATTR_PARAM_CBANK
	.align		4
        /*00b0*/ 	.byte	0x04, 0x0a
        /*00b2*/ 	.short	(.L_601 - .L_600)
	.align		4
.L_600:
        /*00b4*/ 	.word	index@(.nv.constant0._ZN2at6native38_GLOBAL__N__9a469cfd_6_RNN_cu_eca79a6d6kernel17gru_cell_backwardIN3c108BFloat16EfiLi1EEEvNS_4cuda6detail10TensorInfoIT_T1_EESB_SB_SB_SB_SA_SA_)
        /*00b8*/ 	.short	0x0380
        /*00ba*/ 	.short	0x0440


	//----- nvinfo : EIATTR_SW_WAR
	.align		4
.L_601:
        /*00bc*/ 	.byte	0x04, 0x36
        /*00be*/ 	.short	(.L_603 - .L_602)
.L_602:
        /*00c0*/ 	.word	0x00000008
.L_603:


//--------------------- .nv.info._ZN2at6native38_GLOBAL__N__9a469cfd_6_RNN_cu_eca79a6d6kernel17gru_cell_backwardIN3c104HalfEflLi2EEEvNS_4cuda6detail10TensorInfoIT_T1_EESB_SB_SB_SB_SA_SA_ --------------------------
	.section	.nv.info._ZN2at6native38_GLOBAL__N__9a469cfd_6_RNN_cu_eca79a6d6kernel17gru_cell_backwardIN3c104HalfEflLi2EEEvNS_4cuda6detail10TensorInfoIT_T1_EESB_SB_SB_SB_SA_SA_,"",@"SHT_CUDA_INFO"
	.sectionflags	@""
	.align	4


	//----- nvinfo : EIATTR_CUDA_API_VERSION
	.align		4
        /*0000*/ 	.byte	0x04, 0x37
        /*0002*/ 	.short	(.L_605 - .L_604)
.L_604:
        /*0004*/ 	.word	0x00000082


	//----- nvinfo : EIATTR_KPARAM_INFO
	.align		4
.L_605:
        /*0008*/ 	.byte	0x04, 0x17
        /*000a*/ 	.short	(.L_607 - .L_606)
.L_606:
        /*000c*/ 	.word	0x00000000
        /*0010*/ 	.short	0x0006
        /*0012*/ 	.short	0x0828
        /*0014*/ 	.byte	0x00, 0xf0, 0x21, 0x00


	//----- nvinfo : EIATTR_KPARAM_INFO
	.align		4
.L_607:
        /*0018*/ 	.byte	0x04, 0x17
        /*001a*/ 	.short	(.L_609 - .L_608)
.L_608:
        /*001c*/ 	.word	0x00000000
        /*0020*/ 	.short	0x0005
        /*0022*/ 	.short	0x0820
        /*0024*/ 	.byte	0x00, 0xf0, 0x21, 0x00


	//----- nvinfo : EIATTR_KPARAM_INFO
	.align		4
.L_609:
        /*0028*/ 	.byte	0x04, 0x17
        /*002a*/ 	.short	(.L_611 - .L_610)
.L_610:
        /*002c*/ 	.word	0x00000000
        /*0030*/ 	.short	0x0004
        /*0032*/ 	.short	0x0680
        /*0034*/ 	.byte	0x00, 0xf0, 0x81, 0x06


	//----- nvinfo : EIATTR_KPARAM_INFO
	.align		4
.L_611:
        /*0038*/ 	.byte	0x04, 0x17
        /*003a*/ 	.short	(.L_613 - .L_612)
.L_612:
        /*003c*/ 	.word	0x00000000
        /*0040*/ 	.short	0x0003
        /*0042*/ 	.short	0x04e0
        /*0044*/ 	.byte	0x00, 0xf0, 0x81, 0x06


	//----- nvinfo : EIATTR_KPARAM_INFO
	.align		4
.L_613:
        /*0048*/ 	.byte	0x04, 0x17
        /*004a*/ 	.short	(.L_615 - .L_614)
.L_614:
        /*004c*/ 	.word	0x00000000
        /*0050*/ 	.short	0x0002
        /*0052*/ 	.short	0x0340
        /*0054*/ 	.byte	0x00, 0xf0, 0x81, 0x06


	//----- nvinfo : EIATTR_KPARAM_INFO
	.align		4
.L_615:
        /*0058*/ 	.byte	0x04, 0x17
        /*005a*/ 	.short	(.L_617 - .L_616)
.L_616:
        /*005c*/ 	.word	0x00000000
        /*0060*/ 	.short	0x0001
        /*0062*/ 	.short	0x01a0
        /*0064*/ 	.byte	0x00, 0xf0, 0x81, 0x06


	//----- nvinfo : EIATTR_KPARAM_INFO
	.align		4
.L_617:
        /*0068*/ 	.byte	0x04, 0x17
        /*006a*/ 	.short	(.L_619 - .L_618)
.L_618:
        /*006c*/ 	.word	0x00000000
        /*0070*/ 	.short	0x0000
        /*0072*/ 	.short	0x0000
        /*0074*/ 	.byte	0x00, 0xf0, 0x81, 0x06


	//----- nvinfo : EIATTR_SPARSE_MMA_MASK
	.align		4
.L_619:
        /*0078*/ 	.byte	0x03, 0x50
        /*007a*/ 	.short	0x0000


	//----- nvinfo : EIATTR_MAXREG_COUNT
	.align		4
        /*007c*/ 	.byte	0x03, 0x1b
        /*007e*/ 	.short	0x0020


	//----- nvinfo : EIATTR_ANNOTATIONS
	.align		4
        /*0080*/ 	.byte	0x04, 0x55
        /*0082*/ 	.short	(.L_621 - .L_620)


	//   ....[0]....
.L_620:
        /*0084*/ 	.word	0x00000001
        /*0088*/ 	.byte	0x30, 0x01, 0x00, 0x00, 0x01, 0x00, 0x00, 0x00, 0xa0, 0x37, 0x00, 0x00


	//----- nvinfo : EIATTR_MERCURY_ISA_VERSION
	.align		4
.L_621:
        /*0094*/ 	.byte	0x03, 0x5f
        /*0096*/ 	.short	0x0101


	//----- nvinfo : EIATTR_VRC_CTA_INIT_COUNT
	.align		4
        /*0098*/ 	.byte	0x02, 0x4a
	.zero		1
	.zero		1


	//----- nvinfo : EIATTR_EXIT_INSTR_OFFSETS
	.align		4
        /*009c*/ 	.byte	0x04, 0x1c
        /*009e*/ 	.short	(.L_623 - .L_622)


	//   ....[0]....
.L_622:
        /*00a0*/ 	.word	0x00000090


	//   ....[1]....
        /*00a4*/ 	.word	0x000038c0


	//----- nvinfo : EIATTR_MAX_THREADS
	.align		4
.L_623:
        /*00a8*/ 	.byte	0x04, 0x05
        /*00aa*/ 	.short	(.L_625 - .L_624)
.L_624:
        /*00ac*/ 	.word	0x00000200
        /*00b0*/ 	.word	0x00000001
        /*00b4*/ 	.word	0x00000001


	//----- nvinfo : EIATTR_CRS_STACK_SIZE
	.align		4
.L_625:
        /*00b8*/ 	.byte	0x04, 0x1e
        /*00ba*/ 	.short	(.L_627 - .L_626)
.L_626:
        /*00bc*/ 	.word	0x00000000


	//----- nvinfo : EIATTR_CBANK_PARAM_SIZE
	.align		4
.L_627:
        /*00c0*/ 	.byte	0x03, 0x19
        /*00c2*/ 	.short	0x0830


	//----- nvinfo : EIATTR_PARAM_CBANK
	.align		4
        /*00c4*/ 	.byte	0x04, 0x0a
        /*00c6*/ 	.short	(.L_629 - .L_628)
	.align		4
.L_628:
        /*00c8*/ 	.word	index@(.nv.constant0._ZN2at6native38_GLOBAL__N__9a469cfd_6_RNN_cu_eca79a6d6kernel17gru_cell_backwardIN3c104HalfEflLi2EEEvNS_4cuda6detail10TensorInfoIT_T1_EESB_SB_SB_SB_SA_SA_)
        /*00cc*/ 	.short	0x0380
        /*00ce*/ 	.short	0x0830


	//----- nvinfo : EIATTR_SW_WAR
	.align		4
.L_629:
        /*00d0*/ 	.byte	0x04, 0x36
        /*00d2*/ 	.short	(.L_631 - .L_630)
.L_630:
        /*00d4*/ 	.word	0x00000008
.L_631:


//--------------------- .nv.info._ZN2at6native38_GLOBAL__N__9a469cfd_6_RNN_cu_eca79a6d6kernel17gru_cell_backwardIN3c104HalfEflLi1EEEvNS_4cuda6detail10TensorInfoIT_T1_EESB_SB_SB_SB_SA_SA_ --------------------------
	.section	.nv.info._ZN2at6native38_GLOBAL__N__9a469cfd_6_RNN_cu_eca79a6d6kernel17gru_cell_backwardIN3c104HalfEflLi1EEEvNS_4cuda6detail10TensorInfoIT_T1_EESB_SB_SB_SB_SA_SA_,"",@"SHT_CUDA_INFO"
	.sectionflags	@""
	.align	4


	//----- nvinfo : EIATTR_CUDA_API_VERSION
	.align		4
        /*0000*/ 	.byte	0x04, 0x37
        /*0002*/ 	.short	(.L_633 - .L_632)
.L_632:
        /*0004*/ 	.word	0x00000082


	//----- nvinfo : EIATTR_KPARAM_INFO
	.align		4
.L_633:
        /*0008*/ 	.byte	0x04, 0x17
        /*000a*/ 	.short	(.L_635 - .L_634)
.L_634:
        /*000c*/ 	.word	0x00000000
        /*0010*/ 	.short	0x0006
        /*0012*/ 	.short	0x0828
        /*0014*/ 	.byte	0x00, 0xf0, 0x21, 0x00


	//----- nvinfo : EIATTR_KPARAM_INFO
	.align		4
.L_635:
        /*0018*/ 	.byte	0x04, 0x17
        /*001a*/ 	.short	(.L_637 - .L_636)
.L_636:
        /*001c*/ 	.word	0x00000000
        /*0020*/ 	.short	0x0005
        /*0022*/ 	.short	0x0820
        /*0024*/ 	.byte	0x00, 0xf0, 0x21, 0x00


	//----- nvinfo : EIATTR_KPARAM_INFO
	.align		4
.L_637:
        /*0028*/ 	.byte	0x04, 0x17
        /*002a*/ 	.short	(.L_639 - .L_638)
.L_638:
        /*002c*/ 	.word	0x00000000
        /*0030*/ 	.short	0x0004
        /*0032*/ 	.short	0x0680
        /*0034*/ 	.byte	0x00, 0xf0, 0x81, 0x06


	//----- nvinfo : EIATTR_KPARAM_INFO
	.align		4
.L_639:
        /*0038*/ 	.byte	0x04, 0x17
        /*003a*/ 	.short	(.L_641 - .L_640)
.L_640:
        /*003c*/ 	.word	0x00000000
        /*0040*/ 	.short	0x0003
        /*0042*/ 	.short	0x04e0
        /*0044*/ 	.byte	0x00, 0xf0, 0x81, 0x06


	//----- nvinfo : EIATTR_KPARAM_INFO
	.align		4
.L_641:
        /*0048*/ 	.byte	0x04, 0x17
        /*004a*/ 	.short	(.L_643 - .L_642)
.L_642:
        /*004c*/ 	.word	0x00000000
        /*0050*/ 	.short	0x0002
        /*0052*/ 	.short	0x0340
        /*0054*/ 	.byte	0x00, 0xf0, 0x81, 0x06


	//----- nvinfo : EIATTR_KPARAM_INFO
	.align		4
.L_643:
        /*0058*/ 	.byte	0x04, 0x17
        /*005a*/ 	.short	(.L_645 - .L_644)
.L_644:
        /*005c*/ 	.word	0x00000000
        /*0060*/ 	.short	0x0001
        /*0062*/ 	.short	0x01a0
        /*0064*/ 	.byte	0x00, 0xf0, 0x81, 0x06


	//----- nvinfo : EIATTR_KPARAM_INFO
	.align		4
.L_645:
        /*0068*/ 	.byte	0x04, 0x17
        /*006a*/ 	.short	(.L_647 - .L_646)
.L_646:
        /*006c*/ 	.word	0x00000000
        /*0070*/ 	.short	0x0000
        /*0072*/ 	.short	0x0000
        /*0074*/ 	.byte	0x00, 0xf0, 0x81, 0x06


	//----- nvinfo : EIATTR_SPARSE_MMA_MASK
	.align		4
.L_647:
        /*0078*/ 	.byte	0x03, 0x50
        /*007a*/ 	.short	0x0000


	//----- nvinfo : EIATTR_MAXREG_COUNT
	.align		4
        /*007c*/ 	.byte	0x03, 0x1b
        /*007e*/ 	.short	0x0020


	//----- nvinfo : EIATTR_MERCURY_ISA_VERSION
	.align		4
        /*0080*/ 	.byte	0x03, 0x5f
        /*0082*/ 	.short	0x0101


	//----- nvinfo : EIATTR_VRC_CTA_INIT_COUNT
	.align		4
        /*0084*/ 	.byte	0x02, 0x4a
	.zero		1
	.zero		1


	//----- nvinfo : EIATTR_EXIT_INSTR_OFFSETS
	.align		4
        /*0088*/ 	.byte	0x04, 0x1c
        /*008a*/ 	.short	(.L_649 - .L_648)


	//   ....[0]....
.L_648:
        /*008c*/ 	.word	0x00000090


	//   ....[1]....
        /*0090*/ 	.word	0x00000ea0


	//----- nvinfo : EIATTR_MAX_THREADS
	.align		4
.L_649:
        /*0094*/ 	.byte	0x04, 0x05
        /*0096*/ 	.short	(.L_651 - .L_650)
.L_650:
        /*0098*/ 	.word	0x00000200
        /*009c*/ 	.word	0x00000001
        /*00a0*/ 	.word	0x00000001


	//----- nvinfo : EIATTR_CRS_STACK_SIZE
	.align		4
.L_651:
        /*00a4*/ 	.byte	0x04, 0x1e
        /*00a6*/ 	.short	(.L_653 - .L_652)
.L_652:
        /*00a8*/ 	.word	0x00000000


	//----- nvinfo : EIATTR_CBANK_PARAM_SIZE
	.align		4
.L_653:
        /*00ac*/ 	.byte	0x03, 0x19
        /*00ae*/ 	.short	0x0830


	//----- nvinfo : EIATTR_PARAM_CBANK
	.align		4
        /*00b0*/ 	.byte	0x04, 0x0a
        /*00b2*/ 	.short	(.L_655 - .L_654)
	.align		4
.L_654:
        /*00b4*/ 	.word	index@(.nv.constant0._ZN2at6native38_GLOBAL__N__9a469cfd_6_RNN_cu_eca79a6d6kernel17gru_cell_backwardIN3c104HalfEflLi1EEEvNS_4cuda6detail10TensorInfoIT_T1_EESB_SB_SB_SB_SA_SA_)
        /*00b8*/ 	.short	0x0380
        /*00ba*/ 	.short	0x0830


	//----- nvinfo : EIATTR_SW_WAR
	.align		4
.L_655:
        /*00bc*/ 	.byte	0x04, 0x36
        /*00be*/ 	.short	(.L_657 - .L_656)
.L_656:
        /*00c0*/ 	.word	0x00000008
.L_657:


//--------------------- .nv.info._ZN2at6native38_GLOBAL__N__9a469cfd_6_RNN_cu_eca79a6d6kernel17gru_cell_backwardIN3c104HalfEfiLi2EEEvNS_4cuda6detail10TensorInfoIT_T1_EESB_SB_SB_SB_SA_SA_ --------------------------
	.section	.nv.info._ZN2at6native38_GLOBAL__N__9a469cfd_6_RNN_cu_eca79a6d6kernel17gru_cell_backwardIN3c104HalfEfiLi2EEEvNS_4cuda6detail10TensorInfoIT_T1_EESB_SB_SB_SB_SA_SA_,"",@"SHT_CUDA_INFO"
	.sectionflags	@""
	.align	4


	//----- nvinfo : EIATTR_CUDA_API_VERSION
	.align		4
        /*0000*/ 	.byte	0x04, 0x37
        /*0002*/ 	.short	(.L_659 - .L_658)
.L_658:
        /*0004*/ 	.word	0x00000082


	//----- nvinfo : EIATTR_KPARAM_INFO
	.align		4
.L_659:
        /*0008*/ 	.byte	0x04, 0x17
        /*000a*/ 	.short	(.L_661 - .L_660)
.L_660:
        /*000c*/ 	.word	0x00000000
        /*0010*/ 	.short	0x0006
        /*0012*/ 	.short	0x043c
        /*0014*/ 	.byte	0x00, 0xf0, 0x11, 0x00


	//----- nvinfo : EIATTR_KPARAM_INFO
	.align		4
.L_661:
        /*0018*/ 	.byte	0x04, 0x17
        /*001a*/ 	.short	(.L_663 - .L_662)
.L_662:
        /*001c*/ 	.word	0x00000000
        /*0020*/ 	.short	0x0005
        /*0022*/ 	.short	0x0438
        /*0024*/ 	.byte	0x00, 0xf0, 0x11, 0x00


	//----- nvinfo : EIATTR_KPARAM_INFO
	.align		4
.L_663:
        /*0028*/ 	.byte	0x04, 0x17
        /*002a*/ 	.short	(.L_665 - .L_664)
.L_664:
        /*002c*/ 	.word	0x00000000
        /*0030*/ 	.short	0x0004
        /*0032*/ 	.short	0x0360
        /*0034*/ 	.byte	0x00, 0xf0, 0x61, 0x03


	//----- nvinfo : EIATTR_KPARAM_INFO
	.align		4
.L_665:
        /*0038*/ 	.byte	0x04, 0x17
        /*003a*/ 	.short	(.L_667 - .L_666)
.L_666:
        /*003c*/ 	.word	0x00000000
        /*0040*/ 	.short	0x0003
        /*0042*/ 	.short	0x0288
        /*0044*/ 	.byte	0x00, 0xf0, 0x61, 0x03


	//----- nvinfo : EIATTR_KPARAM_INFO
	.align		4
.L_667:
        /*0048*/ 	.byte	0x04, 0x17
        /*004a*/ 	.short	(.L_669 - .L_668)
.L_668:
        /*004c*/ 	.word	0x00000000
        /*0050*/ 	.short	0x0002
        /*0052*/ 	.short	0x01b0
        /*0054*/ 	.byte	0x00, 0xf0, 0x61, 0x03


	//----- nvinfo : EIATTR_KPARAM_INFO
	.align		4
.L_669:
        /*0058*/ 	.byte	0x04, 0x17
        /*005a*/ 	.short	(.L_671 - .L_670)
.L_670:
        /*005c*/ 	.word	0x00000000
        /*0060*/ 	.short	0x0001
        /*0062*/ 	.short	0x00d8
        /*0064*/ 	.byte	0x00, 0xf0, 0x61, 0x03


	//----- nvinfo : EIATTR_KPARAM_INFO
	.align		4
.L_671:
        /*0068*/ 	.byte	0x04, 0x17
        /*006a*/ 	.short	(.L_673 - .L_672)
.L_672:
        /*006c*/ 	.word	0x00000000
        /*0070*/ 	.short	0x0000
        /*0072*/ 	.short	0x0000
        /*0074*/ 	.byte	0x00, 0xf0, 0x61, 0x03


	//----- nvinfo : EIATTR_SPARSE_MMA_MASK
	.align		4
.L_673:
        /*0078*/ 	.byte	0x03, 0x50
        /*007a*/ 	.short	0x0000


	//----- nvinfo : EIATTR_MAXREG_COUNT
	.align		4
        /*007c*/ 	.byte	0x03, 0x1b
        /*007e*/ 	.short	0x0020


	//----- nvinfo : EIATTR_MERCURY_ISA_VERSION
	.align		4
        /*0080*/ 	.byte	0x03, 0x5f
        /*0082*/ 	.short	0x0101


	//----- nvinfo : EIATTR_VRC_CTA_INIT_COUNT
	.align		4
        /*0084*/ 	.byte	0x02, 0x4a
	.zero		1
	.zero		1


	//----- nvinfo : EIATTR_EXIT_INSTR_OFFSETS
	.align		4
        /*0088*/ 	.byte	0x04, 0x1c
        /*008a*/ 	.short	(.L_675 - .L_674)


	//   ....[0]....
.L_674:
        /*008c*/ 	.word	0x00000070


	//   ....[1]....
        /*0090*/ 	.word	0x00001910


	//----- nvinfo : EIATTR_MAX_THREADS
	.align		4
.L_675:
        /*0094*/ 	.byte	0x04, 0x05
        /*0096*/ 	.short	(.L_677 - .L_676)
.L_676:
        /*0098*/ 	.word	0x00000200
        /*009c*/ 	.word	0x00000001
        /*00a0*/ 	.word	0x00000001


	//----- nvinfo : EIATTR_CRS_STACK_SIZE
	.align		4
.L_677:
        /*00a4*/ 	.byte	0x04, 0x1e
        /*00a6*/ 	.short	(.L_679 - .L_678)
.L_678:
        /*00a8*/ 	.word	0x00000000


	//----- nvinfo : EIATTR_CBANK_PARAM_SIZE
	.align		4
.L_679:
        /*00ac*/ 	.byte	0x03, 0x19
        /*00ae*/ 	.short	0x0440


	//----- nvinfo : EIATTR_PARAM_CBANK
	.align		4
        /*00b0*/ 	.byte	0x04, 0x0a
        /*00b2*/ 	.short	(.L_681 - .L_680)
	.align		4
.L_680:
        /*00b4*/ 	.word	index@(.nv.constant0._ZN2at6native38_GLOBAL__N__9a469cfd_6_RNN_cu_eca79a6d6kernel17gru_cell_backwardIN3c104HalfEfiLi2EEEvNS_4cuda6detail10TensorInfoIT_T1_EESB_SB_SB_SB_SA_SA_)
        /*00b8*/ 	.short	0x0380
        /*00ba*/ 	.short	0x0440


	//----- nvinfo : EIATTR_SW_WAR
	.align		4
.L_681:
        /*00bc*/ 	.byte	0x04, 0x36
        /*00be*/ 	.short	(.L_683 - .L_682)
.L_682:
        /*00c0*/ 	.word	0x00000008
.L_683:


//--------------------- .nv.info._ZN2at6native38_GLOBAL__N__9a469cfd_6_RNN_cu_eca79a6d6kernel17gru_cell_backwardIN3c104HalfEfiLi1EEEvNS_4cuda6detail10TensorInfoIT_T1_EESB_SB_SB_SB_SA_SA_ --------------------------
	.section	.nv.info._ZN2at6native38_GLOBAL__N__9a469cfd_6_RNN_cu_eca79a6d6kernel17gru_cell_backwardIN3c104HalfEfiLi1EEEvNS_4cuda6detail10TensorInfoIT_T1_EESB_SB_SB_SB_SA_SA_,"",@"SHT_CUDA_INFO"
	.sectionflags	@""
	.align	4


	//----- nvinfo : EIATTR_CUDA_API_VERSION
	.align		4
        /*0000*/ 	.byte	0x04, 0x37
        /*0002*/ 	.short	(.L_685 - .L_684)
.L_684:
        /*0004*/ 	.word	0x00000082


	//----- nvinfo : EIATTR_KPARAM_INFO
	.align		4
.L_685:
        /*0008*/ 	.byte	0x04, 0x17
        /*000a*/ 	.short	(.L_687 - .L_686)
.L_686:
        /*000c*/ 	.word	0x00000000
        /*0010*/ 	.short	0x0006
        /*0012*/ 	.short	0x043c
        /*0014*/ 	.byte	0x00, 0xf0, 0x11, 0x00


	//----- nvinfo : EIATTR_KPARAM_INFO
	.align		4
.L_687:
        /*0018*/ 	.byte	0x04, 0x17
        /*001a*/ 	.short	(.L_689 - .L_688)
.L_688:
        /*001c*/ 	.word	0x00000000
        /*0020*/ 	.short	0x0005
        /*0022*/ 	.short	0x0438
        /*0024*/ 	.byte	0x00, 0xf0, 0x11, 0x00


	//----- nvinfo : EIATTR_KPARAM_INFO
	.align		4
.L_689:
        /*0028*/ 	.byte	0x04, 0x17
        /*002a*/ 	.short	(.L_691 - .L_690)
.L_690:
        /*002c*/ 	.word	0x00000000
        /*0030*/ 	.short	0x0004
        /*0032*/ 	.short	0x0360
        /*0034*/ 	.byte	0x00, 0xf0, 0x61, 0x03


	//----- nvinfo : EIATTR_KPARAM_INFO
	.align		4
.L_691:
        /*0038*/ 	.byte	0x04, 0x17
        /*003a*/ 	.short	(.L_693 - .L_692)
.L_692:
        /*003c*/ 	.word	0x00000000
        /*0040*/ 	.short	0x0003
        /*0042*/ 	.short	0x0288
        /*0044*/ 	.byte	0x00, 0xf0, 0x61, 0x03


	//----- nvinfo : EIATTR_KPARAM_INFO
	.align		4
.L_693:
        /*0048*/ 	.byte	0x04, 0x17
        /*004a*/ 	.short	(.L_695 - .L_694)
.L_694:
        /*004c*/ 	.word	0x00000000
        /*0050*/ 	.short	0x0002
        /*0052*/ 	.short	0x01b0
        /*0054*/ 	.byte	0x00, 0xf0, 0x61, 0x03


	//----- nvinfo : EIATTR_KPARAM_INFO
	.align		4
.L_695:
        /*0058*/ 	.byte	0x04, 0x17
        /*005a*/ 	.short	(.L_697 - .L_696)
.L_696:
        /*005c*/ 	.word	0x00000000
        /*0060*/ 	.short	0x0001
        /*0062*/ 	.short	0x00d8
        /*0064*/ 	.byte	0x00, 0xf0, 0x61, 0x03


	//----- nvinfo : EIATTR_KPARAM_INFO
	.align		4
.L_697:
        /*0068*/ 	.byte	0x04, 0x17
        /*006a*/ 	.short	(.L_699 - .L_698)
.L_698:
        /*006c*/ 	.word	0x00000000
        /*0070*/ 	.short	0x0000
        /*0072*/ 	.short	0x0000
        /*0074*/ 	.byte	0x00, 0xf0, 0x61, 0x03


	//----- nvinfo : EIATTR_SPARSE_MMA_MASK
	.align		4
.L_699:
        /*0078*/ 	.byte	0x03, 0x50
        /*007a*/ 	.short	0x0000


	//----- nvinfo : EIATTR_MAXREG_COUNT
	.align		4
        /*007c*/ 	.byte	0x03, 0x1b
        /*007e*/ 	.short	0x0020


	//----- nvinfo : EIATTR_MERCURY_ISA_VERSION
	.align		4
        /*0080*/ 	.byte	0x03, 0x5f
        /*0082*/ 	.short	0x0101


	//----- nvinfo : EIATTR_VRC_CTA_INIT_COUNT
	.align		4
        /*0084*/ 	.byte	0x02, 0x4a
	.zero		1
	.zero		1


	//----- nvinfo : EIATTR_EXIT_INSTR_OFFSETS
	.align		4
        /*0088*/ 	.byte	0x04, 0x1c
        /*008a*/ 	.short	(.L_701 - .L_700)


	//   ....[0]....
.L_700:
        /*008c*/ 	.word	0x00000070


	//   ....[1]....
        /*0090*/ 	.word	0x00000810


	//----- nvinfo : EIATTR_MAX_THREADS
	.align		4
.L_701:
        /*0094*/ 	.byte	0x04, 0x05
        /*0096*/ 	.short	(.L_703 - .L_702)
.L_702:
        /*0098*/ 	.word	0x00000200
        /*009c*/ 	.word	0x00000001
        /*00a0*/ 	.word	0x00000001


	//----- nvinfo : EIATTR_CRS_STACK_SIZE
	.align		4
.L_703:
        /*00a4*/ 	.byte	0x04, 0x1e
        /*00a6*/ 	.short	(.L_705 - .L_704)
.L_704:
        /*00a8*/ 	.word	0x00000000


	//----- nvinfo : EIATTR_CBANK_PARAM_SIZE
	.align		4
.L_705:
        /*00ac*/ 	.byte	0x03, 0x19
        /*00ae*/ 	.short	0x0440


	//----- nvinfo : EIATTR_PARAM_CBANK
	.align		4
        /*00b0*/ 	.byte	0x04, 0x0a
        /*00b2*/ 	.short	(.L_707 - .L_706)
	.align		4
.L_706:
        /*00b4*/ 	.word	index@(.nv.constant0._ZN2at6native38_GLOBAL__N__9a469cfd_6_RNN_cu_eca79a6d6kernel17gru_cell_backwardIN3c104HalfEfiLi1EEEvNS_4cuda6detail10TensorInfoIT_T1_EESB_SB_SB_SB_SA_SA_)
        /*00b8*/ 	.short	0x0380
        /*00ba*/ 	.short	0x0440


	//----- nvinfo : EIATTR_SW_WAR
	.align		4
.L_707:
        /*00bc*/ 	.byte	0x04, 0x36
        /*00be*/ 	.short	(.L_709 - .L_708)
.L_708:
        /*00c0*/ 	.word	0x00000008
.L_709:


//--------------------- .nv.info._ZN2at6native38_GLOBAL__N__9a469cfd_6_RNN_cu_eca79a6d6kernel17gru_cell_backwardIfflLi2EEEvNS_4cuda6detail10TensorInfoIT_T1_EES9_S9_S9_S9_S8_S8_ --------------------------
	.section	.nv.info._ZN2at6native38_GLOBAL__N__9a469cfd_6_RNN_cu_eca79a6d6kernel17gru_cell_backwardIfflLi2EEEvNS_4cuda6detail10TensorInfoIT_T1_EES9_S9_S9_S9_S8_S8_,"",@"SHT_CUDA_INFO"
	.sectionflags	@""
	.align	4


	//----- nvinfo : EIATTR_CUDA_API_VERSION
	.align		4
        /*0000*/ 	.byte	0x04, 0x37
        /*0002*/ 	.short	(.L_711 - .L_710)
.L_710:
        /*0004*/ 	.word	0x00000082


	//----- nvinfo : EIATTR_KPARAM_INFO
	.align		4
.L_711:
        /*0008*/ 	.byte	0x04, 0x17
        /*000a*/ 	.short	(.L_713 - .L_712)
.L_712:
        /*000c*/ 	.word	0x00000000
        /*0010*/ 	.short	0x0006
        /*0012*/ 	.short	0x0828
        /*0014*/ 	.byte	0x00, 0xf0, 0x21, 0x00


	//----- nvinfo : EIATTR_KPARAM_INFO
	.align		4
.L_713:
        /*0018*/ 	.byte	0x04, 0x17
        /*001a*/ 	.short	(.L_715 - .L_714)
.L_714:
        /*001c*/ 	.word	0x00000000
        /*0020*/ 	.short	0x0005
        /*0022*/ 	.short	0x0820
        /*0024*/ 	.byte	0x00, 0xf0, 0x21, 0x00


	//----- nvinfo : EIATTR_KPARAM_INFO
	.align		4
.L_715:
        /*0028*/ 	.byte	0x04, 0x17
        /*002a*/ 	.short	(.L_717 - .L_716)
.L_716:
        /*002c*/ 	.word	0x00000000
        /*0030*/ 	.short	0x0004
        /*0032*/ 	.short	0x0680
        /*0034*/ 	.byte	0x00, 0xf0, 0x81, 0x06


	//----- nvinfo : EIATTR_KPARAM_INFO
	.align		4
.L_717:
        /*0038*/ 	.byte	0x04, 0x17
        /*003a*/ 	.short	(.L_719 - .L_718)
.L_718:
        /*003c*/ 	.word	0x00000000
        /*0040*/ 	.short	0x0003
        /*0042*/ 	.short	0x04e0
        /*0044*/ 	.byte	0x00, 0xf0, 0x81, 0x06


	//----- nvinfo : EIATTR_KPARAM_INFO
	.align		4
.L_719:
        /*0048*/ 	.byte	0x04, 0x17
        /*004a*/ 	.short	(.L_721 - .L_720)
.L_720:
        /*004c*/ 	.word	0x00000000
        /*0050*/ 	.short	0x0002
        /*0052*/ 	.short	0x0340
        /*0054*/ 	.byte	0x00, 0xf0, 0x81, 0x06


	//----- nvinfo : EIATTR_KPARAM_INFO
	.align		4
.L_721:
        /*0058*/ 	.byte	0x04, 0x17
        /*005a*/ 	.short	(.L_723 - .L_722)
.L_722:
        /*005c*/ 	.word	0x00000000
        /*0060*/ 	.short	0x0001
        /*0062*/ 	.short	0x01a0
        /*0064*/ 	.byte	0x00, 0xf0, 0x81, 0x06


	//----- nvinfo : EIATTR_KPARAM_INFO
	.align		4
.L_723:
        /*0068*/ 	.byte	0x04, 0x17
        /*006a*/ 	.short	(.L_725 - .L_724)
.L_724:
        /*006c*/ 	.word	0x00000000
        /*0070*/ 	.short	0x0000
        /*0072*/ 	.short	0x0000
        /*0074*/ 	.byte	0x00, 0xf0, 0x81, 0x06


	//----- nvinfo : EIATTR_SPARSE_MMA_MASK
	.align		4
.L_725:
        /*0078*/ 	.byte	0x03, 0x50
        /*007a*/ 	.short	0x0000


	//----- nvinfo : EIATTR_MAXREG_COUNT
	.align		4
        /*007c*/ 	.byte	0x03, 0x1b
        /*007e*/ 	.short	0x0020


	//----- nvinfo : EIATTR_MERCURY_ISA_VERSION
	.align		4
        /*0080*/ 	.byte	0x03, 0x5f
        /*0082*/ 	.short	0x0101


	//----- nvinfo : EIATTR_VRC_CTA_INIT_COUNT
	.align		4
        /*0084*/ 	.byte	0x02, 0x4a
	.zero		1
	.zero		1


	//----- nvinfo : EIATTR_EXIT_INSTR_OFFSETS
	.align		4
        /*0088*/ 	.byte	0x04, 0x1c
        /*008a*/ 	.short	(.L_727 - .L_726)


	//   ....[0]....
.L_726:
        /*008c*/ 	.word	0x00000080


	//   ....[1]....
        /*0090*/ 	.word	0x000037a0


	//----- nvinfo : EIATTR_MAX_THREADS
	.align		4
.L_727:
        /*0094*/ 	.byte	0x04, 0x05
        /*0096*/ 	.short	(.L_729 - .L_728)
.L_728:
        /*0098*/ 	.word	0x00000200
        /*009c*/ 	.word	0x00000001
        /*00a0*/ 	.word	0x00000001


	//----- nvinfo : EIATTR_CRS_STACK_SIZE
	.align		4
.L_729:
        /*00a4*/ 	.byte	0x04, 0x1e
        /*00a6*/ 	.short	(.L_731 - .L_730)
.L_730:
        /*00a8*/ 	.word	0x00000000


	//----- nvinfo : EIATTR_CBANK_PARAM_SIZE
	.align		4
.L_731:
        /*00ac*/ 	.byte	0x03, 0x19
        /*00ae*/ 	.short	0x0830


	//----- nvinfo : EIATTR_PARAM_CBANK
	.align		4
        /*00b0*/ 	.byte	0x04, 0x0a
        /*00b2*/ 	.short	(.L_733 - .L_732)
	.align		4
.L_732:
        /*00b4*/ 	.word	index@(.nv.constant0._ZN2at6native38_GLOBAL__N__9a469cfd_6_RNN_cu_eca79a6d6kernel17gru_cell_backwardIfflLi2EEEvNS_4cuda6detail10TensorInfoIT_T1_EES9_S9_S9_S9_S8_S8_)
        /*00b8*/ 	.short	0x0380
        /*00ba*/ 	.short	0x0830


	//----- nvinfo : EIATTR_SW_WAR
	.align		4
.L_733:
        /*00bc*/ 	.byte	0x04, 0x36
        /*00be*/ 	.short	(.L_735 - .L_734)
.L_734:
        /*00c0*/ 	.word	0x00000008
.L_735:


//--------------------- .nv.info._ZN2at6native38_GLOBAL__N__9a469cfd_6_RNN_cu_eca79a6d6kernel17gru_cell_backwardIfflLi1EEEvNS_4cuda6detail10TensorInfoIT_T1_EES9_S9_S9_S9_S8_S8_ --------------------------
	.section	.nv.info._ZN2at6native38_GLOBAL__N__9a469cfd_6_RNN_cu_eca79a6d6kernel17gru_cell_backwardIfflLi1EEEvNS_4cuda6detail10TensorInfoIT_T1_EES9_S9_S9_S9_S8_S8_,"",@"SHT_CUDA_INFO"
	.sectionflags	@""
	.align	4


	//----- nvinfo : EIATTR_CUDA_API_VERSION
	.align		4
        /*0000*/ 	.byte	0x04, 0x37
        /*0002*/ 	.short	(.L_737 - .L_736)
.L_736:
        /*0004*/ 	.word	0x00000082


	//----- nvinfo : EIATTR_KPARAM_INFO
	.align		4
.L_737:
        /*0008*/ 	.byte	0x04, 0x17
        /*000a*/ 	.short	(.L_739 - .L_738)
.L_738:
        /*000c*/ 	.word	0x00000000
        /*0010*/ 	.short	0x0006
        /*0012*/ 	.short	0x0828
        /*0014*/ 	.byte	0x00, 0xf0, 0x21, 0x00


	//----- nvinfo : EIATTR_KPARAM_INFO
	.align		4
.L_739:
        /*0018*/ 	.byte	0x04, 0x17
        /*001a*/ 	.short	(.L_741 - .L_740)
.L_740:
        /*001c*/ 	.word	0x00000000
        /*0020*/ 	.short	0x0005
        /*0022*/ 	.short	0x0820
        /*0024*/ 	.byte	0x00, 0xf0, 0x21, 0x00


	//----- nvinfo : EIATTR_KPARAM_INFO
	.align		4
.L_741:
        /*0028*/ 	.byte	0x04, 0x17
        /*002a*/ 	.short	(.L_743 - .L_742)
.L_742:
        /*002c*/ 	.word	0x00000000
        /*0030*/ 	.short	0x0004
        /*0032*/ 	.short	0x0680
        /*0034*/ 	.byte	0x00, 0xf0, 0x81, 0x06


	//----- nvinfo : EIATTR_KPARAM_INFO
	.align		4
.L_743:
        /*0038*/ 	.byte	0x04, 0x17
        /*003a*/ 	.short	(.L_745 - .L_744)
.L_744:
        /*003c*/ 	.word	0x00000000
        /*0040*/ 	.short	0x0003
        /*0042*/ 	.short	0x04e0
        /*0044*/ 	.byte	0x00, 0xf0, 0x81, 0x06


	//----- nvinfo : EIATTR_KPARAM_INFO
	.align		4
.L_745:
        /*0048*/ 	.byte	0x04, 0x17
        /*004a*/ 	.short	(.L_747 - .L_746)
.L_746:
        /*004c*/ 	.word	0x00000000
        /*0050*/ 	.short	0x0002
        /*0052*/ 	.short	0x0340
        /*0054*/ 	.byte	0x00, 0xf0, 0x81, 0x06


	//----- nvinfo : EIATTR_KPARAM_INFO
	.align		4
.L_747:
        /*0058*/ 	.byte	0x04, 0x17
        /*005a*/ 	.short	(.L_749 - .L_748)
.L_748:
        /*005c*/ 	.word	0x00000000
        /*0060*/ 	.short	0x0001
        /*0062*/ 	.short	0x01a0
        /*0064*/ 	.byte	0x00, 0xf0, 0x81, 0x06


	//----- nvinfo : EIATTR_KPARAM_INFO
	.align		4
.L_749:
        /*0068*/ 	.byte	0x04, 0x17
        /*006a*/ 	.short	(.L_751 - .L_750)
.L_750:
        /*006c*/ 	.word	0x00000000
        /*0070*/ 	.short	0x0000
        /*0072*/ 	.short	0x0000
        /*0074*/ 	.byte	0x00, 0xf0, 0x81, 0x06


	//----- nvinfo : EIATTR_SPARSE_MMA_MASK
	.align		4
.L_751:
        /*0078*/ 	.byte	0x03, 0x50
        /*007a*/ 	.short	0x0000


	//----- nvinfo : EIATTR_MAXREG_COUNT
	.align		4
        /*007c*/ 	.byte	0x03, 0x1b
        /*007e*/ 	.short	0x0020


	//----- nvinfo : EIATTR_MERCURY_ISA_VERSION
	.align		4
        /*0080*/ 	.byte	0x03, 0x5f
        /*0082*/ 	.short	0x0101


	//----- nvinfo : EIATTR_VRC_CTA_INIT_COUNT
	.align		4
        /*0084*/ 	.byte	0x02, 0x4a
	.zero		1
	.zero		1


	//----- nvinfo : EIATTR_EXIT_INSTR_OFFSETS
	.align		4
        /*0088*/ 	.byte	0x04, 0x1c
        /*008a*/ 	.short	(.L_753 - .L_752)


	//   ....[0]....
.L_752:
        /*008c*/ 	.word	0x00000090


	//   ....[1]....
        /*0090*/ 	.word	0x00000dc0


	//----- nvinfo : EIATTR_MAX_THREADS
	.align		4
.L_753:
        /*0094*/ 	.byte	0x04, 0x05
        /*0096*/ 	.short	(.L_755 - .L_754)
.L_754:
        /*0098*/ 	.word	0x00000200
        /*009c*/ 	.word	0x00000001
        /*00a0*/ 	.word	0x00000001


	//----- nvinfo : EIATTR_CRS_STACK_SIZE
	.align		4
.L_755:
        /*00a4*/ 	.byte	0x04, 0x1e
        /*00a6*/ 	.short	(.L_757 - .L_756)
.L_756:
        /*00a8*/ 	.word	0x00000000


	//----- nvinfo : EIATTR_CBANK_PARAM_SIZE
	.align		4
.L_757:
        /*00ac*/ 	.byte	0x03, 0x19
        /*00ae*/ 	.short	0x0830


	//----- nvinfo : EIATTR_PARAM_CBANK
	.align		4
        /*00b0*/ 	.byte	0x04, 0x0a
        /*00b2*/ 	.short	(.L_759 - .L_758)
	.align		4
.L_758:
        /*00b4*/ 	.word	index@(.nv.constant0._ZN2at6native38_GLOBAL__N__9a469cfd_6_RNN_cu_eca79a6d6kernel17gru_cell_backwardIfflLi1EEEvNS_4cuda6detail10TensorInfoIT_T1_EES9_S9_S9_S9_S8_S8_)
        /*00b8*/ 	.short	0x0380
        /*00ba*/ 	.short	0x0830


	//----- nvinfo : EIATTR_SW_WAR
	.align		4
.L_759:
        /*00bc*/ 	.byte	0x04, 0x36
        /*00be*/ 	.short	(.L_761 - .L_760)
.L_760:
        /*00c0*/ 	.word	0x00000008
.L_761:


//--------------------- .nv.info._ZN2at6native38_GLOBAL__N__9a469cfd_6_RNN_cu_eca79a6d6kernel17gru_cell_backwardIffiLi2EEEvNS_4cuda6detail10TensorInfoIT_T1_EES9_S9_S9_S9_S8_S8_ --------------------------
	.section	.nv.info._ZN2at6native38_GLOBAL__N__9a469cfd_6_RNN_cu_eca79a6d6kernel17gru_cell_backwardIffiLi2EEEvNS_4cuda6detail10TensorInfoIT_T1_EES9_S9_S9_S9_S8_S8_,"",@"SHT_CUDA_INFO"
	.sectionflags	@""
	.align	4


	//----- nvinfo : EIATTR_CUDA_API_VERSION
	.align		4
        /*0000*/ 	.byte	0x04, 0x37
        /*0002*/ 	.short	(.L_763 - .L_762)
.L_762:
        /*0004*/ 	.word	0x00000082


	//----- nvinfo : EIATTR_KPARAM_INFO
	.align		4
.L_763:
        /*0008*/ 	.byte	0x04, 0x17
        /*000a*/ 	.short	(.L_765 - .L_764)
.L_764:
        /*000c*/ 	.word	0x00000000
        /*0010*/ 	.short	0x0006
        /*0012*/ 	.short	0x043c
        /*0014*/ 	.byte	0x00, 0xf0, 0x11, 0x00


	//----- nvinfo : EIATTR_KPARAM_INFO
	.align		4
.L_765:
        /*0018*/ 	.byte	0x04, 0x17
        /*001a*/ 	.short	(.L_767 - .L_766)
.L_766:
        /*001c*/ 	.word	0x00000000
        /*0020*/ 	.short	0x0005
        /*0022*/ 	.short	0x0438
        /*0024*/ 	.byte	0x00, 0xf0, 0x11, 0x00


	//----- nvinfo : EIATTR_KPARAM_INFO
	.align		4
.L_767:
        /*0028*/ 	.byte	0x04, 0x17
        /*002a*/ 	.short	(.L_769 - .L_768)
.L_768:
        /*002c*/ 	.word	0x00000000
        /*0030*/ 	.short	0x0004
        /*0032*/ 	.short	0x0360
        /*0034*/ 	.byte	0x00, 0xf0, 0x61, 0x03


	//----- nvinfo : EIATTR_KPARAM_INFO
	.align		4
.L_769:
        /*0038*/ 	.byte	0x04, 0x17
        /*003a*/ 	.short	(.L_771 - .L_770)
.L_770:
        /*003c*/ 	.word	0x00000000
        /*0040*/ 	.short	0x0003
        /*0042*/ 	.short	0x0288
        /*0044*/ 	.byte	0x00, 0xf0, 0x61, 0x03


	//----- nvinfo : EIATTR_KPARAM_INFO
	.align		4
.L_771:
        /*0048*/ 	.byte	0x04, 0x17
        /*004a*/ 	.short	(.L_773 - .L_772)
.L_772:
        /*004c*/ 	.word	0x00000000
        /*0050*/ 	.short	0x0002
        /*0052*/ 	.short	0x01b0
        /*0054*/ 	.byte	0x00, 0xf0, 0x61, 0x03


	//----- nvinfo : EIATTR_KPARAM_INFO
	.align		4
.L_773:
        /*0058*/ 	.byte	0x04, 0x17
        /*005a*/ 	.short	(.L_775 - .L_774)
.L_774:
        /*005c*/ 	.word	0x00000000
        /*0060*/ 	.short	0x0001
        /*0062*/ 	.short	0x00d8
        /*0064*/ 	.byte	0x00, 0xf0, 0x61, 0x03


	//----- nvinfo : EIATTR_KPARAM_INFO
	.align		4
.L_775:
        /*0068*/ 	.byte	0x04, 0x17
        /*006a*/ 	.short	(.L_777 - .L_776)
.L_776:
        /*006c*/ 	.word	0x00000000
        /*0070*/ 	.short	0x0000
        /*0072*/ 	.short	0x0000
        /*0074*/ 	.byte	0x00, 0xf0, 0x61, 0x03


	//----- nvinfo : EIATTR_SPARSE_MMA_MASK
	.align		4
.L_777:
        /*0078*/ 	.byte	0x03, 0x50
        /*007a*/ 	.short	0x0000


	//----- nvinfo : EIATTR_MAXREG_COUNT
	.align		4
        /*007c*/ 	.byte	0x03, 0x1b
        /*007e*/ 	.short	0x0020


	//----- nvinfo : EIATTR_MERCURY_ISA_VERSION
	.align		4
        /*0080*/ 	.byte	0x03, 0x5f
        /*0082*/ 	.short	0x0101


	//----- nvinfo : EIATTR_VRC_CTA_INIT_COUNT
	.align		4
        /*0084*/ 	.byte	0x02, 0x4a
	.zero		1
	.zero		1


	//----- nvinfo : EIATTR_EXIT_INSTR_OFFSETS
	.align		4
        /*0088*/ 	.byte	0x04, 0x1c
        /*008a*/ 	.short	(.L_779 - .L_778)


	//   ....[0]....
.L_778:
        /*008c*/ 	.word	0x00000070


	//   ....[1]....
        /*0090*/ 	.word	0x00001880


	//----- nvinfo : EIATTR_MAX_THREADS
	.align		4
.L_779:
        /*0094*/ 	.byte	0x04, 0x05
        /*0096*/ 	.short	(.L_781 - .L_780)
.L_780:
        /*0098*/ 	.word	0x00000200
        /*009c*/ 	.word	0x00000001
        /*00a0*/ 	.word	0x00000001


	//----- nvinfo : EIATTR_CRS_STACK_SIZE
	.align		4
.L_781:
        /*00a4*/ 	.byte	0x04, 0x1e
        /*00a6*/ 	.short	(.L_783 - .L_782)
.L_782:
        /*00a8*/ 	.word	0x00000000


	//----- nvinfo : EIATTR_CBANK_PARAM_SIZE
	.align		4
.L_783:
        /*00ac*/ 	.byte	0x03, 0x19
        /*00ae*/ 	.short	0x0440


	//----- nvinfo : EIATTR_PARAM_CBANK
	.align		4
        /*00b0*/ 	.byte	0x04, 0x0a
        /*00b2*/ 	.short	(.L_785 - .L_784)
	.align		4
.L_784:
        /*00b4*/ 	.word	index@(.nv.constant0._ZN2at6native38_GLOBAL__N__9a469cfd_6_RNN_cu_eca79a6d6kernel17gru_cell_backwardIffiLi2EEEvNS_4cuda6detail10TensorInfoIT_T1_EES9_S9_S9_S9_S8_S8_)
        /*00b8*/ 	.short	0x0380
        /*00ba*/ 	.short	0x0440


	//----- nvinfo : EIATTR_SW_WAR
	.align		4
.L_785:
        /*00bc*/ 	.byte	0x04, 0x36
        /*00be*/ 	.short	(.L_787 - .L_786)
.L_786:
        /*00c0*/ 	.word	0x00000008
.L_787:


//--------------------- .nv.info._ZN2at6native38_GLOBAL__N__9a469cfd_6_RNN_cu_eca79a6d6kernel17gru_cell_backwardIffiLi1EEEvNS_4cuda6detail10TensorInfoIT_T1_EES9_S9_S9_S9_S8_S8_ --------------------------
	.section	.nv.info._ZN2at6native38_GLOBAL__N__9a469cfd_6_RNN_cu_eca79a6d6kernel17gru_cell_backwardIffiLi1EEEvNS_4cuda6detail10TensorInfoIT_T1_EES9_S9_S9_S9_S8_S8_,"",@"SHT_CUDA_INFO"
	.sectionflags	@""
	.align	4


	//----- nvinfo : EIATTR_CUDA_API_VERSION
	.align		4
        /*0000*/ 	.byte	0x04, 0x37
        /*0002*/ 	.short	(.L_789 - .L_788)
.L_788:
        /*0004*/ 	.word	0x00000082


	//----- nvinfo : EIATTR_KPARAM_INFO
	.align		4
.L_789:
        /*0008*/ 	.byte	0x04, 0x17
        /*000a*/ 	.short	(.L_791 - .L_790)
.L_790:
        /*000c*/ 	.word	0x00000000
        /*0010*/ 	.short	0x0006
        /*0012*/ 	.short	0x043c
        /*0014*/ 	.byte	0x00, 0xf0, 0x11, 0x00


	//----- nvinfo : EIATTR_KPARAM_INFO
	.align		4
.L_791:
        /*0018*/ 	.byte	0x04, 0x17
        /*001a*/ 	.short	(.L_793 - .L_792)
.L_792:
        /*001c*/ 	.word	0x00000000
        /*0020*/ 	.short	0x0005
        /*0022*/ 	.short	0x0438
        /*0024*/ 	.byte	0x00, 0xf0, 0x11, 0x00


	//----- nvinfo : EIATTR_KPARAM_INFO
	.align		4
.L_793:
        /*0028*/ 	.byte	0x04, 0x17
        /*002a*/ 	.short	(.L_795 - .L_794)
.L_794:
        /*002c*/ 	.word	0x00000000
        /*0030*/ 	.short	0x0004
        /*0032*/ 	.short	0x0360
        /*0034*/ 	.byte	0x00, 0xf0, 0x61, 0x03


	//----- nvinfo : EIATTR_KPARAM_INFO
	.align		4
.L_795:
        /*0038*/ 	.byte	0x04, 0x17
        /*003a*/ 	.short	(.L_797 - .L_796)
.L_796:
        /*003c*/ 	.word	0x00000000
        /*0040*/ 	.short	0x0003
        /*0042*/ 	.short	0x0288
        /*0044*/ 	.byte	0x00, 0xf0, 0x61, 0x03


	//----- nvinfo : EIATTR_KPARAM_INFO
	.align		4
.L_797:
        /*0048*/ 	.byte	0x04, 0x17
        /*004a*/ 	.short	(.L_799 - .L_798)
.L_798:
        /*004c*/ 	.word	0x00000000
        /*0050*/ 	.short	0x0002
        /*0052*/ 	.short	0x01b0
        /*0054*/ 	.byte	0x00, 0xf0, 0x61, 0x03


	//----- nvinfo : EIATTR_KPARAM_INFO
	.align		4
.L_799:
        /*0058*/ 	.byte	0x04, 0x17
        /*005a*/ 	.short	(.L_801 - .L_800)
.L_800:
        /*005c*/ 	.word	0x00000000
        /*0060*/ 	.short	0x0001
        /*0062*/ 	.short	0x00d8
        /*0064*/ 	.byte	0x00, 0xf0, 0x61, 0x03


	//----- nvinfo : EIATTR_KPARAM_INFO
	.align		4
.L_801:
        /*0068*/ 	.byte	0x04, 0x17
        /*006a*/ 	.short	(.L_803 - .L_802)
.L_802:
        /*006c*/ 	.word	0x00000000
        /*0070*/ 	.short	0x0000
        /*0072*/ 	.short	0x0000
        /*0074*/ 	.byte	0x00, 0xf0, 0x61, 0x03


	//----- nvinfo : EIATTR_SPARSE_MMA_MASK
	.align		4
.L_803:
        /*0078*/ 	.byte	0x03, 0x50
        /*007a*/ 	.short	0x0000


	//----- nvinfo : EIATTR_MAXREG_COUNT
	.align		4
        /*007c*/ 	.byte	0x03, 0x1b
        /*007e*/ 	.short	0x0020


	//----- nvinfo : EIATTR_MERCURY_ISA_VERSION
	.align		4
        /*0080*/ 	.byte	0x03, 0x5f
        /*0082*/ 	.short	0x0101


	//----- nvinfo : EIATTR_VRC_CTA_INIT_COUNT
	.align		4
        /*0084*/ 	.byte	0x02, 0x4a
	.zero		1
	.zero		1


	//----- nvinfo : EIATTR_EXIT_INSTR_OFFSETS
	.align		4
        /*0088*/ 	.byte	0x04, 0x1c
        /*008a*/ 	.short	(.L_805 - .L_804)


	//   ....[0]....
.L_804:
        /*008c*/ 	.word	0x00000070


	//   ....[1]....
        /*0090*/ 	.word	0x00000750


	//----- nvinfo : EIATTR_MAX_THREADS
	.align		4
.L_805:
        /*0094*/ 	.byte	0x04, 0x05
        /*0096*/ 	.short	(.L_807 - .L_806)
.L_806:
        /*0098*/ 	.word	0x00000200
        /*009c*/ 	.word	0x00000001
        /*00a0*/ 	.word	0x00000001


	//----- nvinfo : EIATTR_CRS_STACK_SIZE
	.align		4
.L_807:
        /*00a4*/ 	.byte	0x04, 0x1e
        /*00a6*/ 	.short	(.L_809 - .L_808)
.L_808:
        /*00a8*/ 	.word	0x00000000


	//----- nvinfo : EIATTR_CBANK_PARAM_SIZE
	.align		4
.L_809:
        /*00ac*/ 	.byte	0x03, 0x19
        /*00ae*/ 	.short	0x0440


	//----- nvinfo : EIATTR_PARAM_CBANK
	.align		4
        /*00b0*/ 	.byte	0x04, 0x0a
        /*00b2*/ 	.short	(.L_811 - .L_810)
	.align		4
.L_810:
        /*00b4*/ 	.word	index@(.nv.constant0._ZN2at6native38_GLOBAL__N__9a469cfd_6_RNN_cu_eca79a6d6kernel17gru_cell_backwardIffiLi1EEEvNS_4cuda6detail10TensorInfoIT_T1_EES9_S9_S9_S9_S8_S8_)
        /*00b8*/ 	.short	0x0380
        /*00ba*/ 	.short	0x0440


	//----- nvinfo : EIATTR_SW_WAR
	.align		4
.L_811:
        /*00bc*/ 	.byte	0x04, 0x36
        /*00be*/ 	.short	(.L_813 - .L_812)
.L_812:
        /*00c0*/ 	.word	0x00000008
.L_813:


//--------------------- .nv.info._ZN2at6native38_GLOBAL__N__9a469cfd_6_RNN_cu_eca79a6d6kernel17gru_cell_backwardIddlLi2EEEvNS_4cuda6detail10TensorInfoIT_T1_EES9_S9_S9_S9_S8_S8_ --------------------------
	.section	.nv.info._ZN2at6native38_GLOBAL__N__9a469cfd_6_RNN_cu_eca79a6d6kernel17gru_cell_backwardIddlLi2EEEvNS_4cuda6detail10TensorInfoIT_T1_EES9_S9_S9_S9_S8_S8_,"",@"SHT_CUDA_INFO"
	.sectionflags	@""
	.align	4


	//----- nvinfo : EIATTR_CUDA_API_VERSION
	.align		4
        /*0000*/ 	.byte	0x04, 0x37
        /*0002*/ 	.short	(.L_815 - .L_814)
.L_814:
        /*0004*/ 	.word	0x00000082


	//----- nvinfo : EIATTR_KPARAM_INFO
	.align		4
.L_815:
        /*0008*/ 	.byte	0x04, 0x17
        /*000a*/ 	.short	(.L_817 - .L_816)
.L_816:
        /*000c*/ 	.word	0x00000000
        /*0010*/ 	.short	0x0006
        /*0012*/ 	.short	0x0828
        /*0014*/ 	.byte	0x00, 0xf0, 0x21, 0x00


	//----- nvinfo : EIATTR_KPARAM_INFO
	.align		4
.L_817:
        /*0018*/ 	.byte	0x04, 0x17
        /*001a*/ 	.short	(.L_819 - .L_818)
.L_818:
        /*001c*/ 	.word	0x00000000
        /*0020*/ 	.short	0x0005
        /*0022*/ 	.short	0x0820
        /*0024*/ 	.byte	0x00, 0xf0, 0x21, 0x00


	//----- nvinfo : EIATTR_KPARAM_INFO
	.align		4
.L_819:
        /*0028*/ 	.byte	0x04, 0x17
        /*002a*/ 	.short	(.L_821 - .L_820)
.L_820:
        /*002c*/ 	.word	0x00000000
        /*0030*/ 	.short	0x0004
        /*0032*/ 	.short	0x0680
        /*0034*/ 	.byte	0x00, 0xf0, 0x81, 0x06


	//----- nvinfo : EIATTR_KPARAM_INFO
	.align		4
.L_821:
        /*0038*/ 	.byte	0x04, 0x17
        /*003a*/ 	.short	(.L_823 - .L_822)
.L_822:
        /*003c*/ 	.word	0x00000000
        /*0040*/ 	.short	0x0003
        /*0042*/ 	.short	0x04e0
        /*0044*/ 	.byte	0x00, 0xf0, 0x81, 0x06


	//----- nvinfo : EIATTR_KPARAM_INFO
	.align		4
.L_823:
        /*0048*/ 	.byte	0x04, 0x17
        /*004a*/ 	.short	(.L_825 - .L_824)
.L_824:
        /*004c*/ 	.word	0x00000000
        /*0050*/ 	.short	0x0002
        /*0052*/ 	.short	0x0340
        /*0054*/ 	.byte	0x00, 0xf0, 0x81, 0x06


	//----- nvinfo : EIATTR_KPARAM_INFO
	.align		4
.L_825:
        /*0058*/ 	.byte	0x04, 0x17
        /*005a*/ 	.short	(.L_827 - .L_826)
.L_826:
        /*005c*/ 	.word	0x00000000
        /*0060*/ 	.short	0x0001
        /*0062*/ 	.short	0x01a0
        /*0064*/ 	.byte	0x00, 0xf0, 0x81, 0x06


	//----- nvinfo : EIATTR_KPARAM_INFO
	.align		4
.L_827:
        /*0068*/ 	.byte	0x04, 0x17
        /*006a*/ 	.short	(.L_829 - .L_828)
.L_828:
        /*006c*/ 	.word	0x00000000
        /*0070*/ 	.short	0x0000
        /*0072*/ 	.short	0x0000
        /*0074*/ 	.byte	0x00, 0xf0, 0x81, 0x06


	//----- nvinfo : EIATTR_SPARSE_MMA_MASK
	.align		4
.L_829:
        /*0078*/ 	.byte	0x03, 0x50
        /*007a*/ 	.short	0x0000


	//----- nvinfo : EIATTR_MAXREG_COUNT
	.align		4
        /*007c*/ 	.byte	0x03, 0x1b
        /*007e*/ 	.short	0x0020


	//----- nvinfo : EIATTR_ANNOTATIONS
	.align		4
        /*0080*/ 	.byte	0x04, 0x55
        /*0082*/ 	.short	(.L_831 - .L_830)


	//   ....[0]....
.L_830:
        /*0084*/ 	.word	0x00000001
        /*0088*/ 	.byte	0x30, 0x01, 0x00, 0x00, 0x01, 0x00, 0x00, 0x00, 0xb0, 0x15, 0x00, 0x00, 0x01, 0x00, 0x00, 0x00
        /*0098*/ 	.byte	0xf0, 0x1b, 0x00, 0x00, 0x01, 0x00, 0x00, 0x00, 0x70, 0x1e, 0x00, 0x00, 0x01, 0x00, 0x00, 0x00
        /*00a8*/ 	.byte	0xf0, 0x1e, 0x00, 0x00, 0x01, 0x00, 0x00, 0x00, 0x90, 0x27, 0x00, 0x00, 0x01, 0x00, 0x00, 0x00
        /*00b8*/ 	.byte	0xb0, 0x32, 0x00, 0x00, 0x01, 0x00, 0x00, 0x00, 0x00, 0x3a, 0x00, 0x00, 0x01, 0x00, 0x00, 0x00
        /*00c8*/ 	.byte	0x10, 0x3a, 0x00, 0x00


	//----- nvinfo : EIATTR_MERCURY_ISA_VERSION
	.align		4
.L_831:
        /*00cc*/ 	.byte	0x03, 0x5f
        /*00ce*/ 	.short	0x0101


	//----- nvinfo : EIATTR_VRC_CTA_INIT_COUNT
	.align		4
        /*00d0*/ 	.byte	0x02, 0x4a
	.zero		1
	.zero		1


	//----- nvinfo : EIATTR_EXIT_INSTR_OFFSETS
	.align		4
        /*00d4*/ 	.byte	0x04, 0x1c
        /*00d6*/ 	.short	(.L_833 - .L_832)


	//   ....[0]....
.L_832:
        /*00d8*/ 	.word	0x00000090


	//   ....[1]....
        /*00dc*/ 	.word	0x00003b30


	//----- nvinfo : EIATTR_MAX_THREADS
	.align		4
.L_833:
        /*00e0*/ 	.byte	0x04, 0x05
        /*00e2*/ 	.short	(.L_835 - .L_834)
.L_834:
        /*00e4*/ 	.word	0x00000200
        /*00e8*/ 	.word	0x00000001
        /*00ec*/ 	.word	0x00000001


	//----- nvinfo : EIATTR_CRS_STACK_SIZE
	.align		4
.L_835:
        /*00f0*/ 	.byte	0x04, 0x1e
        /*00f2*/ 	.short	(.L_837 - .L_836)
.L_836:
        /*00f4*/ 	.word	0x00000000


	//----- nvinfo : EIATTR_CBANK_PARAM_SIZE
	.align		4
.L_837:
        /*00f8*/ 	.byte	0x03, 0x19
        /*00fa*/ 	.short	0x0830


	//----- nvinfo : EIATTR_PARAM_CBANK
	.align		4
        /*00fc*/ 	.byte	0x04, 0x0a
        /*00fe*/ 	.short	(.L_839 - .L_838)
	.align		4
.L_838:
        /*0100*/ 	.word	index@(.nv.constant0._ZN2at6native38_GLOBAL__N__9a469cfd_6_RNN_cu_eca79a6d6kernel17gru_cell_backwardIddlLi2EEEvNS_4cuda6detail10TensorInfoIT_T1_EES9_S9_S9_S9_S8_S8_)
        /*0104*/ 	.short	0x0380
        /*0106*/ 	.short	0x0830


	//----- nvinfo : EIATTR_SW_WAR
	.align		4
.L_839:
        /*0108*/ 	.byte	0x04, 0x36
        /*010a*/ 	.short	(.L_841 - .L_840)
.L_840:
        /*010c*/ 	.word	0x00000008
.L_841:


//--------------------- .nv.info._ZN2at6native38_GLOBAL__N__9a469cfd_6_RNN_cu_eca79a6d6kernel17gru_cell_backwardIddlLi1EEEvNS_4cuda6detail10TensorInfoIT_T1_EES9_S9_S9_S9_S8_S8_ --------------------------
	.section	.nv.info._ZN2at6native38_GLOBAL__N__9a469cfd_6_RNN_cu_eca79a6d6kernel17gru_cell_backwardIddlLi1EEEvNS_4cuda6detail10TensorInfoIT_T1_EES9_S9_S9_S9_S8_S8_,"",@"SHT_CUDA_INFO"
	.sectionflags	@""
	.align	4


	//----- nvinfo : EIATTR_CUDA_API_VERSION
	.align		4
        /*0000*/ 	.byte	0x04, 0x37
        /*0002*/ 	.short	(.L_843 - .L_842)
.L_842:
        /*0004*/ 	.word	0x00000082


	//----- nvinfo : EIATTR_KPARAM_INFO
	.align		4
.L_843:
        /*0008*/ 	.byte	0x04, 0x17
        /*000a*/ 	.short	(.L_845 - .L_844)
.L_844:
        /*000c*/ 	.word	0x00000000
        /*0010*/ 	.short	0x0006
        /*0012*/ 	.short	0x0828
        /*0014*/ 	.byte	0x00, 0xf0, 0x21, 0x00


	//----- nvinfo : EIATTR_KPARAM_INFO
	.align		4
.L_845:
        /*0018*/ 	.byte	0x04, 0x17
        /*001a*/ 	.short	(.L_847 - .L_846)
.L_846:
        /*001c*/ 	.word	0x00000000
        /*0020*/ 	.short	0x0005
        /*0022*/ 	.short	0x0820
        /*0024*/ 	.byte	0x00, 0xf0, 0x21, 0x00


	//----- nvinfo : EIATTR_KPARAM_INFO
	.align		4
.L_847:
        /*0028*/ 	.byte	0x04, 0x17
        /*002a*/ 	.short	(.L_849 - .L_848)
.L_848:
        /*002c*/ 	.word	0x00000000
        /*0030*/ 	.short	0x0004
        /*0032*/ 	.short	0x0680
        /*0034*/ 	.byte	0x00, 0xf0, 0x81, 0x06


	//----- nvinfo : EIATTR_KPARAM_INFO
	.align		4
.L_849:
        /*0038*/ 	.byte	0x04, 0x17
        /*003a*/ 	.short	(.L_851 - .L_850)
.L_850:
        /*003c*/ 	.word	0x00000000
        /*0040*/ 	.short	0x0003
        /*0042*/ 	.short	0x04e0
        /*0044*/ 	.byte	0x00, 0xf0, 0x81, 0x06


	//----- nvinfo : EIATTR_KPARAM_INFO
	.align		4
.L_851:
        /*0048*/ 	.byte	0x04, 0x17
        /*004a*/ 	.short	(.L_853 - .L_852)
.L_852:
        /*004c*/ 	.word	0x00000000
        /*0050*/ 	.short	0x0002
        /*0052*/ 	.short	0x0340
        /*0054*/ 	.byte	0x00, 0xf0, 0x81, 0x06


	//----- nvinfo : EIATTR_KPARAM_INFO
	.align		4
.L_853:
        /*0058*/ 	.byte	0x04, 0x17
        /*005a*/ 	.short	(.L_855 - .L_854)
.L_854:
        /*005c*/ 	.word	0x00000000
        /*0060*/ 	.short	0x0001
        /*0062*/ 	.short	0x01a0
        /*0064*/ 	.byte	0x00, 0xf0, 0x81, 0x06


	//----- nvinfo : EIATTR_KPARAM_INFO
	.align		4
.L_855:
        /*0068*/ 	.byte	0x04, 0x17
        /*006a*/ 	.short	(.L_857 - .L_856)
.L_856:
        /*006c*/ 	.word	0x00000000
        /*0070*/ 	.short	0x0000
        /*0072*/ 	.short	0x0000
        /*0074*/ 	.byte	0x00, 0xf0, 0x81, 0x06


	//----- nvinfo : EIATTR_SPARSE_MMA_MASK
	.align		4
.L_857:
        /*0078*/ 	.byte	0x03, 0x50
        /*007a*/ 	.short	0x0000


	//----- nvinfo : EIATTR_MAXREG_COUNT
	.align		4
        /*007c*/ 	.byte	0x03, 0x1b
        /*007e*/ 	.short	0x0020


	//----- nvinfo : EIATTR_MERCURY_ISA_VERSION
	.align		4
        /*0080*/ 	.byte	0x03, 0x5f
        /*0082*/ 	.short	0x0101


	//----- nvinfo : EIATTR_VRC_CTA_INIT_COUNT
	.align		4
        /*0084*/ 	.byte	0x02, 0x4a
	.zero		1
	.zero		1


	//----- nvinfo : EIATTR_EXIT_INSTR_OFFSETS
	.align		4
        /*0088*/ 	.byte	0x04, 0x1c
        /*008a*/ 	.short	(.L_859 - .L_858)


	//   ....[0]....
.L_858:
        /*008c*/ 	.word	0x00000090


	//   ....[1]....
        /*0090*/ 	.word	0x00001090


	//----- nvinfo : EIATTR_MAX_THREADS
	.align		4
.L_859:
        /*0094*/ 	.byte	0x04, 0x05
        /*0096*/ 	.short	(.L_861 - .L_860)
.L_860:
        /*0098*/ 	.word	0x00000200
        /*009c*/ 	.word	0x00000001
        /*00a0*/ 	.word	0x00000001


	//----- nvinfo : EIATTR_CRS_STACK_SIZE
	.align		4
.L_861:
        /*00a4*/ 	.byte	0x04, 0x1e
        /*00a6*/ 	.short	(.L_863 - .L_862)
.L_862:
        /*00a8*/ 	.word	0x00000000


	//----- nvinfo : EIATTR_CBANK_PARAM_SIZE
	.align		4
.L_863:
        /*00ac*/ 	.byte	0x03, 0x19
        /*00ae*/ 	.short	0x0830


	//----- nvinfo : EIATTR_PARAM_CBANK
	.align		4
        /*00b0*/ 	.byte	0x04, 0x0a
        /*00b2*/ 	.short	(.L_865 - .L_864)
	.align		4
.L_864:
        /*00b4*/ 	.word	index@(.nv.constant0._ZN2at6native38_GLOBAL__N__9a469cfd_6_RNN_cu_eca79a6d6kernel17gru_cell_backwardIddlLi1EEEvNS_4cuda6detail10TensorInfoIT_T1_EES9_S9_S9_S9_S8_S8_)
        /*00b8*/ 	.short	0x0380
        /*00ba*/ 	.short	0x0830


	//----- nvinfo : EIATTR_SW_WAR
	.align		4
.L_865:
        /*00bc*/ 	.byte	0x04, 0x36
        /*00be*/ 	.short	(.L_867 - .L_866)
.L_866:
        /*00c0*/ 	.word	0x00000008
.L_867:


//--------------------- .nv.info._ZN2at6native38_GLOBAL__N__9a469cfd_6_RNN_cu_eca79a6d6kernel17gru_cell_backwardIddiLi2EEEvNS_4cuda6detail10TensorInfoIT_T1_EES9_S9_S9_S9_S8_S8_ --------------------------
	.section	.nv.info._ZN2at6native38_GLOBAL__N__9a469cfd_6_RNN_cu_eca79a6d6kernel17gru_cell_backwardIddiLi2EEEvNS_4cuda6detail10TensorInfoIT_T1_EES9_S9_S9_S9_S8_S8_,"",@"SHT_CUDA_INFO"
	.sectionflags	@""
	.align	4


	//----- nvinfo : EIATTR_CUDA_API_VERSION
	.align		4
        /*0000*/ 	.byte	0x04, 0x37
        /*0002*/ 	.short	(.L_869 - .L_868)
.L_868:
        /*0004*/ 	.word	0x00000082


	//----- nvinfo : EIATTR_KPARAM_INFO
	.align		4
.L_869:
        /*0008*/ 	.byte	0x04, 0x17
        /*000a*/ 	.short	(.L_871 - .L_870)
.L_870:
        /*000c*/ 	.word	0x00000000
        /*0010*/ 	.short	0x0006
        /*0012*/ 	.short	0x043c
        /*0014*/ 	.byte	0x00, 0xf0, 0x11, 0x00


	//----- nvinfo : EIATTR_KPARAM_INFO
	.align		4
.L_871:
        /*0018*/ 	.byte	0x04, 0x17
        /*001a*/ 	.short	(.L_873 - .L_872)
.L_872:
        /*001c*/ 	.word	0x00000000
        /*0020*/ 	.short	0x0005
        /*0022*/ 	.short	0x0438
        /*0024*/ 	.byte	0x00, 0xf0, 0x11, 0x00


	//----- nvinfo : EIATTR_KPARAM_INFO
	.align		4
.L_873:
        /*0028*/ 	.byte	0x04, 0x17
        /*002a*/ 	.short	(.L_875 - .L_874)
.L_874:
        /*002c*/ 	.word	0x00000000
        /*0030*/ 	.short	0x0004
        /*0032*/ 	.short	0x0360
        /*0034*/ 	.byte	0x00, 0xf0, 0x61, 0x03


	//----- nvinfo : EIATTR_KPARAM_INFO
	.align		4
.L_875:
        /*0038*/ 	.byte	0x04, 0x17
        /*003a*/ 	.short	(.L_877 - .L_876)
.L_876:
        /*003c*/ 	.word	0x00000000
        /*0040*/ 	.short	0x0003
        /*0042*/ 	.short	0x0288
        /*0044*/ 	.byte	0x00, 0xf0, 0x61, 0x03


	//----- nvinfo : EIATTR_KPARAM_INFO
	.align		4
.L_877:
        /*0048*/ 	.byte	0x04, 0x17
        /*004a*/ 	.short	(.L_879 - .L_878)
.L_878:
        /*004c*/ 	.word	0x00000000
        /*0050*/ 	.short	0x0002
        /*0052*/ 	.short	0x01b0
        /*0054*/ 	.byte	0x00, 0xf0, 0x61, 0x03


	//----- nvinfo : EIATTR_KPARAM_INFO
	.align		4
.L_879:
        /*0058*/ 	.byte	0x04, 0x17
        /*005a*/ 	.short	(.L_881 - .L_880)
.L_880:
        /*005c*/ 	.word	0x00000000
        /*0060*/ 	.short	0x0001
        /*0062*/ 	.short	0x00d8
        /*0064*/ 	.byte	0x00, 0xf0, 0x61, 0x03


	//----- nvinfo : EIATTR_KPARAM_INFO
	.align		4
.L_881:
        /*0068*/ 	.byte	0x04, 0x17
        /*006a*/ 	.short	(.L_883 - .L_882)
.L_882:
        /*006c*/ 	.word	0x00000000
        /*0070*/ 	.short	0x0000
        /*0072*/ 	.short	0x0000
        /*0074*/ 	.byte	0x00, 0xf0, 0x61, 0x03


	//----- nvinfo : EIATTR_SPARSE_MMA_MASK
	.align		4
.L_883:
        /*0078*/ 	.byte	0x03, 0x50
        /*007a*/ 	.short	0x0000


	//----- nvinfo : EIATTR_MAXREG_COUNT
	.align		4
        /*007c*/ 	.byte	0x03, 0x1b
        /*007e*/ 	.short	0x0020


	//----- nvinfo : EIATTR_ANNOTATIONS
	.align		4
        /*0080*/ 	.byte	0x04, 0x55
        /*0082*/ 	.short	(.L_885 - .L_884)


	//   ....[0]....
.L_884:
        /*0084*/ 	.word	0x00000001
        /*0088*/ 	.byte	0x10, 0x12, 0x00, 0x00, 0x01, 0x00, 0x00, 0x00, 0xe0, 0x13, 0x00, 0x00


	//----- nvinfo : EIATTR_MERCURY_ISA_VERSION
	.align		4
.L_885:
        /*0094*/ 	.byte	0x03, 0x5f
        /*0096*/ 	.short	0x0101


	//----- nvinfo : EIATTR_VRC_CTA_INIT_COUNT
	.align		4
        /*0098*/ 	.byte	0x02, 0x4a
	.zero		1
	.zero		1


	//----- nvinfo : EIATTR_EXIT_INSTR_OFFSETS
	.align		4
        /*009c*/ 	.byte	0x04, 0x1c
        /*009e*/ 	.short	(.L_887 - .L_886)


	//   ....[0]....
.L_886:
        /*00a0*/ 	.word	0x00000080


	//   ....[1]....
        /*00a4*/ 	.word	0x00001b30


	//----- nvinfo : EIATTR_MAX_THREADS
	.align		4
.L_887:
        /*00a8*/ 	.byte	0x04, 0x05
        /*00aa*/ 	.short	(.L_889 - .L_888)
.L_888:
        /*00ac*/ 	.word	0x00000200
        /*00b0*/ 	.word	0x00000001
        /*00b4*/ 	.word	0x00000001


	//----- nvinfo : EIATTR_CRS_STACK_SIZE
	.align		4
.L_889:
        /*00b8*/ 	.byte	0x04, 0x1e
        /*00ba*/ 	.short	(.L_891 - .L_890)
.L_890:
        /*00bc*/ 	.word	0x00000000


	//----- nvinfo : EIATTR_CBANK_PARAM_SIZE
	.align		4
.L_891:
        /*00c0*/ 	.byte	0x03, 0x19
        /*00c2*/ 	.short	0x0440


	//----- nvinfo : EIATTR_PARAM_CBANK
	.align		4
        /*00c4*/ 	.byte	0x04, 0x0a
        /*00c6*/ 	.short	(.L_893 - .L_892)
	.align		4
.L_892:
        /*00c8*/ 	.word	index@(.nv.constant0._ZN2at6native38_GLOBAL__N__9a469cfd_6_RNN_cu_eca79a6d6kernel17gru_cell_backwardIddiLi2EEEvNS_4cuda6detail10TensorInfoIT_T1_EES9_S9_S9_S9_S8_S8_)
        /*00cc*/ 	.short	0x0380
        /*00ce*/ 	.short	0x0440


	//----- nvinfo : EIATTR_SW_WAR
	.align		4
.L_893:
        /*00d0*/ 	.byte	0x04, 0x36
        /*00d2*/ 	.short	(.L_895 - .L_894)
.L_894:
        /*00d4*/ 	.word	0x00000008
.L_895:


//--------------------- .nv.info._ZN2at6native38_GLOBAL__N__9a469cfd_6_RNN_cu_eca79a6d6kernel17gru_cell_backwardIddiLi1EEEvNS_4cuda6detail10TensorInfoIT_T1_EES9_S9_S9_S9_S8_S8_ --------------------------
	.section	.nv.info._ZN2at6native38_GLOBAL__N__9a469cfd_6_RNN_cu_eca79a6d6kernel17gru_cell_backwardIddiLi1EEEvNS_4cuda6detail10TensorInfoIT_T1_EES9_S9_S9_S9_S8_S8_,"",@"SHT_CUDA_INFO"
	.sectionflags	@""
	.align	4


	//----- nvinfo : EIATTR_CUDA_API_VERSION
	.align		4
        /*0000*/ 	.byte	0x04, 0x37
        /*0002*/ 	.short	(.L_897 - .L_896)
.L_896:
        /*0004*/ 	.word	0x00000082


	//----- nvinfo : EIATTR_KPARAM_INFO
	.align		4
.L_897:
        /*0008*/ 	.byte	0x04, 0x17
        /*000a*/ 	.short	(.L_899 - .L_898)
.L_898:
        /*000c*/ 	.word	0x00000000
        /*0010*/ 	.short	0x0006
        /*0012*/ 	.short	0x043c
        /*0014*/ 	.byte	0x00, 0xf0, 0x11, 0x00


	//----- nvinfo : EIATTR_KPARAM_INFO
	.align		4
.L_899:
        /*0018*/ 	.byte	0x04, 0x17
        /*001a*/ 	.short	(.L_901 - .L_900)
.L_900:
        /*001c*/ 	.word	0x00000000
        /*0020*/ 	.short	0x0005
        /*0022*/ 	.short	0x0438
        /*0024*/ 	.byte	0x00, 0xf0, 0x11, 0x00


	//----- nvinfo : EIATTR_KPARAM_INFO
	.align		4
.L_901:
        /*0028*/ 	.byte	0x04, 0x17
        /*002a*/ 	.short	(.L_903 - .L_902)
.L_902:
        /*002c*/ 	.word	0x00000000
        /*0030*/ 	.short	0x0004
        /*0032*/ 	.short	0x0360
        /*0034*/ 	.byte	0x00, 0xf0, 0x61, 0x03


	//----- nvinfo : EIATTR_KPARAM_INFO
	.align		4
.L_903:
        /*0038*/ 	.byte	0x04, 0x17
        /*003a*/ 	.short	(.L_905 - .L_904)
.L_904:
        /*003c*/ 	.word	0x00000000
        /*0040*/ 	.short	0x0003
        /*0042*/ 	.short	0x0288
        /*0044*/ 	.byte	0x00, 0xf0, 0x61, 0x03


	//----- nvinfo : EIATTR_KPARAM_INFO
	.align		4
.L_905:
        /*0048*/ 	.byte	0x04, 0x17
        /*004a*/ 	.short	(.L_907 - .L_906)
.L_906:
        /*004c*/ 	.word	0x00000000
        /*0050*/ 	.short	0x0002
        /*0052*/ 	.short	0x01b0
        /*0054*/ 	.byte	0x00, 0xf0, 0x61, 0x03


	//----- nvinfo : EIATTR_KPARAM_INFO
	.align		4
.L_907:
        /*0058*/ 	.byte	0x04, 0x17
        /*005a*/ 	.short	(.L_909 - .L_908)
.L_908:
        /*005c*/ 	.word	0x00000000
        /*0060*/ 	.short	0x0001
        /*0062*/ 	.short	0x00d8
        /*0064*/ 	.byte	0x00, 0xf0, 0x61, 0x03


	//----- nvinfo : EIATTR_KPARAM_INFO
	.align		4
.L_909:
        /*0068*/ 	.byte	0x04, 0x17
        /*006a*/ 	.short	(.L_911 - .L_910)
.L_910:
        /*006c*/ 	.word	0x00000000
        /*0070*/ 	.short	0x0000
        /*0072*/ 	.short	0x0000
        /*0074*/ 	.byte	0x00, 0xf0, 0x61, 0x03


	//----- nvinfo : EIATTR_SPARSE_MMA_MASK
	.align		4
.L_911:
        /*0078*/ 	.byte	0x03, 0x50
        /*007a*/ 	.short	0x0000


	//----- nvinfo : EIATTR_MAXREG_COUNT
	.align		4
        /*007c*/ 	.byte	0x03, 0x1b
        /*007e*/ 	.short	0x0020


	//----- nvinfo : EIATTR_MERCURY_ISA_VERSION
	.align		4
        /*0080*/ 	.byte	0x03, 0x5f
        /*0082*/ 	.short	0x0101


	//----- nvinfo : EIATTR_VRC_CTA_INIT_COUNT
	.align		4
        /*0084*/ 	.byte	0x02, 0x4a
	.zero		1
	.zero		1


	//----- nvinfo : EIATTR_EXIT_INSTR_OFFSETS
	.align		4
        /*0088*/ 	.byte	0x04, 0x1c
        /*008a*/ 	.short	(.L_913 - .L_912)


	//   ....[0]....
.L_912:
        /*008c*/ 	.word	0x00000070


	//   ....[1]....
        /*0090*/ 	.word	0x00000a60


	//----- nvinfo : EIATTR_MAX_THREADS
	.align		4
.L_913:
        /*0094*/ 	.byte	0x04, 0x05
        /*0096*/ 	.short	(.L_915 - .L_914)
.L_914:
        /*0098*/ 	.word	0x00000200
        /*009c*/ 	.word	0x00000001
        /*00a0*/ 	.word	0x00000001


	//----- nvinfo : EIATTR_CRS_STACK_SIZE
	.align		4
.L_915:
        /*00a4*/ 	.byte	0x04, 0x1e
        /*00a6*/ 	.short	(.L_917 - .L_916)
.L_916:
        /*00a8*/ 	.word	0x00000000


	//----- nvinfo : EIATTR_CBANK_PARAM_SIZE
	.align		4
.L_917:
        /*00ac*/ 	.byte	0x03, 0x19
        /*00ae*/ 	.short	0x0440


	//----- nvinfo : EIATTR_PARAM_CBANK
	.align		4
        /*00b0*/ 	.byte	0x04, 0x0a
        /*00b2*/ 	.short	(.L_919 - .L_918)
	.align		4
.L_918:
        /*00b4*/ 	.word	index@(.nv.constant0._ZN2at6native38_GLOBAL__N__9a469cfd_6_RNN_cu_eca79a6d6kernel17gru_cell_backwardIddiLi1EEEvNS_4cuda6detail10TensorInfoIT_T1_EES9_S9_S9_S9_S8_S8_)
        /*00b8*/ 	.short	0x0380
        /*00ba*/ 	.short	0x0440


	//----- nvinfo : EIATTR_SW_WAR
	.align		4
.L_919:
        /*00bc*/ 	.byte	0x04, 0x36
        /*00be*/ 	.short	(.L_921 - .L_920)
.L_920:
        /*00c0*/ 	.word	0x00000008
.L_921:


//--------------------- .nv.info._ZN2at6native38_GLOBAL__N__9a469cfd_6_RNN_cu_eca79a6d6kernel16gru_cell_forwardIN3c108BFloat16EflLi2EEEvNS_4cuda6detail10TensorInfoIT_T1_EESB_SB_SB_SB_SB_SB_SA_SA_ --------------------------
	.section	.nv.info._ZN2at6native38_GLOBAL__N__9a469cfd_6_RNN_cu_eca79a6d6kernel16gru_cell_forwardIN3c108BFloat16EflLi2EEEvNS_4cuda6detail10TensorInfoIT_T1_EESB_SB_SB_SB_SB_SB_SA_SA_,"",@"SHT_CUDA_INFO"
	.sectionflags	@""
	.align	4


	//----- nvinfo : EIATTR_CUDA_API_VERSION
	.align		4
        /*0000*/ 	.byte	0x04, 0x37
        /*0002*/ 	.short	(.L_923 - .L_922)
.L_922:
        /*0004*/ 	.word	0x00000082


	//----- nvinfo : EIATTR_KPARAM_INFO
	.align		4
.L_923:
        /*0008*/ 	.byte	0x04, 0x17
        /*000a*/ 	.short	(.L_925 - .L_924)
.L_924:
        /*000c*/ 	.word	0x00000000
        /*0010*/ 	.short	0x0008
        /*0012*/ 	.short	0x0b68
        /*0014*/ 	.byte	0x00, 0xf0, 0x21, 0x00


	//----- nvinfo : EIATTR_KPARAM_INFO
	.align		4
.L_925:
        /*0018*/ 	.byte	0x04, 0x17
        /*001a*/ 	.short	(.L_927 - .L_926)
.L_926:
        /*001c*/ 	.word	0x00000000
        /*0020*/ 	.short	0x0007
        /*0022*/ 	.short	0x0b60
        /*0024*/ 	.byte	0x00, 0xf0, 0x21, 0x00


	//----- nvinfo : EIATTR_KPARAM_INFO
	.align		4
.L_927:
        /*0028*/ 	.byte	0x04, 0x17
        /*002a*/ 	.short	(.L_929 - .L_928)
.L_928:
        /*002c*/ 	.word	0x00000000
        /*0030*/ 	.short	0x0006
        /*0032*/ 	.short	0x09c0
        /*0034*/ 	.byte	0x00, 0xf0, 0x81, 0x06


	//----- nvinfo : EIATTR_KPARAM_INFO
	.align		4
.L_929:
        /*0038*/ 	.byte	0x04, 0x17
        /*003a*/ 	.short	(.L_931 - .L_930)
.L_930:
        /*003c*/ 	.word	0x00000000
        /*0040*/ 	.short	0x0005
        /*0042*/ 	.short	0x0820
        /*0044*/ 	.byte	0x00, 0xf0, 0x81, 0x06


	//----- nvinfo : EIATTR_KPARAM_INFO
	.align		4
.L_931:
        /*0048*/ 	.byte	0x04, 0x17
        /*004a*/ 	.short	(.L_933 - .L_932)
.L_932:
        /*004c*/ 	.word	0x00000000
        /*0050*/ 	.short	0x0004
        /*0052*/ 	.short	0x0680
        /*0054*/ 	.byte	0x00, 0xf0, 0x81, 0x06


	//----- nvinfo : EIATTR_KPARAM_INFO
	.align		4
.L_933:
        /*0058*/ 	.byte	0x04, 0x17
        /*005a*/ 	.short	(.L_935 - .L_934)
.L_934:
        /*005c*/ 	.word	0x00000000
        /*0060*/ 	.short	0x0003
        /*0062*/ 	.short	0x04e0
        /*0064*/ 	.byte	0x00, 0xf0, 0x81, 0x06


	//----- nvinfo : EIATTR_KPARAM_INFO
	.align		4
.L_935:
        /*0068*/ 	.byte	0x04, 0x17
        /*006a*/ 	.short	(.L_937 - .L_936)
.L_936:
        /*006c*/ 	.word	0x00000000
        /*0070*/ 	.short	0x0002
        /*0072*/ 	.short	0x0340
        /*0074*/ 	.byte	0x00, 0xf0, 0x81, 0x06


	//----- nvinfo : EIATTR_KPARAM_INFO
	.align		4
.L_937:
        /*0078*/ 	.byte	0x04, 0x17
        /*007a*/ 	.short	(.L_939 - .L_938)
.L_938:
        /*007c*/ 	.word	0x00000000
        /*0080*/ 	.short	0x0001
        /*0082*/ 	.short	0x01a0
        /*0084*/ 	.byte	0x00, 0xf0, 0x81, 0x06


	//----- nvinfo : EIATTR_KPARAM_INFO
	.align		4
.L_939:
        /*0088*/ 	.byte	0x04, 0x17
        /*008a*/ 	.short	(.L_941 - .L_940)
.L_940:
        /*008c*/ 	.word	0x00000000
        /*0090*/ 	.short	0x0000
        /*0092*/ 	.short	0x0000
        /*0094*/ 	.byte	0x00, 0xf0, 0x81, 0x06


	//----- nvinfo : EIATTR_SPARSE_MMA_MASK
	.align		4
.L_941:
        /*0098*/ 	.byte	0x03, 0x50
        /*009a*/ 	.short	0x0000


	//----- nvinfo : EIATTR_MAXREG_COUNT
	.align		4
        /*009c*/ 	.byte	0x03, 0x1b
        /*009e*/ 	.short	0x0020


	//----- nvinfo : EIATTR_ANNOTATIONS
	.align		4
        /*00a0*/ 	.byte	0x04, 0x55
        /*00a2*/ 	.short	(.L_943 - .L_942)


	//   ....[0]....
.L_942:
        /*00a4*/ 	.word	0x00000001
        /*00a8*/ 	.byte	0x30, 0x01, 0x00, 0x00, 0x01, 0x00, 0x00, 0x00, 0xf0, 0x0a, 0x00, 0x00, 0x01, 0x00, 0x00, 0x00
        /*00b8*/ 	.byte	0xb0, 0x0e, 0x00, 0x00, 0x01, 0x00, 0x00, 0x00, 0x40, 0x12, 0x00, 0x00, 0x01, 0x00, 0x00, 0x00
        /*00c8*/ 	.byte	0x40, 0x27, 0x00, 0x00, 0x01, 0x00, 0x00, 0x00, 0x50, 0x27, 0x00, 0x00, 0x01, 0x00, 0x00, 0x00
        /*00d8*/ 	.byte	0x60, 0x27, 0x00, 0x00, 0x01, 0x00, 0x00, 0x00, 0x50, 0x3c, 0x00, 0x00


	//----- nvinfo : EIATTR_MERCURY_ISA_VERSION
	.align		4
.L_943:
        /*00e4*/ 	.byte	0x03, 0x5f
        /*00e6*/ 	.short	0x0101


	//----- nvinfo : EIATTR_VRC_CTA_INIT_COUNT
	.align		4
        /*00e8*/ 	.byte	0x02, 0x4a
	.zero		1
	.zero		1


	//----- nvinfo : EIATTR_EXIT_INSTR_OFFSETS
	.align		4
        /*00ec*/ 	.byte	0x04, 0x1c
        /*00ee*/ 	.short	(.L_945 - .L_944)


	//   ....[0]....
.L_944:
        /*00f0*/ 	.word	0x00000090


	//   ....[1]....
        /*00f4*/ 	.word	0x00003d70


	//----- nvinfo : EIATTR_MAX_THREADS
	.align		4
.L_945:
        /*00f8*/ 	.byte	0x04, 0x05
        /*00fa*/ 	.short	(.L_947 - .L_946)
.L_946:
        /*00fc*/ 	.word	0x00000200
        /*0100*/ 	.word	0x00000001
        /*0104*/ 	.word	0x00000001


	//----- nvinfo : EIATTR_CRS_STACK_SIZE
	.align		4
.L_947:
        /*0108*/ 	.byte	0x04, 0x1e
        /*010a*/ 	.short	(.L_949 - .L_948)
.L_948:
        /*010c*/ 	.word	0x00000000


	//----- nvinfo : EIATTR_CBANK_PARAM_SIZE
	.align		4
.L_949:
        /*0110*/ 	.byte	0x03, 0x19
        /*0112*/ 	.short	0x0b70


	//----- nvinfo : EIATTR_PARAM_CBANK
	.align		4
        /*0114*/ 	.byte	0x04, 0x0a
        /*0116*/ 	.short	(.L_951 - .L_950)
	.align		4
.L_950:
        /*0118*/ 	.word	index@(.nv.constant0._ZN2at6native38_GLOBAL__N__9a469cfd_6_RNN_cu_eca79a6d6kernel16gru_cell_forwardIN3c108BFloat16EflLi2EEEvNS_4cuda6detail10TensorInfoIT_T1_EESB_SB_SB_SB_SB_SB_SA_SA_)
        /*011c*/ 	.short	0x0380
        /*011e*/ 	.short	0x0b70


	//----- nvinfo : EIATTR_SW_WAR
	.align		4
.L_951:
        /*0120*/ 	.byte	0x04, 0x36
        /*0122*/ 	.short	(.L_953 - .L_952)
.L_952:
        /*0124*/ 	.word	0x00000008
.L_953:


//--------------------- .nv.info._ZN2at6native38_GLOBAL__N__9a469cfd_6_RNN_cu_eca79a6d6kernel16gru_cell_forwardIN3c108BFloat16EflLi1EEEvNS_4cuda6detail10TensorInfoIT_T1_EESB_SB_SB_SB_SB_SB_SA_SA_ --------------------------
	.section	.nv.info._ZN2at6native38_GLOBAL__N__9a469cfd_6_RNN_cu_eca79a6d6kernel16gru_cell_forwardIN3c108BFloat16EflLi1EEEvNS_4cuda6detail10TensorInfoIT_T1_EESB_SB_SB_SB_SB_SB_SA_SA_,"",@"SHT_CUDA_INFO"
	.sectionflags	@""
	.align	4


	//----- nvinfo : EIATTR_CUDA_API_VERSION
	.align		4
        /*0000*/ 	.byte	0x04, 0x37
        /*0002*/ 	.short	(.L_955 - .L_954)
.L_954:
        /*0004*/ 	.word	0x00000082


	//----- nvinfo : EIATTR_KPARAM_INFO
	.align		4
.L_955:
        /*0008*/ 	.byte	0x04, 0x17
        /*000a*/ 	.short	(.L_957 - .L_956)
.L_956:
        /*000c*/ 	.word	0x00000000
        /*0010*/ 	.short	0x0008
        /*0012*/ 	.short	0x0b68
        /*0014*/ 	.byte	0x00, 0xf0, 0x21, 0x00


	//----- nvinfo : EIATTR_KPARAM_INFO
	.align		4
.L_957:
        /*0018*/ 	.byte	0x04, 0x17
        /*001a*/ 	.short	(.L_959 - .L_958)
.L_958:
        /*001c*/ 	.word	0x00000000
        /*0020*/ 	.short	0x0007
        /*0022*/ 	.short	0x0b60
        /*0024*/ 	.byte	0x00, 0xf0, 0x21, 0x00


	//----- nvinfo : EIATTR_KPARAM_INFO
	.align		4
.L_959:
        /*0028*/ 	.byte	0x04, 0x17
        /*002a*/ 	.short	(.L_961 - .L_960)
.L_960:
        /*002c*/ 	.word	0x00000000
        /*0030*/ 	.short	0x0006
        /*0032*/ 	.short	0x09c0
        /*0034*/ 	.byte	0x00, 0xf0, 0x81, 0x06


	//----- nvinfo : EIATTR_KPARAM_INFO
	.align		4
.L_961:
        /*0038*/ 	.byte	0x04, 0x17
        /*003a*/ 	.short	(.L_963 - .L_962)
.L_962:
        /*003c*/ 	.word	0x00000000
        /*0040*/ 	.short	0x0005
        /*0042*/ 	.short	0x0820
        /*0044*/ 	.byte	0x00, 0xf0, 0x81, 0x06


	//----- nvinfo : EIATTR_KPARAM_INFO
	.align		4
.L_963:
        /*0048*/ 	.byte	0x04, 0x17
        /*004a*/ 	.short	(.L_965 - .L_964)
.L_964:
        /*004c*/ 	.word	0x00000000
        /*0050*/ 	.short	0x0004
        /*0052*/ 	.short	0x0680
        /*0054*/ 	.byte	0x00, 0xf0, 0x81, 0x06


	//----- nvinfo : EIATTR_KPARAM_INFO
	.align		4
.L_965:
        /*0058*/ 	.byte	0x04, 0x17
        /*005a*/ 	.short	(.L_967 - .L_966)
.L_966:
        /*005c*/ 	.word	0x00000000
        /*0060*/ 	.short	0x0003
        /*0062*/ 	.short	0x04e0
        /*0064*/ 	.byte	0x00, 0xf0, 0x81, 0x06


	//----- nvinfo : EIATTR_KPARAM_INFO
	.align		4
.L_967:
        /*0068*/ 	.byte	0x04, 0x17
        /*006a*/ 	.short	(.L_969 - .L_968)
.L_968:
        /*006c*/ 	.word	0x00000000
        /*0070*/ 	.short	0x0002
        /*0072*/ 	.short	0x0340
        /*0074*/ 	.byte	0x00, 0xf0, 0x81, 0x06


	//----- nvinfo : EIATTR_KPARAM_INFO
	.align		4
.L_969:
        /*0078*/ 	.byte	0x04, 0x17
        /*007a*/ 	.short	(.L_971 - .L_970)
.L_970:
        /*007c*/ 	.word	0x00000000
        /*0080*/ 	.short	0x0001
        /*0082*/ 	.short	0x01a0
        /*0084*/ 	.byte	0x00, 0xf0, 0x81, 0x06


	//----- nvinfo : EIATTR_KPARAM_INFO
	.align		4
.L_971:
        /*0088*/ 	.byte	0x04, 0x17
        /*008a*/ 	.short	(.L_973 - .L_972)
.L_972:
        /*008c*/ 	.word	0x00000000
        /*0090*/ 	.short	0x0000
        /*0092*/ 	.short	0x0000
        /*0094*/ 	.byte	0x00, 0xf0, 0x81, 0x06


	//----- nvinfo : EIATTR_SPARSE_MMA_MASK
	.align		4
.L_973:
        /*0098*/ 	.byte	0x03, 0x50
        /*009a*/ 	.short	0x0000


	//----- nvinfo : EIATTR_MAXREG_COUNT
	.align		4
        /*009c*/ 	.byte	0x03, 0x1b
        /*009e*/ 	.short	0x0020


	//----- nvinfo : EIATTR_MERCURY_ISA_VERSION
	.align		4
        /*00a0*/ 	.byte	0x03, 0x5f
        /*00a2*/ 	.short	0x0101


	//----- nvinfo : EIATTR_VRC_CTA_INIT_COUNT
	.align		4
        /*00a4*/ 	.byte	0x02, 0x4a
	.zero		1
	.zero		1


	//----- nvinfo : EIATTR_EXIT_INSTR_OFFSETS
	.align		4
        /*00a8*/ 	.byte	0x04, 0x1c
        /*00aa*/ 	.short	(.L_975 - .L_974)


	//   ....[0]....
.L_974:
        /*00ac*/ 	.word	0x00000090


	//   ....[1]....
        /*00b0*/ 	.word	0x00001360


	//   ....[2]....
        /*00b4*/ 	.word	0x00002170


	//----- nvinfo : EIATTR_MAX_THREADS
	.align		4
.L_975:
        /*00b8*/ 	.byte	0x04, 0x05
        /*00ba*/ 	.short	(.L_977 - .L_976)
.L_976:
        /*00bc*/ 	.word	0x00000200
        /*00c0*/ 	.word	0x00000001
        /*00c4*/ 	.word	0x00000001


	//----- nvinfo : EIATTR_CRS_STACK_SIZE
	.align		4
.L_977:
        /*00c8*/ 	.byte	0x04, 0x1e
        /*00ca*/ 	.short	(.L_979 - .L_978)
.L_978:
        /*00cc*/ 	.word	0x00000000


	//----- nvinfo : EIATTR_CBANK_PARAM_SIZE
	.align		4
.L_979:
        /*00d0*/ 	.byte	0x03, 0x19
        /*00d2*/ 	.short	0x0b70


	//----- nvinfo : EIATTR_PARAM_CBANK
	.align		4
        /*00d4*/ 	.byte	0x04, 0x0a
        /*00d6*/ 	.short	(.L_981 - .L_980)
	.align		4
.L_980:
        /*00d8*/ 	.word	index@(.nv.constant0._ZN2at6native38_GLOBAL__N__9a469cfd_6_RNN_cu_eca79a6d6kernel16gru_cell_forwardIN3c108BFloat16EflLi1EEEvNS_4cuda6detail10TensorInfoIT_T1_EESB_SB_SB_SB_SB_SB_SA_SA_)
        /*00dc*/ 	.short	0x0380
        /*00de*/ 	.short	0x0b70


	//----- nvinfo : EIATTR_SW_WAR
	.align		4
.L_981:
        /*00e0*/ 	.byte	0x04, 0x36
        /*00e2*/ 	.short	(.L_983 - .L_982)
.L_982:
        /*00e4*/ 	.word	0x00000008
.L_983:


//--------------------- .nv.info._ZN2at6native38_GLOBAL__N__9a469cfd_6_RNN_cu_eca79a6d6kernel16gru_cell_forwardIN3c108BFloat16EfiLi2EEEvNS_4cuda6detail10TensorInfoIT_T1_EESB_SB_SB_SB_SB_SB_SA_SA_ --------------------------
	.section	.nv.info._ZN2at6native38_GLOBAL__N__9a469cfd_6_RNN_cu_eca79a6d6kernel16gru_cell_forwardIN3c108BFloat16EfiLi2EEEvNS_4cuda6detail10TensorInfoIT_T1_EESB_SB_SB_SB_SB_SB_SA_SA_,"",@"SHT_CUDA_INFO"
	.sectionflags	@""
	.align	4


	//----- nvinfo : EIATTR_CUDA_API_VERSION
	.align		4
        /*0000*/ 	.byte	0x04, 0x37
        /*0002*/ 	.short	(.L_985 - .L_984)
.L_984:
        /*0004*/ 	.word	0x00000082


	//----- nvinfo : EIATTR_KPARAM_INFO
	.align		4
.L_985:
        /*0008*/ 	.byte	0x04, 0x17
        /*000a*/ 	.short	(.L_987 - .L_986)
.L_986:
        /*000c*/ 	.word	0x00000000
        /*0010*/ 	.short	0x0008
        /*0012*/ 	.short	0x05ec
        /*0014*/ 	.byte	0x00, 0xf0, 0x11, 0x00


	//----- nvinfo : EIATTR_KPARAM_INFO
	.align		4
.L_987:
        /*0018*/ 	.byte	0x04, 0x17
        /*001a*/ 	.short	(.L_989 - .L_988)
.L_988:
        /*001c*/ 	.word	0x00000000
        /*0020*/ 	.short	0x0007
        /*0022*/ 	.short	0x05e8
        /*0024*/ 	.byte	0x00, 0xf0, 0x11, 0x00


	//----- nvinfo : EIATTR_KPARAM_INFO
	.align		4
.L_989:
        /*0028*/ 	.byte	0x04, 0x17
        /*002a*/ 	.short	(.L_991 - .L_990)
.L_990:
        /*002c*/ 	.word	0x00000000
        /*0030*/ 	.short	0x0006
        /*0032*/ 	.short	0x0510
        /*0034*/ 	.byte	0x00, 0xf0, 0x61, 0x03


	//----- nvinfo : EIATTR_KPARAM_INFO
	.align		4
.L_991:
        /*0038*/ 	.byte	0x04, 0x17
        /*003a*/ 	.short	(.L_993 - .L_992)
.L_992:
        /*003c*/ 	.word	0x00000000
        /*0040*/ 	.short	0x0005
        /*0042*/ 	.short	0x0438
        /*0044*/ 	.byte	0x00, 0xf0, 0x61, 0x03


	//----- nvinfo : EIATTR_KPARAM_INFO
	.align		4
.L_993:
        /*0048*/ 	.byte	0x04, 0x17
        /*004a*/ 	.short	(.L_995 - .L_994)
.L_994:
        /*004c*/ 	.word	0x00000000
        /*0050*/ 	.short	0x0004
        /*0052*/ 	.short	0x0360
        /*0054*/ 	.byte	0x00, 0xf0, 0x61, 0x03


	//----- nvinfo : EIATTR_KPARAM_INFO
	.align		4
.L_995:
        /*0058*/ 	.byte	0x04, 0x17
        /*005a*/ 	.short	(.L_997 - .L_996)
.L_996:
        /*005c*/ 	.word	0x00000000
        /*0060*/ 	.short	0x0003
        /*0062*/ 	.short	0x0288
        /*0064*/ 	.byte	0x00, 0xf0, 0x61, 0x03


	//----- nvinfo : EIATTR_KPARAM_INFO
	.align		4
.L_997:
        /*0068*/ 	.byte	0x04, 0x17
        /*006a*/ 	.short	(.L_999 - .L_998)
.L_998:
        /*006c*/ 	.word	0x00000000
        /*0070*/ 	.short	0x0002
        /*0072*/ 	.short	0x01b0
        /*0074*/ 	.byte	0x00, 0xf0, 0x61, 0x03


	//----- nvinfo : EIATTR_KPARAM_INFO
	.align		4
.L_999:
        /*0078*/ 	.byte	0x04, 0x17
        /*007a*/ 	.short	(.L_1001 - .L_1000)
.L_1000:
        /*007c*/ 	.word	0x00000000
        /*0080*/ 	.short	0x0001
        /*0082*/ 	.short	0x00d8
        /*0084*/ 	.byte	0x00, 0xf0, 0x61, 0x03


	//----- nvinfo : EIATTR_KPARAM_INFO
	.align		4
.L_1001:
        /*0088*/ 	.byte	0x04, 0x17
        /*008a*/ 	.short	(.L_1003 - .L_1002)
.L_1002:
        /*008c*/ 	.word	0x00000000
        /*0090*/ 	.short	0x0000
        /*0092*/ 	.short	0x0000
        /*0094*/ 	.byte	0x00, 0xf0, 0x61, 0x03


	//----- nvinfo : EIATTR_SPARSE_MMA_MASK
	.align		4
.L_1003:
        /*0098*/ 	.byte	0x03, 0x50
        /*009a*/ 	.short	0x0000


	//----- nvinfo : EIATTR_MAXREG_COUNT
	.align		4
        /*009c*/ 	.byte	0x03, 0x1b
        /*009e*/ 	.short	0x0020


	//----- nvinfo : EIATTR_MERCURY_ISA_VERSION
	.align		4
        /*00a0*/ 	.byte	0x03, 0x5f
        /*00a2*/ 	.short	0x0101


	//----- nvinfo : EIATTR_VRC_CTA_INIT_COUNT
	.align		4
        /*00a4*/ 	.byte	0x02, 0x4a
	.zero		1
	.zero		1


	//----- nvinfo : EIATTR_EXIT_INSTR_OFFSETS
	.align		4
        /*00a8*/ 	.byte	0x04, 0x1c
        /*00aa*/ 	.short	(.L_1005 - .L_1004)


	//   ....[0]....
.L_1004:
        /*00ac*/ 	.word	0x00000070


	//   ....[1]....
        /*00b0*/ 	.word	0x00001c50


	//----- nvinfo : EIATTR_MAX_THREADS
	.align		4
.L_1005:
        /*00b4*/ 	.byte	0x04, 0x05
        /*00b6*/ 	.short	(.L_1007 - .L_1006)
.L_1006:
        /*00b8*/ 	.word	0x00000200
        /*00bc*/ 	.word	0x00000001
        /*00c0*/ 	.word	0x00000001


	//----- nvinfo : EIATTR_CRS_STACK_SIZE
	.align		4
.L_1007:
        /*00c4*/ 	.byte	0x04, 0x1e
        /*00c6*/ 	.short	(.L_1009 - .L_1008)
.L_1008:
        /*00c8*/ 	.word	0x00000000


	//----- nvinfo : EIATTR_CBANK_PARAM_SIZE
	.align		4
.L_1009:
        /*00cc*/ 	.byte	0x03, 0x19
        /*00ce*/ 	.short	0x05f0


	//----- nvinfo : EIATTR_PARAM_CBANK
	.align		4
        /*00d0*/ 	.byte	0x04, 0x0a
        /*00d2*/ 	.short	(.L_1011 - .L_1010)
	.align		4
.L_1010:
        /*00d4*/ 	.word	index@(.nv.constant0._ZN2at6native38_GLOBAL__N__9a469cfd_6_RNN_cu_eca79a6d6kernel16gru_cell_forwardIN3c108BFloat16EfiLi2EEEvNS_4cuda6detail10TensorInfoIT_T1_EESB_SB_SB_SB_SB_SB_SA_SA_)
        /*00d8*/ 	.short	0x0380
        /*00da*/ 	.short	0x05f0


	//----- nvinfo : EIATTR_SW_WAR
	.align		4
.L_1011:
        /*00dc*/ 	.byte	0x04, 0x36
        /*00de*/ 	.short	(.L_1013 - .L_1012)
.L_1012:
        /*00e0*/ 	.word	0x00000008
.L_1013:


//--------------------- .nv.info._ZN2at6native38_GLOBAL__N__9a469cfd_6_RNN_cu_eca79a6d6kernel16gru_cell_forwardIN3c108BFloat16EfiLi1EEEvNS_4cuda6detail10TensorInfoIT_T1_EESB_SB_SB_SB_SB_SB_SA_SA_ --------------------------
	.section	.nv.info._ZN2at6native38_GLOBAL__N__9a469cfd_6_RNN_cu_eca79a6d6kernel16gru_cell_forwardIN3c108BFloat16EfiLi1EEEvNS_4cuda6detail10TensorInfoIT_T1_EESB_SB_SB_SB_SB_SB_SA_SA_,"",@"SHT_CUDA_INFO"
	.sectionflags	@""
	.align	4


	//----- nvinfo : EIATTR_CUDA_API_VERSION
	.align		4
        /*0000*/ 	.byte	0x04, 0x37
        /*0002*/ 	.short	(.L_1015 - .L_1014)
.L_1014:
        /*0004*/ 	.word	0x00000082


	//----- nvinfo : EIATTR_KPARAM_INFO
	.align		4
.L_1015:
        /*0008*/ 	.byte	0x04, 0x17
        /*000a*/ 	.short	(.L_1017 - .L_1016)
.L_1016:
        /*000c*/ 	.word	0x00000000
        /*0010*/ 	.short	0x0008
        /*0012*/ 	.short	0x05ec
        /*0014*/ 	.byte	0x00, 0xf0, 0x11, 0x00


	//----- nvinfo : EIATTR_KPARAM_INFO
	.align		4
.L_1017:
        /*0018*/ 	.byte	0x04, 0x17
        /*001a*/ 	.short	(.L_1019 - .L_1018)
.L_1018:
        /*001c*/ 	.word	0x00000000
        /*0020*/ 	.short	0x0007
        /*0022*/ 	.short	0x05e8
        /*0024*/ 	.byte	0x00, 0xf0, 0x11, 0x00


	//----- nvinfo : EIATTR_KPARAM_INFO
	.align		4
.L_1019:
        /*0028*/ 	.byte	0x04, 0x17
        /*002a*/ 	.short	(.L_1021 - .L_1020)
.L_1020:
        /*002c*/ 	.word	0x00000000
        /*0030*/ 	.short	0x0006
        /*0032*/ 	.short	0x0510
        /*0034*/ 	.byte	0x00, 0xf0, 0x61, 0x03


	//----- nvinfo : EIATTR_KPARAM_INFO
	.align		4
.L_1021:
        /*0038*/ 	.byte	0x04, 0x17
        /*003a*/ 	.short	(.L_1023 - .L_1022)
.L_1022:
        /*003c*/ 	.word	0x00000000
        /*0040*/ 	.short	0x0005
        /*0042*/ 	.short	0x0438
        /*0044*/ 	.byte	0x00, 0xf0, 0x61, 0x03


	//----- nvinfo : EIATTR_KPARAM_INFO
	.align		4
.L_1023:
        /*0048*/ 	.byte	0x04, 0x17
        /*004a*/ 	.short	(.L_1025 - .L_1024)
.L_1024:
        /*004c*/ 	.word	0x00000000
        /*0050*/ 	.short	0x0004
        /*0052*/ 	.short	0x0360
        /*0054*/ 	.byte	0x00, 0xf0, 0x61, 0x03


	//----- nvinfo : EIATTR_KPARAM_INFO
	.align		4
.L_1025:
        /*0058*/ 	.byte	0x04, 0x17
        /*005a*/ 	.short	(.L_1027 - .L_1026)
.L_1026:
        /*005c*/ 	.word	0x00000000
        /*0060*/ 	.short	0x0003
        /*0062*/ 	.short	0x0288
        /*0064*/ 	.byte	0x00, 0xf0, 0x61, 0x03


	//----- nvinfo : EIATTR_KPARAM_INFO
	.align		4
.L_1027:
        /*0068*/ 	.byte	0x04, 0x17
        /*006a*/ 	.short	(.L_1029 - .L_1028)
.L_1028:
        /*006c*/ 	.word	0x00000000
        /*0070*/ 	.short	0x0002
        /*0072*/ 	.short	0x01b0
        /*0074*/ 	.byte	0x00, 0xf0, 0x61, 0x03


	//----- nvinfo : EIATTR_KPARAM_INFO
	.align		4
.L_1029:
        /*0078*/ 	.byte	0x04, 0x17
        /*007a*/ 	.short	(.L_1031 - .L_1030)
.L_1030:
        /*007c*/ 	.word	0x00000000
        /*0080*/ 	.short	0x0001
        /*0082*/ 	.short	0x00d8
        /*0084*/ 	.byte	0x00, 0xf0, 0x61, 0x03


	//----- nvinfo : EIATTR_KPARAM_INFO
	.align		4
.L_1031:
        /*0088*/ 	.byte	0x04, 0x17
        /*008a*/ 	.short	(.L_1033 - .L_1032)
.L_1032:
        /*008c*/ 	.word	0x00000000
        /*0090*/ 	.short	0x0000
        /*0092*/ 	.short	0x0000
        /*0094*/ 	.byte	0x00, 0xf0, 0x61, 0x03


	//----- nvinfo : EIATTR_SPARSE_MMA_MASK
	.align		4
.L_1033:
        /*0098*/ 	.byte	0x03, 0x50
        /*009a*/ 	.short	0x0000


	//----- nvinfo : EIATTR_MAXREG_COUNT
	.align		4
        /*009c*/ 	.byte	0x03, 0x1b
        /*009e*/ 	.short	0x0020


	//----- nvinfo : EIATTR_MERCURY_ISA_VERSION
	.align		4
        /*00a0*/ 	.byte	0x03, 0x5f
        /*00a2*/ 	.short	0x0101


	//----- nvinfo : EIATTR_VRC_CTA_INIT_COUNT
	.align		4
        /*00a4*/ 	.byte	0x02, 0x4a
	.zero		1
	.zero		1


	//----- nvinfo : EIATTR_EXIT_INSTR_OFFSETS
	.align		4
        /*00a8*/ 	.byte	0x04, 0x1c
        /*00aa*/ 	.short	(.L_1035 - .L_1034)


	//   ....[0]....
.L_1034:
        /*00ac*/ 	.word	0x00000080


	//   ....[1]....
        /*00b0*/ 	.word	0x00000b20


	//   ....[2]....
        /*00b4*/ 	.word	0x00001300


	//----- nvinfo : EIATTR_MAX_THREADS
	.align		4
.L_1035:
        /*00b8*/ 	.byte	0x04, 0x05
        /*00ba*/ 	.short	(.L_1037 - .L_1036)
.L_1036:
        /*00bc*/ 	.word	0x00000200
        /*00c0*/ 	.word	0x00000001
        /*00c4*/ 	.word	0x00000001


	//----- nvinfo : EIATTR_CRS_STACK_SIZE
	.align		4
.L_1037:
        /*00c8*/ 	.byte	0x04, 0x1e
        /*00ca*/ 	.short	(.L_1039 - .L_1038)
.L_1038:
        /*00cc*/ 	.word	0x00000000


	//----- nvinfo : EIATTR_CBANK_PARAM_SIZE
	.align		4
.L_1039:
        /*00d0*/ 	.byte	0x03, 0x19
        /*00d2*/ 	.short	0x05f0


	//----- nvinfo : EIATTR_PARAM_CBANK
	.align		4
        /*00d4*/ 	.byte	0x04, 0x0a
        /*00d6*/ 	.short	(.L_1041 - .L_1040)
	.align		4
.L_1040:
        /*00d8*/ 	.word	index@(.nv.constant0._ZN2at6native38_GLOBAL__N__9a469cfd_6_RNN_cu_eca79a6d6kernel16gru_cell_forwardIN3c108BFloat16EfiLi1EEEvNS_4cuda6detail10TensorInfoIT_T1_EESB_SB_SB_SB_SB_SB_SA_SA_)
        /*00dc*/ 	.short	0x0380
        /*00de*/ 	.short	0x05f0


	//----- nvinfo : EIATTR_SW_WAR
	.align		4
.L_1041:
        /*00e0*/ 	.byte	0x04, 0x36
        /*00e2*/ 	.short	(.L_1043 - .L_1042)
.L_1042:
        /*00e4*/ 	.word	0x00000008
.L_1043:


//--------------------- .nv.info._ZN2at6native38_GLOBAL__N__9a469cfd_6_RNN_cu_eca79a6d6kernel16gru_cell_forwardIN3c104HalfEflLi2EEEvNS_4cuda6detail10TensorInfoIT_T1_EESB_SB_SB_SB_SB_SB_SA_SA_ --------------------------
	.section	.nv.info._ZN2at6native38_GLOBAL__N__9a469cfd_6_RNN_cu_eca79a6d6kernel16gru_cell_forwardIN3c104HalfEflLi2EEEvNS_4cuda6detail10TensorInfoIT_T1_EESB_SB_SB_SB_SB_SB_SA_SA_,"",@"SHT_CUDA_INFO"
	.sectionflags	@""
	.align	4


	//----- nvinfo : EIATTR_CUDA_API_VERSION
	.align		4
        /*0000*/ 	.byte	0x04, 0x37
        /*0002*/ 	.short	(.L_1045 - .L_1044)
.L_1044:
        /*0004*/ 	.word	0x00000082


	//----- nvinfo : EIATTR_KPARAM_INFO
	.align		4
.L_1045:
        /*0008*/ 	.byte	0x04, 0x17
        /*000a*/ 	.short	(.L_1047 - .L_1046)
.L_1046:
        /*000c*/ 	.word	0x00000000
        /*0010*/ 	.short	0x0008
        /*0012*/ 	.short	0x0b68
        /*0014*/ 	.byte	0x00, 0xf0, 0x21, 0x00


	//----- nvinfo : EIATTR_KPARAM_INFO
	.align		4
.L_1047:
        /*0018*/ 	.byte	0x04, 0x17
        /*001a*/ 	.short	(.L_1049 - .L_1048)
.L_1048:
        /*001c*/ 	.word	0x00000000
        /*0020*/ 	.short	0x0007
        /*0022*/ 	.short	0x0b60
        /*0024*/ 	.byte	0x00, 0xf0, 0x21, 0x00


	//----- nvinfo : EIATTR_KPARAM_INFO
	.align		4
.L_1049:
        /*0028*/ 	.byte	0x04, 0x17
        /*002a*/ 	.short	(.L_1051 - .L_1050)
.L_1050:
        /*002c*/ 	.word	0x00000000
        /*0030*/ 	.short	0x0006
        /*0032*/ 	.short	0x09c0
        /*0034*/ 	.byte	0x00, 0xf0, 0x81, 0x06


	//----- nvinfo : EIATTR_KPARAM_INFO
	.align		4
.L_1051:
        /*0038*/ 	.byte	0x04, 0x17
        /*003a*/ 	.short	(.L_1053 - .L_1052)
.L_1052:
        /*003c*/ 	.word	0x00000000
        /*0040*/ 	.short	0x0005
        /*0042*/ 	.short	0x0820
        /*0044*/ 	.byte	0x00, 0xf0, 0x81, 0x06


	//----- nvinfo : EIATTR_KPARAM_INFO
	.align		4
.L_1053:
        /*0048*/ 	.byte	0x04, 0x17
        /*004a*/ 	.short	(.L_1055 - .L_1054)
.L_1054:
        /*004c*/ 	.word	0x00000000
        /*0050*/ 	.short	0x0004
        /*0052*/ 	.short	0x0680
        /*0054*/ 	.byte	0x00, 0xf0, 0x81, 0x06


	//----- nvinfo : EIATTR_KPARAM_INFO
	.align		4
.L_1055:
        /*0058*/ 	.byte	0x04, 0x17
        /*005a*/ 	.short	(.L_1057 - .L_1056)
.L_1056:
        /*005c*/ 	.word	0x00000000
        /*0060*/ 	.short	0x0003
        /*0062*/ 	.short	0x04e0
        /*0064*/ 	.byte	0x00, 0xf0, 0x81, 0x06


	//----- nvinfo : EIATTR_KPARAM_INFO
	.align		4
.L_1057:
        /*0068*/ 	.byte	0x04, 0x17
        /*006a*/ 	.short	(.L_1059 - .L_1058)
.L_1058:
        /*006c*/ 	.word	0x00000000
        /*0070*/ 	.short	0x0002
        /*0072*/ 	.short	0x0340
        /*0074*/ 	.byte	0x00, 0xf0, 0x81, 0x06


	//----- nvinfo : EIATTR_KPARAM_INFO
	.align		4
.L_1059:
        /*0078*/ 	.byte	0x04, 0x17
        /*007a*/ 	.short	(.L_1061 - .L_1060)
.L_1060:
        /*007c*/ 	.word	0x00000000
        /*0080*/ 	.short	0x0001
        /*0082*/ 	.short	0x01a0
        /*0084*/ 	.byte	0x00, 0xf0, 0x81, 0x06


	//----- nvinfo : EIATTR_KPARAM_INFO
	.align		4
.L_1061:
        /*0088*/ 	.byte	0x04, 0x17
        /*008a*/ 	.short	(.L_1063 - .L_1062)
.L_1062:
        /*008c*/ 	.word	0x00000000
        /*0090*/ 	.short	0x0000
        /*0092*/ 	.short	0x0000
        /*0094*/ 	.byte	0x00, 0xf0, 0x81, 0x06


	//----- nvinfo : EIATTR_SPARSE_MMA_MASK
	.align		4
.L_1063:
        /*0098*/ 	.byte	0x03, 0x50
        /*009a*/ 	.short	0x0000


	//----- nvinfo : EIATTR_MAXREG_COUNT
	.align		4
        /*009c*/ 	.byte	0x03, 0x1b
        /*009e*/ 	.short	0x0020


	//----- nvinfo : EIATTR_ANNOTATIONS
	.align		4
        /*00a0*/ 	.byte	0x04, 0x55
        /*00a2*/ 	.short	(.L_1065 - .L_1064)


	//   ....[0]....
.L_1064:
        /*00a4*/ 	.word	0x00000001
        /*00a8*/ 	.byte	0x30, 0x01, 0x00, 0x00, 0x01, 0x00, 0x00, 0x00, 0xf0, 0x0a, 0x00, 0x00, 0x01, 0x00, 0x00, 0x00
        /*00b8*/ 	.byte	0xb0, 0x0e, 0x00, 0x00, 0x01, 0x00, 0x00, 0x00, 0x40, 0x12, 0x00, 0x00, 0x01, 0x00, 0x00, 0x00
        /*00c8*/ 	.byte	0x40, 0x27, 0x00, 0x00, 0x01, 0x00, 0x00, 0x00, 0x50, 0x27, 0x00, 0x00, 0x01, 0x00, 0x00, 0x00
        /*00d8*/ 	.byte	0x60, 0x27, 0x00, 0x00, 0x01, 0x00, 0x00, 0x00, 0x50, 0x3c, 0x00, 0x00


	//----- nvinfo : EIATTR_MERCURY_ISA_VERSION
	.align		4
.L_1065:
        /*00e4*/ 	.byte	0x03, 0x5f
        /*00e6*/ 	.short	0x0101


	//----- nvinfo : EIATTR_VRC_CTA_INIT_COUNT
	.align		4
        /*00e8*/ 	.byte	0x02, 0x4a
	.zero		1
	.zero		1


	//----- nvinfo : EIATTR_EXIT_INSTR_OFFSETS
	.align		4
        /*00ec*/ 	.byte	0x04, 0x1c
        /*00ee*/ 	.short	(.L_1067 - .L_1066)


	//   ....[0]....
.L_1066:
        /*00f0*/ 	.word	0x00000090


	//   ....[1]....
        /*00f4*/ 	.word	0x00003d70


	//----- nvinfo : EIATTR_MAX_THREADS
	.align		4
.L_1067:
        /*00f8*/ 	.byte	0x04, 0x05
        /*00fa*/ 	.short	(.L_1069 - .L_1068)
.L_1068:
        /*00fc*/ 	.word	0x00000200
        /*0100*/ 	.word	0x00000001
        /*0104*/ 	.word	0x00000001


	//----- nvinfo : EIATTR_CRS_STACK_SIZE
	.align		4
.L_1069:
        /*0108*/ 	.byte	0x04, 0x1e
        /*010a*/ 	.short	(.L_1071 - .L_1070)
.L_1070:
        /*010c*/ 	.word	0x00000000


	//----- nvinfo : EIATTR_CBANK_PARAM_SIZE
	.align		4
.L_1071:
        /*0110*/ 	.byte	0x03, 0x19
        /*0112*/ 	.short	0x0b70


	//----- nvinfo : EIATTR_PARAM_CBANK
	.align		4
        /*0114*/ 	.byte	0x04, 0x0a
        /*0116*/ 	.short	(.L_1073 - .L_1072)
	.align		4
.L_1072:
        /*0118*/ 	.word	index@(.nv.constant0._ZN2at6native38_GLOBAL__N__9a469cfd_6_RNN_cu_eca79a6d6kernel16gru_cell_forwardIN3c104HalfEflLi2EEEvNS_4cuda6detail10TensorInfoIT_T1_EESB_SB_SB_SB_SB_SB_SA_SA_)
        /*011c*/ 	.short	0x0380
        /*011e*/ 	.short	0x0b70


	//----- nvinfo : EIATTR_SW_WAR
	.align		4
.L_1073:
        /*0120*/ 	.byte	0x04, 0x36
        /*0122*/ 	.short	(.L_1075 - .L_1074)
.L_1074:
        /*0124*/ 	.word	0x00000008
.L_1075:


//--------------------- .nv.info._ZN2at6native38_GLOBAL__N__9a469cfd_6_RNN_cu_eca79a6d6kernel16gru_cell_forwardIN3c104HalfEflLi1EEEvNS_4cuda6detail10TensorInfoIT_T1_EESB_SB_SB_SB_SB_SB_SA_SA_ --------------------------
	.section	.nv.info._ZN2at6native38_GLOBAL__N__9a469cfd_6_RNN_cu_eca79a6d6kernel16gru_cell_forwardIN3c104HalfEflLi1EEEvNS_4cuda6detail10TensorInfoIT_T1_EESB_SB_SB_SB_SB_SB_SA_SA_,"",@"SHT_CUDA_INFO"
	.sectionflags	@""
	.align	4


	//----- nvinfo : EIATTR_CUDA_API_VERSION
	.align		4
        /*0000*/ 	.byte	0x04, 0x37
        /*0002*/ 	.short	(.L_1077 - .L_1076)
.L_1076:
        /*0004*/ 	.word	0x00000082


	//----- nvinfo : EIATTR_KPARAM_INFO
	.align		4
.L_1077:
        /*0008*/ 	.byte	0x04, 0x17
        /*000a*/ 	.short	(.L_1079 - .L_1078)
.L_1078:
        /*000c*/ 	.word	0x00000000
        /*0010*/ 	.short	0x0008
        /*0012*/ 	.short	0x0b68
        /*0014*/ 	.byte	0x00, 0xf0, 0x21, 0x00


	//----- nvinfo : EIATTR_KPARAM_INFO
	.align		4
.L_1079:
        /*0018*/ 	.byte	0x04, 0x17
        /*001a*/ 	.short	(.L_1081 - .L_1080)
.L_1080:
        /*001c*/ 	.word	0x00000000
        /*0020*/ 	.short	0x0007
        /*0022*/ 	.short	0x0b60
        /*0024*/ 	.byte	0x00, 0xf0, 0x21, 0x00


	//----- nvinfo : EIATTR_KPARAM_INFO
	.align		4
.L_1081:
        /*0028*/ 	.byte	0x04, 0x17
        /*002a*/ 	.short	(.L_1083 - .L_1082)
.L_1082:
        /*002c*/ 	.word	0x00000000
        /*0030*/ 	.short	0x0006
        /*0032*/ 	.short	0x09c0
        /*0034*/ 	.byte	0x00, 0xf0, 0x81, 0x06


	//----- nvinfo : EIATTR_KPARAM_INFO
	.align		4
.L_1083:
        /*0038*/ 	.byte	0x04, 0x17
        /*003a*/ 	.short	(.L_1085 - .L_1084)
.L_1084:
        /*003c*/ 	.word	0x00000000
        /*0040*/ 	.short	0x0005
        /*0042*/ 	.short	0x0820
        /*0044*/ 	.byte	0x00, 0xf0, 0x81, 0x06


	//----- nvinfo : EIATTR_KPARAM_INFO
	.align		4
.L_1085:
        /*0048*/ 	.byte	0x04, 0x17
        /*004a*/ 	.short	(.L_1087 - .L_1086)
.L_1086:
        /*004c*/ 	.word	0x00000000
        /*0050*/ 	.short	0x0004
        /*0052*/ 	.short	0x0680
        /*0054*/ 	.byte	0x00, 0xf0, 0x81, 0x06


	//----- nvinfo : EIATTR_KPARAM_INFO
	.align		4
.L_1087:
        /*0058*/ 	.byte	0x04, 0x17
        /*005a*/ 	.short	(.L_1089 - .L_1088)
.L_1088:
        /*005c*/ 	.word	0x00000000
        /*0060*/ 	.short	0x0003
        /*0062*/ 	.short	0x04e0
        /*0064*/ 	.byte	0x00, 0xf0, 0x81, 0x06


	//----- nvinfo : EIATTR_KPARAM_INFO
	.align		4
.L_1089:
        /*0068*/ 	.byte	0x04, 0x17
        /*006a*/ 	.short	(.L_1091 - .L_1090)
.L_1090:
        /*006c*/ 	.word	0x00000000
        /*0070*/ 	.short	0x0002
        /*0072*/ 	.short	0x0340
        /*0074*/ 	.byte	0x00, 0xf0, 0x81, 0x06


	//----- nvinfo : EIATTR_KPARAM_INFO
	.align		4
.L_1091:
        /*0078*/ 	.byte	0x04, 0x17
        /*007a*/ 	.short	(.L_1093 - .L_1092)
.L_1092:
        /*007c*/ 	.word	0x00000000
        /*0080*/ 	.short	0x0001
        /*0082*/ 	.short	0x01a0
        /*0084*/ 	.byte	0x00, 0xf0, 0x81, 0x06


	//----- nvinfo : EIATTR_KPARAM_INFO
	.align		4
.L_1093:
        /*0088*/ 	.byte	0x04, 0x17
        /*008a*/ 	.short	(.L_1095 - .L_1094)
.L_1094:
        /*008c*/ 	.word	0x00000000
        /*0090*/ 	.short	0x0000
        /*0092*/ 	.short	0x0000
        /*0094*/ 	.byte	0x00, 0xf0, 0x81, 0x06


	//----- nvinfo : EIATTR_SPARSE_MMA_MASK
	.align		4
.L_1095:
        /*0098*/ 	.byte	0x03, 0x50
        /*009a*/ 	.short	0x0000


	//----- nvinfo : EIATTR_MAXREG_COUNT
	.align		4
        /*009c*/ 	.byte	0x03, 0x1b
        /*009e*/ 	.short	0x0020


	//----- nvinfo : EIATTR_MERCURY_ISA_VERSION
	.align		4
        /*00a0*/ 	.byte	0x03, 0x5f
        /*00a2*/ 	.short	0x0101


	//----- nvinfo : EIATTR_VRC_CTA_INIT_COUNT
	.align		4
        /*00a4*/ 	.byte	0x02, 0x4a
	.zero		1
	.zero		1


	//----- nvinfo : EIATTR_EXIT_INSTR_OFFSETS
	.align		4
        /*00a8*/ 	.byte	0x04, 0x1c
        /*00aa*/ 	.short	(.L_1097 - .L_1096)


	//   ....[0]....
.L_1096:
        /*00ac*/ 	.word	0x00000090


	//   ....[1]....
        /*00b0*/ 	.word	0x00001360


	//   ....[2]....
        /*00b4*/ 	.word	0x00002170


	//----- nvinfo : EIATTR_MAX_THREADS
	.align		4
.L_1097:
        /*00b8*/ 	.byte	0x04, 0x05
        /*00ba*/ 	.short	(.L_1099 - .L_1098)
.L_1098:
        /*00bc*/ 	.word	0x00000200
        /*00c0*/ 	.word	0x00000001
        /*00c4*/ 	.word	0x00000001


	//----- nvinfo : EIATTR_CRS_STACK_SIZE
	.align		4
.L_1099:
        /*00c8*/ 	.byte	0x04, 0x1e
        /*00ca*/ 	.short	(.L_1101 - .L_1100)
.L_1100:
        /*00cc*/ 	.word	0x00000000


	//----- nvinfo : EIATTR_CBANK_PARAM_SIZE
	.align		4
.L_1101:
        /*00d0*/ 	.byte	0x03, 0x19
        /*00d2*/ 	.short	0x0b70


	//----- nvinfo : EIATTR_PARAM_CBANK
	.align		4
        /*00d4*/ 	.byte	0x04, 0x0a
        /*00d6*/ 	.short	(.L_1103 - .L_1102)
	.align		4
.L_1102:
        /*00d8*/ 	.word	index@(.nv.constant0._ZN2at6native38_GLOBAL__N__9a469cfd_6_RNN_cu_eca79a6d6kernel16gru_cell_forwardIN3c104HalfEflLi1EEEvNS_4cuda6detail10TensorInfoIT_T1_EESB_SB_SB_SB_SB_SB_SA_SA_)
        /*00dc*/ 	.short	0x0380
        /*00de*/ 	.short	0x0b70


	//----- nvinfo : EIATTR_SW_WAR
	.align		4
.L_1103:
        /*00e0*/ 	.byte	0x04, 0x36
        /*00e2*/ 	.short	(.L_1105 - .L_1104)
.L_1104:
        /*00e4*/ 	.word	0x00000008
.L_1105:


//--------------------- .nv.info._ZN2at6native38_GLOBAL__N__9a469cfd_6_RNN_cu_eca79a6d6kernel16gru_cell_forwardIN3c104HalfEfiLi2EEEvNS_4cuda6detail10TensorInfoIT_T1_EESB_SB_SB_SB_SB_SB_SA_SA_ --------------------------
	.section	.nv.info._ZN2at6native38_GLOBAL__N__9a469cfd_6_RNN_cu_eca79a6d6kernel16gru_cell_forwardIN3c104HalfEfiLi2EEEvNS_4cuda6detail10TensorInfoIT_T1_EESB_SB_SB_SB_SB_SB_SA_SA_,"",@"SHT_CUDA_INFO"
	.sectionflags	@""
	.align	4


	//----- nvinfo : EIATTR_CUDA_API_VERSION
	.align		4
        /*0000*/ 	.byte	0x04, 0x37
        /*0002*/ 	.short	(.L_1107 - .L_1106)
.L_1106:
        /*0004*/ 	.word	0x00000082


	//----- nvinfo : EIATTR_KPARAM_INFO
	.align		4
.L_1107:
        /*0008*/ 	.byte	0x04, 0x17
        /*000a*/ 	.short	(.L_1109 - .L_1108)
.L_1108:
        /*000c*/ 	.word	0x00000000
        /*0010*/ 	.short	0x0008
        /*0012*/ 	.short	0x05ec
        /*0014*/ 	.byte	0x00, 0xf0, 0x11, 0x00


	//----- nvinfo : EIATTR_KPARAM_INFO
	.align		4
.L_1109:
        /*0018*/ 	.byte	0x04, 0x17
        /*001a*/ 	.short	(.L_1111 - .L_1110)
.L_1110:
        /*001c*/ 	.word	0x00000000
        /*0020*/ 	.short	0x0007
        /*0022*/ 	.short	0x05e8
        /*0024*/ 	.byte	0x00, 0xf0, 0x11, 0x00


	//----- nvinfo : EIATTR_KPARAM_INFO
	.align		4
.L_1111:
        /*0028*/ 	.byte	0x04, 0x17
        /*002a*/ 	.short	(.L_1113 - .L_1112)
.L_1112:
        /*002c*/ 	.word	0x00000000
        /*0030*/ 	.short	0x0006
        /*0032*/ 	.short	0x0510
        /*0034*/ 	.byte	0x00, 0xf0, 0x61, 0x03


	//----- nvinfo : EIATTR_KPARAM_INFO
	.align		4
.L_1113:
        /*0038*/ 	.byte	0x04, 0x17
        /*003a*/ 	.short	(.L_1115 - .L_1114)
.L_1114:
        /*003c*/ 	.word	0x00000000
        /*0040*/ 	.short	0x0005
        /*0042*/ 	.short	0x0438
        /*0044*/ 	.byte	0x00, 0xf0, 0x61, 0x03


	//----- nvinfo : EIATTR_KPARAM_INFO
	.align		4
.L_1115:
        /*0048*/ 	.byte	0x04, 0x17
        /*004a*/ 	.short	(.L_1117 - .L_1116)
.L_1116:
        /*004c*/ 	.word	0x00000000
        /*0050*/ 	.short	0x0004
        /*0052*/ 	.short	0x0360
        /*0054*/ 	.byte	0x00, 0xf0, 0x61, 0x03


	//----- nvinfo : EIATTR_KPARAM_INFO
	.align		4
.L_1117:
        /*0058*/ 	.byte	0x04, 0x17
        /*005a*/ 	.short	(.L_1119 - .L_1118)
.L_1118:
        /*005c*/ 	.word	0x00000000
        /*0060*/ 	.short	0x0003
        /*0062*/ 	.short	0x0288
        /*0064*/ 	.byte	0x00, 0xf0, 0x61, 0x03


	//----- nvinfo : EIATTR_KPARAM_INFO
	.align		4
.L_1119:
        /*0068*/ 	.byte	0x04, 0x17
        /*006a*/ 	.short	(.L_1121 - .L_1120)
.L_1120:
        /*006c*/ 	.word	0x00000000
        /*0070*/ 	.short	0x0002
        /*0072*/ 	.short	0x01b0
        /*0074*/ 	.byte	0x00, 0xf0, 0x61, 0x03


	//----- nvinfo : EIATTR_KPARAM_INFO
	.align		4
.L_1121:
        /*0078*/ 	.byte	0x04, 0x17
        /*007a*/ 	.short	(.L_1123 - .L_1122)
.L_1122:
        /*007c*/ 	.word	0x00000000
        /*0080*/ 	.short	0x0001
        /*0082*/ 	.short	0x00d8
        /*0084*/ 	.byte	0x00, 0xf0, 0x61, 0x03


	//----- nvinfo : EIATTR_KPARAM_INFO
	.align		4
.L_1123:
        /*0088*/ 	.byte	0x04, 0x17
        /*008a*/ 	.short	(.L_1125 - .L_1124)
.L_1124:
        /*008c*/ 	.word	0x00000000
        /*0090*/ 	.short	0x0000
        /*0092*/ 	.short	0x0000
        /*0094*/ 	.byte	0x00, 0xf0, 0x61, 0x03


	//----- nvinfo : EIATTR_SPARSE_MMA_MASK
	.align		4
.L_1125:
        /*0098*/ 	.byte	0x03, 0x50
        /*009a*/ 	.short	0x0000


	//----- nvinfo : EIATTR_MAXREG_COUNT
	.align		4
        /*009c*/ 	.byte	0x03, 0x1b
        /*009e*/ 	.short	0x0020


	//----- nvinfo : EIATTR_MERCURY_ISA_VERSION
	.align		4
        /*00a0*/ 	.byte	0x03, 0x5f
        /*00a2*/ 	.short	0x0101


	//----- nvinfo : EIATTR_VRC_CTA_INIT_COUNT
	.align		4
        /*00a4*/ 	.byte	0x02, 0x4a
	.zero		1
	.zero		1


	//----- nvinfo : EIATTR_EXIT_INSTR_OFFSETS
	.align		4
        /*00a8*/ 	.byte	0x04, 0x1c
        /*00aa*/ 	.short	(.L_1127 - .L_1126)


	//   ....[0]....
.L_1126:
        /*00ac*/ 	.word	0x00000070


	//   ....[1]....
        /*00b0*/ 	.word	0x00001c50


	//----- nvinfo : EIATTR_MAX_THREADS
	.align		4
.L_1127:
        /*00b4*/ 	.byte	0x04, 0x05
        /*00b6*/ 	.short	(.L_1129 - .L_1128)
.L_1128:
        /*00b8*/ 	.word	0x00000200
        /*00bc*/ 	.word	0x00000001
        /*00c0*/ 	.word	0x00000001


	//----- nvinfo : EIATTR_CRS_STACK_SIZE
	.align		4
.L_1129:
        /*00c4*/ 	.byte	0x04, 0x1e
        /*00c6*/ 	.short	(.L_1131 - .L_1130)
.L_1130:
        /*00c8*/ 	.word	0x00000000


	//----- nvinfo : EIATTR_CBANK_PARAM_SIZE
	.align		4
.L_1131:
        /*00cc*/ 	.byte	0x03, 0x19
        /*00ce*/ 	.short	0x05f0


	//----- nvinfo : EIATTR_PARAM_CBANK
	.align		4
        /*00d0*/ 	.byte	0x04, 0x0a
        /*00d2*/ 	.short	(.L_1133 - .L_1132)
	.align		4
.L_1132:
        /*00d4*/ 	.word	index@(.nv.constant0._ZN2at6native38_GLOBAL__N__9a469cfd_6_RNN_cu_eca79a6d6kernel16gru_cell_forwardIN3c104HalfEfiLi2EEEvNS_4cuda6detail10TensorInfoIT_T1_EESB_SB_SB_SB_SB_SB_SA_SA_)
        /*00d8*/ 	.short	0x0380
        /*00da*/ 	.short	0x05f0


	//----- nvinfo : EIATTR_SW_WAR
	.align		4
.L_1133:
        /*00dc*/ 	.byte	0x04, 0x36
        /*00de*/ 	.short	(.L_1135 - .L_1134)
.L_1134:
        /*00e0*/ 	.word	0x00000008
.L_1135:


//--------------------- .nv.info._ZN2at6native38_GLOBAL__N__9a469cfd_6_RNN_cu_eca79a6d6kernel16gru_cell_forwardIN3c104HalfEfiLi1EEEvNS_4cuda6detail10TensorInfoIT_T1_EESB_SB_SB_SB_SB_SB_SA_SA_ --------------------------
	.section	.nv.info._ZN2at6native38_GLOBAL__N__9a469cfd_6_RNN_cu_eca79a6d6kernel16gru_cell_forwardIN3c104HalfEfiLi1EEEvNS_4cuda6detail10TensorInfoIT_T1_EESB_SB_SB_SB_SB_SB_SA_SA_,"",@"SHT_CUDA_INFO"
	.sectionflags	@""
	.align	4


	//----- nvinfo : EIATTR_CUDA_API_VERSION
	.align		4
        /*0000*/ 	.byte	0x04, 0x37
        /*0002*/ 	.short	(.L_1137 - .L_1136)
.L_1136:
        /*0004*/ 	.word	0x00000082


	//----- nvinfo : EIATTR_KPARAM_INFO
	.align		4
.L_1137:
        /*0008*/ 	.byte	0x04, 0x17
        /*000a*/ 	.short	(.L_1139 - .L_1138)
.L_1138:
        /*000c*/ 	.word	0x00000000
        /*0010*/ 	.short	0x0008
        /*0012*/ 	.short	0x05ec
        /*0014*/ 	.byte	0x00, 0xf0, 0x11, 0x00


	//----- nvinfo : EIATTR_KPARAM_INFO
	.align		4
.L_1139:
        /*0018*/ 	.byte	0x04, 0x17
        /*001a*/ 	.short	(.L_1141 - .L_1140)
.L_1140:
        /*001c*/ 	.word	0x00000000
        /*0020*/ 	.short	0x0007
        /*0022*/ 	.short	0x05e8
        /*0024*/ 	.byte	0x00, 0xf0, 0x11, 0x00


	//----- nvinfo : EIATTR_KPARAM_INFO
	.align		4
.L_1141:
        /*0028*/ 	.byte	0x04, 0x17
        /*002a*/ 	.short	(.L_1143 - .L_1142)
.L_1142:
        /*002c*/ 	.word	0x00000000
        /*0030*/ 	.short	0x0006
        /*0032*/ 	.short	0x0510
        /*0034*/ 	.byte	0x00, 0xf0, 0x61, 0x03


	//----- nvinfo : EIATTR_KPARAM_INFO
	.align		4
.L_1143:
        /*0038*/ 	.byte	0x04, 0x17
        /*003a*/ 	.short	(.L_1145 - .L_1144)
.L_1144:
        /*003c*/ 	.word	0x00000000
        /*0040*/ 	.short	0x0005
        /*0042*/ 	.short	0x0438
        /*0044*/ 	.byte	0x00, 0xf0, 0x61, 0x03


	//----- nvinfo : EIATTR_KPARAM_INFO
	.align		4
.L_1145:
        /*0048*/ 	.byte	0x04, 0x17
        /*004a*/ 	.short	(.L_1147 - .L_1146)
.L_1146:
        /*004c*/ 	.word	0x00000000
        /*0050*/ 	.short	0x0004
        /*0052*/ 	.short	0x0360
        /*0054*/ 	.byte	0x00, 0xf0, 0x61, 0x03


	//----- nvinfo : EIATTR_KPARAM_INFO
	.align		4
.L_1147:
        /*0058*/ 	.byte	0x04, 0x17
        /*005a*/ 	.short	(.L_1149 - .L_1148)
.L_1148:
        /*005c*/ 	.word	0x00000000
        /*0060*/ 	.short	0x0003
        /*0062*/ 	.short	0x0288
        /*0064*/ 	.byte	0x00, 0xf0, 0x61, 0x03


	//----- nvinfo : EIATTR_KPARAM_INFO
	.align		4
.L_1149:
        /*0068*/ 	.byte	0x04, 0x17
        /*006a*/ 	.short	(.L_1151 - .L_1150)
.L_1150:
        /*006c*/ 	.word	0x00000000
        /*0070*/ 	.short	0x0002
        /*0072*/ 	.short	0x01b0
        /*0074*/ 	.byte	0x00, 0xf0, 0x61, 0x03


	//----- nvinfo : EIATTR_KPARAM_INFO
	.align		4
.L_1151:
        /*0078*/ 	.byte	0x04, 0x17
        /*007a*/ 	.short	(.L_1153 - .L_1152)
.L_1152:
        /*007c*/ 	.word	0x00000000
        /*0080*/ 	.short	0x0001
        /*0082*/ 	.short	0x00d8
        /*0084*/ 	.byte	0x00, 0xf0, 0x61, 0x03


	//----- nvinfo : EIATTR_KPARAM_INFO
	.align		4
.L_1153:
        /*0088*/ 	.byte	0x04, 0x17
        /*008a*/ 	.short	(.L_1155 - .L_1154)
.L_1154:
        /*008c*/ 	.word	0x00000000
        /*0090*/ 	.short	0x0000
        /*0092*/ 	.short	0x0000
        /*0094*/ 	.byte	0x00, 0xf0, 0x61, 0x03


	//----- nvinfo : EIATTR_SPARSE_MMA_MASK
	.align		4
.L_1155:
        /*0098*/ 	.byte	0x03, 0x50
        /*009a*/ 	.short	0x0000


	//----- nvinfo : EIATTR_MAXREG_COUNT
	.align		4
        /*009c*/ 	.byte	0x03, 0x1b
        /*009e*/ 	.short	0x0020


	//----- nvinfo : EIATTR_MERCURY_ISA_VERSION
	.align		4
        /*00a0*/ 	.byte	0x03, 0x5f
        /*00a2*/ 	.short	0x0101


	//----- nvinfo : EIATTR_VRC_CTA_INIT_COUNT
	.align		4
        /*00a4*/ 	.byte	0x02, 0x4a
	.zero		1
	.zero		1


	//----- nvinfo : EIATTR_EXIT_INSTR_OFFSETS
	.align		4
        /*00a8*/ 	.byte	0x04, 0x1c
        /*00aa*/ 	.short	(.L_1157 - .L_1156)


	//   ....[0]....
.L_1156:
        /*00ac*/ 	.word	0x00000080


	//   ....[1]....
        /*00b0*/ 	.word	0x00000b20


	//   ....[2]....
        /*00b4*/ 	.word	0x00001300


	//----- nvinfo : EIATTR_MAX_THREADS
	.align		4
.L_1157:
        /*00b8*/ 	.byte	0x04, 0x05
        /*00ba*/ 	.short	(.L_1159 - .L_1158)
.L_1158:
        /*00bc*/ 	.word	0x00000200
        /*00c0*/ 	.word	0x00000001
        /*00c4*/ 	.word	0x00000001


	//----- nvinfo : EIATTR_CRS_STACK_SIZE
	.align		4
.L_1159:
        /*00c8*/ 	.byte	0x04, 0x1e
        /*00ca*/ 	.short	(.L_1161 - .L_1160)
.L_1160:
        /*00cc*/ 	.word	0x00000000


	//----- nvinfo : EIATTR_CBANK_PARAM_SIZE
	.align		4
.L_1161:
        /*00d0*/ 	.byte	0x03, 0x19
        /*00d2*/ 	.short	0x05f0


	//----- nvinfo : EIATTR_PARAM_CBANK
	.align		4
        /*00d4*/ 	.byte	0x04, 0x0a
        /*00d6*/ 	.short	(.L_1163 - .L_1162)
	.align		4
.L_1162:
        /*00d8*/ 	.word	index@(.nv.constant0._ZN2at6native38_GLOBAL__N__9a469cfd_6_RNN_cu_eca79a6d6kernel16gru_cell_forwardIN3c104HalfEfiLi1EEEvNS_4cuda6detail10TensorInfoIT_T1_EESB_SB_SB_SB_SB_SB_SA_SA_)
        /*00dc*/ 	.short	0x0380
        /*00de*/ 	.short	0x05f0


	//----- nvinfo : EIATTR_SW_WAR
	.align		4
.L_1163:
        /*00e0*/ 	.byte	0x04, 0x36
        /*00e2*/ 	.short	(.L_1165 - .L_1164)
.L_1164:
        /*00e4*/ 	.word	0x00000008
.L_1165:


//--------------------- .nv.info._ZN2at6native38_GLOBAL__N__9a469cfd_6_RNN_cu_eca79a6d6kernel16gru_cell_forwardIfflLi2EEEvNS_4cuda6detail10TensorInfoIT_T1_EES9_S9_S9_S9_S9_S9_S8_S8_ --------------------------
	.section	.nv.info._ZN2at6native38_GLOBAL__N__9a469cfd_6_RNN_cu_eca79a6d6kernel16gru_cell_forwardIfflLi2EEEvNS_4cuda6detail10TensorInfoIT_T1_EES9_S9_S9_S9_S9_S9_S8_S8_,"",@"SHT_CUDA_INFO"
	.sectionflags	@""
	.align	4


	//----- nvinfo : EIATTR_CUDA_API_VERSION
	.align		4
        /*0000*/ 	.byte	0x04, 0x37
        /*0002*/ 	.short	(.L_1167 - .L_1166)
.L_1166:
        /*0004*/ 	.word	0x00000082


	//----- nvinfo : EIATTR_KPARAM_INFO
	.align		4
.L_1167:
        /*0008*/ 	.byte	0x04, 0x17
        /*000a*/ 	.short	(.L_1169 - .L_1168)
.L_1168:
        /*000c*/ 	.word	0x00000000
        /*0010*/ 	.short	0x0008
        /*0012*/ 	.short	0x0b68
        /*0014*/ 	.byte	0x00, 0xf0, 0x21, 0x00


	//----- nvinfo : EIATTR_KPARAM_INFO
	.align		4
.L_1169:
        /*0018*/ 	.byte	0x04, 0x17
        /*001a*/ 	.short	(.L_1171 - .L_1170)
.L_1170:
        /*001c*/ 	.word	0x00000000
        /*0020*/ 	.short	0x0007
        /*0022*/ 	.short	0x0b60
        /*0024*/ 	.byte	0x00, 0xf0, 0x21, 0x00


	//----- nvinfo : EIATTR_KPARAM_INFO
	.align		4
.L_1171:
        /*0028*/ 	.byte	0x04, 0x17
        /*002a*/ 	.short	(.L_1173 - .L_1172)
.L_1172:
        /*002c*/ 	.word	0x00000000
        /*0030*/ 	.short	0x0006
        /*0032*/ 	.short	0x09c0
        /*0034*/ 	.byte	0x00, 0xf0, 0x81, 0x06


	//----- nvinfo : EIATTR_KPARAM_INFO
	.align		4
.L_1173:
        /*0038*/ 	.byte	0x04, 0x17
        /*003a*/ 	.short	(.L_1175 - .L_1174)
.L_1174:
        /*003c*/ 	.word	0x00000000
        /*0040*/ 	.short	0x0005
        /*0042*/ 	.short	0x0820
        /*0044*/ 	.byte	0x00, 0xf0, 0x81, 0x06


	//----- nvinfo : EIATTR_KPARAM_INFO
	.align		4
.L_1175:
        /*0048*/ 	.byte	0x04, 0x17
        /*004a*/ 	.short	(.L_1177 - .L_1176)
.L_1176:
        /*004c*/ 	.word	0x00000000
        /*0050*/ 	.short	0x0004
        /*0052*/ 	.short	0x0680
        /*0054*/ 	.byte	0x00, 0xf0, 0x81, 0x06


	//----- nvinfo : EIATTR_KPARAM_INFO
	.align		4
.L_1177:
        /*0058*/ 	.byte	0x04, 0x17
        /*005a*/ 	.short	(.L_1179 - .L_1178)
.L_1178:
        /*005c*/ 	.word	0x00000000
        /*0060*/ 	.short	0x0003
        /*0062*/ 	.short	0x04e0
        /*0064*/ 	.byte	0x00, 0xf0, 0x81, 0x06


	//----- nvinfo : EIATTR_KPARAM_INFO
	.align		4
.L_1179:
        /*0068*/ 	.byte	0x04, 0x17
        /*006a*/ 	.short	(.L_1181 - .L_1180)
.L_1180:
        /*006c*/ 	.word	0x00000000
        /*0070*/ 	.short	0x0002
        /*0072*/ 	.short	0x0340
        /*0074*/ 	.byte	0x00, 0xf0, 0x81, 0x06


	//----- nvinfo : EIATTR_KPARAM_INFO
	.align		4
.L_1181:
        /*0078*/ 	.byte	0x04, 0x17
        /*007a*/ 	.short	(.L_1183 - .L_1182)
.L_1182:
        /*007c*/ 	.word	0x00000000
        /*0080*/ 	.short	0x0001
        /*0082*/ 	.short	0x01a0
        /*0084*/ 	.byte	0x00, 0xf0, 0x81, 0x06


	//----- nvinfo : EIATTR_KPARAM_INFO
	.align		4
.L_1183:
        /*0088*/ 	.byte	0x04, 0x17
        /*008a*/ 	.short	(.L_1185 - .L_1184)
.L_1184:
        /*008c*/ 	.word	0x00000000
        /*0090*/ 	.short	0x0000
        /*0092*/ 	.short	0x0000
        /*0094*/ 	.byte	0x00, 0xf0, 0x81, 0x06


	//----- nvinfo : EIATTR_SPARSE_MMA_MASK
	.align		4
.L_1185:
        /*0098*/ 	.byte	0x03, 0x50
        /*009a*/ 	.short	0x0000


	//----- nvinfo : EIATTR_MAXREG_COUNT
	.align		4
        /*009c*/ 	.byte	0x03, 0x1b
        /*009e*/ 	.short	0x0020


	//----- nvinfo : EIATTR_ANNOTATIONS
	.align		4
        /*00a0*/ 	.byte	0x04, 0x55
        /*00a2*/ 	.short	(.L_1187 - .L_1186)


	//   ....[0]....
.L_1186:
        /*00a4*/ 	.word	0x00000001
        /*00a8*/ 	.byte	0x30, 0x01, 0x00, 0x00, 0x01, 0x00, 0x00, 0x00, 0xa0, 0x0e, 0x00, 0x00, 0x01, 0x00, 0x00, 0x00
        /*00b8*/ 	.byte	0x30, 0x12, 0x00, 0x00, 0x01, 0x00, 0x00, 0x00, 0x80, 0x19, 0x00, 0x00, 0x01, 0x00, 0x00, 0x00
        /*00c8*/ 	.byte	0x00, 0x1d, 0x00, 0x00, 0x01, 0x00, 0x00, 0x00, 0x30, 0x27, 0x00, 0x00, 0x01, 0x00, 0x00, 0x00
        /*00d8*/ 	.byte	0x40, 0x27, 0x00, 0x00, 0x01, 0x00, 0x00, 0x00, 0x50, 0x27, 0x00, 0x00, 0x01, 0x00, 0x00, 0x00
        /*00e8*/ 	.byte	0x60, 0x27, 0x00, 0x00, 0x01, 0x00, 0x00, 0x00, 0x00, 0x3b, 0x00, 0x00


	//----- nvinfo : EIATTR_MERCURY_ISA_VERSION
	.align		4
.L_1187:
        /*00f4*/ 	.byte	0x03, 0x5f
        /*00f6*/ 	.short	0x0101


	//----- nvinfo : EIATTR_VRC_CTA_INIT_COUNT
	.align		4
        /*00f8*/ 	.byte	0x02, 0x4a
	.zero		1
	.zero		1


	//----- nvinfo : EIATTR_EXIT_INSTR_OFFSETS
	.align		4
        /*00fc*/ 	.byte	0x04, 0x1c
        /*00fe*/ 	.short	(.L_1189 - .L_1188)


	//   ....[0]....
.L_1188:
        /*0100*/ 	.word	0x00000090


	//   ....[1]....
        /*0104*/ 	.word	0x00003c20


	//----- nvinfo : EIATTR_MAX_THREADS
	.align		4
.L_1189:
        /*0108*/ 	.byte	0x04, 0x05
        /*010a*/ 	.short	(.L_1191 - .L_1190)
.L_1190:
        /*010c*/ 	.word	0x00000200
        /*0110*/ 	.word	0x00000001
        /*0114*/ 	.word	0x00000001


	//----- nvinfo : EIATTR_CRS_STACK_SIZE
	.align		4
.L_1191:
        /*0118*/ 	.byte	0x04, 0x1e
        /*011a*/ 	.short	(.L_1193 - .L_1192)
.L_1192:
        /*011c*/ 	.word	0x00000000


	//----- nvinfo : EIATTR_CBANK_PARAM_SIZE
	.align		4
.L_1193:
        /*0120*/ 	.byte	0x03, 0x19
        /*0122*/ 	.short	0x0b70


	//----- nvinfo : EIATTR_PARAM_CBANK
	.align		4
        /*0124*/ 	.byte	0x04, 0x0a
        /*0126*/ 	.short	(.L_1195 - .L_1194)
	.align		4
.L_1194:
        /*0128*/ 	.word	index@(.nv.constant0._ZN2at6native38_GLOBAL__N__9a469cfd_6_RNN_cu_eca79a6d6kernel16gru_cell_forwardIfflLi2EEEvNS_4cuda6detail10TensorInfoIT_T1_EES9_S9_S9_S9_S9_S9_S8_S8_)
        /*012c*/ 	.short	0x0380
        /*012e*/ 	.short	0x0b70


	//----- nvinfo : EIATTR_SW_WAR
	.align		4
.L_1195:
        /*0130*/ 	.byte	0x04, 0x36
        /*0132*/ 	.short	(.L_1197 - .L_1196)
.L_1196:
        /*0134*/ 	.word	0x00000008
.L_1197:


//--------------------- .nv.info._ZN2at6native38_GLOBAL__N__9a469cfd_6_RNN_cu_eca79a6d6kernel16gru_cell_forwardIfflLi1EEEvNS_4cuda6detail10TensorInfoIT_T1_EES9_S9_S9_S9_S9_S9_S8_S8_ --------------------------
	.section	.nv.info._ZN2at6native38_GLOBAL__N__9a469cfd_6_RNN_cu_eca79a6d6kernel16gru_cell_forwardIfflLi1EEEvNS_4cuda6detail10TensorInfoIT_T1_EES9_S9_S9_S9_S9_S9_S8_S8_,"",@"SHT_CUDA_INFO"
	.sectionflags	@""
	.align	4


	//----- nvinfo : EIATTR_CUDA_API_VERSION
	.align		4
        /*0000*/ 	.byte	0x04, 0x37
        /*0002*/ 	.short	(.L_1199 - .L_1198)
.L_1198:
        /*0004*/ 	.word	0x00000082


	//----- nvinfo : EIATTR_KPARAM_INFO
	.align		4
.L_1199:
        /*0008*/ 	.byte	0x04, 0x17
        /*000a*/ 	.short	(.L_1201 - .L_1200)
.L_1200:
        /*000c*/ 	.word	0x00000000
        /*0010*/ 	.short	0x0008
        /*0012*/ 	.short	0x0b68
        /*0014*/ 	.byte	0x00, 0xf0, 0x21, 0x00


	//----- nvinfo : EIATTR_KPARAM_INFO
	.align		4
.L_1201:
        /*0018*/ 	.byte	0x04, 0x17
        /*001a*/ 	.short	(.L_1203 - .L_1202)
.L_1202:
        /*001c*/ 	.word	0x00000000
        /*0020*/ 	.short	0x0007
        /*0022*/ 	.short	0x0b60
        /*0024*/ 	.byte	0x00, 0xf0, 0x21, 0x00


	//----- nvinfo : EIATTR_KPARAM_INFO
	.align		4
.L_1203:
        /*0028*/ 	.byte	0x04, 0x17
        /*002a*/ 	.short	(.L_1205 - .L_1204)
.L_1204:
        /*002c*/ 	.word	0x00000000
        /*0030*/ 	.short	0x0006
        /*0032*/ 	.short	0x09c0
        /*0034*/ 	.byte	0x00, 0xf0, 0x81, 0x06


	//----- nvinfo : EIATTR_KPARAM_INFO
	.align		4
.L_1205:
        /*0038*/ 	.byte	0x04, 0x17
        /*003a*/ 	.short	(.L_1207 - .L_1206)
.L_1206:
        /*003c*/ 	.word	0x00000000
        /*0040*/ 	.short	0x0005
        /*0042*/ 	.short	0x0820
        /*0044*/ 	.byte	0x00, 0xf0, 0x81, 0x06


	//----- nvinfo : EIATTR_KPARAM_INFO
	.align		4
.L_1207:
        /*0048*/ 	.byte	0x04, 0x17
        /*004a*/ 	.short	(.L_1209 - .L_1208)
.L_1208:
        /*004c*/ 	.word	0x00000000
        /*0050*/ 	.short	0x0004
        /*0052*/ 	.short	0x0680
        /*0054*/ 	.byte	0x00, 0xf0, 0x81, 0x06


	//----- nvinfo : EIATTR_KPARAM_INFO
	.align		4
.L_1209:
        /*0058*/ 	.byte	0x04, 0x17
        /*005a*/ 	.short	(.L_1211 - .L_1210)
.L_1210:
        /*005c*/ 	.word	0x00000000
        /*0060*/ 	.short	0x0003
        /*0062*/ 	.short	0x04e0
        /*0064*/ 	.byte	0x00, 0xf0, 0x81, 0x06


	//----- nvinfo : EIATTR_KPARAM_INFO
	.align		4
.L_1211:
        /*0068*/ 	.byte	0x04, 0x17
        /*006a*/ 	.short	(.L_1213 - .L_1212)
.L_1212:
        /*006c*/ 	.word	0x00000000
        /*0070*/ 	.short	0x0002
        /*0072*/ 	.short	0x0340
        /*0074*/ 	.byte	0x00, 0xf0, 0x81, 0x06


	//----- nvinfo : EIATTR_KPARAM_INFO
	.align		4
.L_1213:
        /*0078*/ 	.byte	0x04, 0x17
        /*007a*/ 	.short	(.L_1215 - .L_1214)
.L_1214:
        /*007c*/ 	.word	0x00000000
        /*0080*/ 	.short	0x0001
        /*0082*/ 	.short	0x01a0
        /*0084*/ 	.byte	0x00, 0xf0, 0x81, 0x06


	//----- nvinfo : EIATTR_KPARAM_INFO
	.align		4
.L_1215:
        /*0088*/ 	.byte	0x04, 0x17
        /*008a*/ 	.short	(.L_1217 - .L_1216)
.L_1216:
        /*008c*/ 	.word	0x00000000
        /*0090*/ 	.short	0x0000
        /*0092*/ 	.short	0x0000
        /*0094*/ 	.byte	0x00, 0xf0, 0x81, 0x06


	//----- nvinfo : EIATTR_SPARSE_MMA_MASK
	.align		4
.L_1217:
        /*0098*/ 	.byte	0x03, 0x50
        /*009a*/ 	.short	0x0000


	//----- nvinfo : EIATTR_MAXREG_COUNT
	.align		4
        /*009c*/ 	.byte	0x03, 0x1b
        /*009e*/ 	.short	0x0020


	//----- nvinfo : EIATTR_MERCURY_ISA_VERSION
	.align		4
        /*00a0*/ 	.byte	0x03, 0x5f
        /*00a2*/ 	.short	0x0101


	//----- nvinfo : EIATTR_VRC_CTA_INIT_COUNT
	.align		4
        /*00a4*/ 	.byte	0x02, 0x4a
	.zero		1
	.zero		1


	//----- nvinfo : EIATTR_EXIT_INSTR_OFFSETS
	.align		4
        /*00a8*/ 	.byte	0x04, 0x1c
        /*00aa*/ 	.short	(.L_1219 - .L_1218)


	//   ....[0]....
.L_1218:
        /*00ac*/ 	.word	0x00000090


	//   ....[1]....
        /*00b0*/ 	.word	0x00001200


	//   ....[2]....
        /*00b4*/ 	.word	0x00001f60


	//----- nvinfo : EIATTR_MAX_THREADS
	.align		4
.L_1219:
        /*00b8*/ 	.byte	0x04, 0x05
        /*00ba*/ 	.short	(.L_1221 - .L_1220)
.L_1220:
        /*00bc*/ 	.word	0x00000200
        /*00c0*/ 	.word	0x00000001
        /*00c4*/ 	.word	0x00000001


	//----- nvinfo : EIATTR_CRS_STACK_SIZE
	.align		4
.L_1221:
        /*00c8*/ 	.byte	0x04, 0x1e
        /*00ca*/ 	.short	(.L_1223 - .L_1222)
.L_1222:
        /*00cc*/ 	.word	0x00000000


	//----- nvinfo : EIATTR_CBANK_PARAM_SIZE
	.align		4
.L_1223:
        /*00d0*/ 	.byte	0x03, 0x19
        /*00d2*/ 	.short	0x0b70


	//----- nvinfo : EIATTR_PARAM_CBANK
	.align		4
        /*00d4*/ 	.byte	0x04, 0x0a
        /*00d6*/ 	.short	(.L_1225 - .L_1224)
	.align		4
.L_1224:
        /*00d8*/ 	.word	index@(.nv.constant0._ZN2at6native38_GLOBAL__N__9a469cfd_6_RNN_cu_eca79a6d6kernel16gru_cell_forwardIfflLi1EEEvNS_4cuda6detail10TensorInfoIT_T1_EES9_S9_S9_S9_S9_S9_S8_S8_)
        /*00dc*/ 	.short	0x0380
        /*00de*/ 	.short	0x0b70


	//----- nvinfo : EIATTR_SW_WAR
	.align		4
.L_1225:
        /*00e0*/ 	.byte	0x04, 0x36
        /*00e2*/ 	.short	(.L_1227 - .L_1226)
.L_1226:
        /*00e4*/ 	.word	0x00000008
.L_1227:


//--------------------- .nv.info._ZN2at6native38_GLOBAL__N__9a469cfd_6_RNN_cu_eca79a6d6kernel16gru_cell_forwardIffiLi2EEEvNS_4cuda6detail10TensorInfoIT_T1_EES9_S9_S9_S9_S9_S9_S8_S8_ --------------------------
	.section	.nv.info._ZN2at6native38_GLOBAL__N__9a469cfd_6_RNN_cu_eca79a6d6kernel16gru_cell_forwardIffiLi2EEEvNS_4cuda6detail10TensorInfoIT_T1_EES9_S9_S9_S9_S9_S9_S8_S8_,"",@"SHT_CUDA_INFO"
	.sectionflags	@""
	.align	4


	//----- nvinfo : EIATTR_CUDA_API_VERSION
	.align		4
        /*0000*/ 	.byte	0x04, 0x37
        /*0002*/ 	.short	(.L_1229 - .L_1228)
.L_1228:
        /*0004*/ 	.word	0x00000082


	//----- nvinfo : EIATTR_KPARAM_INFO
	.align		4
.L_1229:
        /*0008*/ 	.byte	0x04, 0x17
        /*000a*/ 	.short	(.L_1231 - .L_1230)
.L_1230:
        /*000c*/ 	.word	0x00000000
        /*0010*/ 	.short	0x0008
        /*0012*/ 	.short	0x05ec
        /*0014*/ 	.byte	0x00, 0xf0, 0x11, 0x00


	//----- nvinfo : EIATTR_KPARAM_INFO
	.align		4
.L_1231:
        /*0018*/ 	.byte	0x04, 0x17
        /*001a*/ 	.short	(.L_1233 - .L_1232)
.L_1232:
        /*001c*/ 	.word	0x00000000
        /*0020*/ 	.short	0x0007
        /*0022*/ 	.short	0x05e8
        /*0024*/ 	.byte	0x00, 0xf0, 0x11, 0x00


	//----- nvinfo : EIATTR_KPARAM_INFO
	.align		4
.L_1233:
        /*0028*/ 	.byte	0x04, 0x17
        /*002a*/ 	.short	(.L_1235 - .L_1234)
.L_1234:
        /*002c*/ 	.word	0x00000000
        /*0030*/ 	.short	0x0006
        /*0032*/ 	.short	0x0510
        /*0034*/ 	.byte	0x00, 0xf0, 0x61, 0x03


	//----- nvinfo : EIATTR_KPARAM_INFO
	.align		4
.L_1235:
        /*0038*/ 	.byte	0x04, 0x17
        /*003a*/ 	.short	(.L_1237 - .L_1236)
.L_1236:
        /*003c*/ 	.word	0x00000000
        /*0040*/ 	.short	0x0005
        /*0042*/ 	.short	0x0438
        /*0044*/ 	.byte	0x00, 0xf0, 0x61, 0x03


	//----- nvinfo : EIATTR_KPARAM_INFO
	.align		4
.L_1237:
        /*0048*/ 	.byte	0x04, 0x17
        /*004a*/ 	.short	(.L_1239 - .L_1238)
.L_1238:
        /*004c*/ 	.word	0x00000000
        /*0050*/ 	.short	0x0004
        /*0052*/ 	.short	0x0360
        /*0054*/ 	.byte	0x00, 0xf0, 0x61, 0x03


	//----- nvinfo : EIATTR_KPARAM_INFO
	.align		4
.L_1239:
        /*0058*/ 	.byte	0x04, 0x17
        /*005a*/ 	.short	(.L_1241 - .L_1240)
.L_1240:
        /*005c*/ 	.word	0x00000000
        /*0060*/ 	.short	0x0003
        /*0062*/ 	.short	0x0288
        /*0064*/ 	.byte	0x00, 0xf0, 0x61, 0x03


	//----- nvinfo : EIATTR_KPARAM_INFO
	.align		4
.L_1241:
        /*0068*/ 	.byte	0x04, 0x17
        /*006a*/ 	.short	(.L_1243 - .L_1242)
.L_1242:
        /*006c*/ 	.word	0x00000000
        /*0070*/ 	.short	0x0002
        /*0072*/ 	.short	0x01b0
        /*0074*/ 	.byte	0x00, 0xf0, 0x61, 0x03


	//----- nvinfo : EIATTR_KPARAM_INFO
	.align		4
.L_1243:
        /*0078*/ 	.byte	0x04, 0x17
        /*007a*/ 	.short	(.L_1245 - .L_1244)
.L_1244:
        /*007c*/ 	.word	0x00000000
        /*0080*/ 	.short	0x0001
        /*0082*/ 	.short	0x00d8
        /*0084*/ 	.byte	0x00, 0xf0, 0x61, 0x03


	//----- nvinfo : EIATTR_KPARAM_INFO
	.align		4
.L_1245:
        /*0088*/ 	.byte	0x04, 0x17
        /*008a*/ 	.short	(.L_1247 - .L_1246)
.L_1246:
        /*008c*/ 	.word	0x00000000
        /*0090*/ 	.short	0x0000
        /*0092*/ 	.short	0x0000
        /*0094*/ 	.byte	0x00, 0xf0, 0x61, 0x03


	//----- nvinfo : EIATTR_SPARSE_MMA_MASK
	.align		4
.L_1247:
        /*0098*/ 	.byte	0x03, 0x50
        /*009a*/ 	.short	0x0000


	//----- nvinfo : EIATTR_MAXREG_COUNT
	.align		4
        /*009c*/ 	.byte	0x03, 0x1b
        /*009e*/ 	.short	0x0020


	//----- nvinfo : EIATTR_MERCURY_ISA_VERSION
	.align		4
        /*00a0*/ 	.byte	0x03, 0x5f
        /*00a2*/ 	.short	0x0101


	//----- nvinfo : EIATTR_VRC_CTA_INIT_COUNT
	.align		4
        /*00a4*/ 	.byte	0x02, 0x4a
	.zero		1
	.zero		1


	//----- nvinfo : EIATTR_EXIT_INSTR_OFFSETS
	.align		4
        /*00a8*/ 	.byte	0x04, 0x1c
        /*00aa*/ 	.short	(.L_1249 - .L_1248)


	//   ....[0]....
.L_1248:
        /*00ac*/ 	.word	0x00000070


	//   ....[1]....
        /*00b0*/ 	.word	0x00001ad0


	//----- nvinfo : EIATTR_MAX_THREADS
	.align		4
.L_1249:
        /*00b4*/ 	.byte	0x04, 0x05
        /*00b6*/ 	.short	(.L_1251 - .L_1250)
.L_1250:
        /*00b8*/ 	.word	0x00000200
        /*00bc*/ 	.word	0x00000001
        /*00c0*/ 	.word	0x00000001


	//----- nvinfo : EIATTR_CRS_STACK_SIZE
	.align		4
.L_1251:
        /*00c4*/ 	.byte	0x04, 0x1e
        /*00c6*/ 	.short	(.L_1253 - .L_1252)
.L_1252:
        /*00c8*/ 	.word	0x00000000


	//----- nvinfo : EIATTR_CBANK_PARAM_SIZE
	.align		4
.L_1253:
        /*00cc*/ 	.byte	0x03, 0x19
        /*00ce*/ 	.short	0x05f0


	//----- nvinfo : EIATTR_PARAM_CBANK
	.align		4
        /*00d0*/ 	.byte	0x04, 0x0a
        /*00d2*/ 	.short	(.L_1255 - .L_1254)
	.align		4
.L_1254:
        /*00d4*/ 	.word	index@(.nv.constant0._ZN2at6native38_GLOBAL__N__9a469cfd_6_RNN_cu_eca79a6d6kernel16gru_cell_forwardIffiLi2EEEvNS_4cuda6detail10TensorInfoIT_T1_EES9_S9_S9_S9_S9_S9_S8_S8_)
        /*00d8*/ 	.short	0x0380
        /*00da*/ 	.short	0x05f0


	//----- nvinfo : EIATTR_SW_WAR
	.align		4
.L_1255:
        /*00dc*/ 	.byte	0x04, 0x36
        /*00de*/ 	.short	(.L_1257 - .L_1256)
.L_1256:
        /*00e0*/ 	.word	0x00000008
.L_1257:


//--------------------- .nv.info._ZN2at6native38_GLOBAL__N__9a469cfd_6_RNN_cu_eca79a6d6kernel16gru_cell_forwardIffiLi1EEEvNS_4cuda6detail10TensorInfoIT_T1_EES9_S9_S9_S9_S9_S9_S8_S8_ --------------------------
	.section	.nv.info._ZN2at6native38_GLOBAL__N__9a469cfd_6_RNN_cu_eca79a6d6kernel16gru_cell_forwardIffiLi1EEEvNS_4cuda6detail10TensorInfoIT_T1_EES9_S9_S9_S9_S9_S9_S8_S8_,"",@"SHT_CUDA_INFO"
	.sectionflags	@""
	.align	4


	//----- nvinfo : EIATTR_CUDA_API_VERSION
	.align		4
        /*0000*/ 	.byte	0x04, 0x37
        /*0002*/ 	.short	(.L_1259 - .L_1258)
.L_1258:
        /*0004*/ 	.word	0x00000082


	//----- nvinfo : EIATTR_KPARAM_INFO
	.align		4
.L_1259:
        /*0008*/ 	.byte	0x04, 0x17
        /*000a*/ 	.short	(.L_1261 - .L_1260)
.L_1260:
        /*000c*/ 	.word	0x00000000
        /*0010*/ 	.short	0x0008
        /*0012*/ 	.short	0x05ec
        /*0014*/ 	.byte	0x00, 0xf0, 0x11, 0x00


	//----- nvinfo : EIATTR_KPARAM_INFO
	.align		4
.L_1261:
        /*0018*/ 	.byte	0x04, 0x17
        /*001a*/ 	.short	(.L_1263 - .L_1262)
.L_1262:
        /*001c*/ 	.word	0x00000000
        /*0020*/ 	.short	0x0007
        /*0022*/ 	.short	0x05e8
        /*0024*/ 	.byte	0x00, 0xf0, 0x11, 0x00


	//----- nvinfo : EIATTR_KPARAM_INFO
	.align		4
.L_1263:
        /*0028*/ 	.byte	0x04, 0x17
        /*002a*/ 	.short	(.L_1265 - .L_1264)
.L_1264:
        /*002c*/ 	.word	0x00000000
        /*0030*/ 	.short	0x0006
        /*0032*/ 	.short	0x0510
        /*0034*/ 	.byte	0x00, 0xf0, 0x61, 0x03


	//----- nvinfo : EIATTR_KPARAM_INFO
	.align		4
.L_1265:
        /*0038*/ 	.byte	0x04, 0x17
        /*003a*/ 	.short	(.L_1267 - .L_1266)
.L_1266:
        /*003c*/ 	.word	0x00000000
        /*0040*/ 	.short	0x0005
        /*0042*/ 	.short	0x0438
        /*0044*/ 	.byte	0x00, 0xf0, 0x61, 0x03


	//----- nvinfo : EIATTR_KPARAM_INFO
	.align		4
.L_1267:
        /*0048*/ 	.byte	0x04, 0x17
        /*004a*/ 	.short	(.L_1269 - .L_1268)
.L_1268:
        /*004c*/ 	.word	0x00000000
        /*0050*/ 	.short	0x0004
        /*0052*/ 	.short	0x0360
        /*0054*/ 	.byte	0x00, 0xf0, 0x61, 0x03


	//----- nvinfo : EIATTR_KPARAM_INFO
	.align		4
.L_1269:
        /*0058*/ 	.byte	0x04, 0x17
        /*005a*/ 	.short	(.L_1271 - .L_1270)
.L_1270:
        /*005c*/ 	.word	0x00000000
        /*0060*/ 	.short	0x0003
        /*0062*/ 	.short	0x0288
        /*0064*/ 	.byte	0x00, 0xf0, 0x61, 0x03


	//----- nvinfo : EIATTR_KPARAM_INFO
	.align		4
.L_1271:
        /*0068*/ 	.byte	0x04, 0x17
        /*006a*/ 	.short	(.L_1273 - .L_1272)
.L_1272:
        /*006c*/ 	.word	0x00000000
        /*0070*/ 	.short	0x0002
        /*0072*/ 	.short	0x01b0
        /*0074*/ 	.byte	0x00, 0xf0, 0x61, 0x03


	//----- nvinfo : EIATTR_KPARAM_INFO
	.align		4
.L_1273:
        /*0078*/ 	.byte	0x04, 0x17
        /*007a*/ 	.short	(.L_1275 - .L_1274)
.L_1274:
        /*007c*/ 	.word	0x00000000
        /*0080*/ 	.short	0x0001
        /*0082*/ 	.short	0x00d8
        /*0084*/ 	.byte	0x00, 0xf0, 0x61, 0x03


	//----- nvinfo : EIATTR_KPARAM_INFO
	.align		4
.L_1275:
        /*0088*/ 	.byte	0x04, 0x17
        /*008a*/ 	.short	(.L_1277 - .L_1276)
.L_1276:
        /*008c*/ 	.word	0x00000000
        /*0090*/ 	.short	0x0000
        /*0092*/ 	.short	0x0000
        /*0094*/ 	.byte	0x00, 0xf0, 0x61, 0x03


	//----- nvinfo : EIATTR_SPARSE_MMA_MASK
	.align		4
.L_1277:
        /*0098*/ 	.byte	0x03, 0x50
        /*009a*/ 	.short	0x0000


	//----- nvinfo : EIATTR_MAXREG_COUNT
	.align		4
        /*009c*/ 	.byte	0x03, 0x1b
        /*009e*/ 	.short	0x0020


	//----- nvinfo : EIATTR_MERCURY_ISA_VERSION
	.align		4
        /*00a0*/ 	.byte	0x03, 0x5f
        /*00a2*/ 	.short	0x0101


	//----- nvinfo : EIATTR_VRC_CTA_INIT_COUNT
	.align		4
        /*00a4*/ 	.byte	0x02, 0x4a
	.zero		1
	.zero		1


	//----- nvinfo : EIATTR_EXIT_INSTR_OFFSETS
	.align		4
        /*00a8*/ 	.byte	0x04, 0x1c
        /*00aa*/ 	.short	(.L_1279 - .L_1278)


	//   ....[0]....
.L_1278:
        /*00ac*/ 	.word	0x00000080


	//   ....[1]....
        /*00b0*/ 	.word	0x000009e0


	//   ....[2]....
        /*00b4*/ 	.word	0x00001140


	//----- nvinfo : EIATTR_MAX_THREADS
	.align		4
.L_1279:
        /*00b8*/ 	.byte	0x04, 0x05
        /*00ba*/ 	.short	(.L_1281 - .L_1280)
.L_1280:
        /*00bc*/ 	.word	0x00000200
        /*00c0*/ 	.word	0x00000001
        /*00c4*/ 	.word	0x00000001


	//----- nvinfo : EIATTR_CRS_STACK_SIZE
	.align		4
.L_1281:
        /*00c8*/ 	.byte	0x04, 0x1e
        /*00ca*/ 	.short	(.L_1283 - .L_1282)
.L_1282:
        /*00cc*/ 	.word	0x00000000


	//----- nvinfo : EIATTR_CBANK_PARAM_SIZE
	.align		4
.L_1283:
        /*00d0*/ 	.byte	0x03, 0x19
        /*00d2*/ 	.short	0x05f0


	//----- nvinfo : EIATTR_PARAM_CBANK
	.align		4
        /*00d4*/ 	.byte	0x04, 0x0a
        /*00d6*/ 	.short	(.L_1285 - .L_1284)
	.align		4
.L_1284:
        /*00d8*/ 	.word	index@(.nv.constant0._ZN2at6native38_GLOBAL__N__9a469cfd_6_RNN_cu_eca79a6d6kernel16gru_cell_forwardIffiLi1EEEvNS_4cuda6detail10TensorInfoIT_T1_EES9_S9_S9_S9_S9_S9_S8_S8_)
        /*00dc*/ 	.short	0x0380
        /*00de*/ 	.short	0x05f0


	//----- nvinfo : EIATTR_SW_WAR
	.align		4
.L_1285:
        /*00e0*/ 	.byte	0x04, 0x36
        /*00e2*/ 	.short	(.L_1287 - .L_1286)
.L_1286:
        /*00e4*/ 	.word	0x00000008
.L_1287:


//--------------------- .nv.info._ZN2at6native38_GLOBAL__N__9a469cfd_6_RNN_cu_eca79a6d6kernel16gru_cell_forwardIddlLi2EEEvNS_4cuda6detail10TensorInfoIT_T1_EES9_S9_S9_S9_S9_S9_S8_S8_ --------------------------
	.section	.nv.info._ZN2at6native38_GLOBAL__N__9a469cfd_6_RNN_cu_eca79a6d6kernel16gru_cell_forwardIddlLi2EEEvNS_4cuda6detail10TensorInfoIT_T1_EES9_S9_S9_S9_S9_S9_S8_S8_,"",@"SHT_CUDA_INFO"
	.sectionflags	@""
	.align	4


	//----- nvinfo : EIATTR_CUDA_API_VERSION
	.align		4
        /*0000*/ 	.byte	0x04, 0x37
        /*0002*/ 	.short	(.L_1289 - .L_1288)
.L_1288:
        /*0004*/ 	.word	0x00000082


	//----- nvinfo : EIATTR_KPARAM_INFO
	.align		4
.L_1289:
        /*0008*/ 	.byte	0x04, 0x17
        /*000a*/ 	.short	(.L_1291 - .L_1290)
.L_1290:
        /*000c*/ 	.word	0x00000000
        /*0010*/ 	.short	0x0008
        /*0012*/ 	.short	0x0b68
        /*0014*/ 	.byte	0x00, 0xf0, 0x21, 0x00


	//----- nvinfo : EIATTR_KPARAM_INFO
	.align		4
.L_1291:
        /*0018*/ 	.byte	0x04, 0x17
        /*001a*/ 	.short	(.L_1293 - .L_1292)
.L_1292:
        /*001c*/ 	.word	0x00000000
        /*0020*/ 	.short	0x0007
        /*0022*/ 	.short	0x0b60
        /*0024*/ 	.byte	0x00, 0xf0, 0x21, 0x00


	//----- nvinfo : EIATTR_KPARAM_INFO
	.align		4
.L_1293:
        /*0028*/ 	.byte	0x04, 0x17
        /*002a*/ 	.short	(.L_1295 - .L_1294)
.L_1294:
        /*002c*/ 	.word	0x00000000
        /*0030*/ 	.short	0x0006
        /*0032*/ 	.short	0x09c0
        /*0034*/ 	.byte	0x00, 0xf0, 0x81, 0x06


	//----- nvinfo : EIATTR_KPARAM_INFO
	.align		4
.L_1295:
        /*0038*/ 	.byte	0x04, 0x17
        /*003a*/ 	.short	(.L_1297 - .L_1296)
.L_1296:
        /*003c*/ 	.word	0x00000000
        /*0040*/ 	.short	0x0005
        /*0042*/ 	.short	0x0820
        /*0044*/ 	.byte	0x00, 0xf0, 0x81, 0x06


	//----- nvinfo : EIATTR_KPARAM_INFO
	.align		4
.L_1297:
        /*0048*/ 	.byte	0x04, 0x17
        /*004a*/ 	.short	(.L_1299 - .L_1298)
.L_1298:
        /*004c*/ 	.word	0x00000000
        /*0050*/ 	.short	0x0004
        /*0052*/ 	.short	0x0680
        /*0054*/ 	.byte	0x00, 0xf0, 0x81, 0x06


	//----- nvinfo : EIATTR_KPARAM_INFO
	.align		4
.L_1299:
        /*0058*/ 	.byte	0x04, 0x17
        /*005a*/ 	.short	(.L_1301 - .L_1300)
.L_1300:
        /*005c*/ 	.word	0x00000000
        /*0060*/ 	.short	0x0003
        /*0062*/ 	.short	0x04e0
        /*0064*/ 	.byte	0x00, 0xf0, 0x81, 0x06


	//----- nvinfo : EIATTR_KPARAM_INFO
	.align		4
.L_1301:
        /*0068*/ 	.byte	0x04, 0x17
        /*006a*/ 	.short	(.L_1303 - .L_1302)
.L_1302:
        /*006c*/ 	.word	0x00000000
        /*0070*/ 	.short	0x0002
        /*0072*/ 	.short	0x0340
        /*0074*/ 	.byte	0x00, 0xf0, 0x81, 0x06


	//----- nvinfo : EIATTR_KPARAM_INFO
	.align		4
.L_1303:
        /*0078*/ 	.byte	0x04, 0x17
        /*007a*/ 	.short	(.L_1305 - .L_1304)
.L_1304:
        /*007c*/ 	.word	0x00000000
        /*0080*/ 	.short	0x0001
        /*0082*/ 	.short	0x01a0
        /*0084*/ 	.byte	0x00, 0xf0, 0x81, 0x06


	//----- nvinfo : EIATTR_KPARAM_INFO
	.align		4
.L_1305:
        /*0088*/ 	.byte	0x04, 0x17
        /*008a*/ 	.short	(.L_1307 - .L_1306)
.L_1306:
        /*008c*/ 	.word	0x00000000
        /*0090*/ 	.short	0x0000
        /*0092*/ 	.short	0x0000
        /*0094*/ 	.byte	0x00, 0xf0, 0x81, 0x06


	//----- nvinfo : EIATTR_SPARSE_MMA_MASK
	.align		4
.L_1307:
        /*0098*/ 	.byte	0x03, 0x50
        /*009a*/ 	.short	0x0000


	//----- nvinfo : EIATTR_MAXREG_COUNT
	.align		4
        /*009c*/ 	.byte	0x03, 0x1b
        /*009e*/ 	.short	0x0020


	//----- nvinfo : EIATTR_ANNOTATIONS
	.align		4
        /*00a0*/ 	.byte	0x04, 0x55
        /*00a2*/ 	.short	(.L_1309 - .L_1308)


	//   ....[0]....
.L_1308:
        /*00a4*/ 	.word	0x00000001
        /*00a8*/ 	.byte	0x70, 0x0a, 0x00, 0x00, 0x01, 0x00, 0x00, 0x00, 0x10, 0x0e, 0x00, 0x00, 0x01, 0x00, 0x00, 0x00
        /*00b8*/ 	.byte	0x80, 0x11, 0x00, 0x00, 0x01, 0x00, 0x00, 0x00, 0x20, 0x15, 0x00, 0x00, 0x01, 0x00, 0x00, 0x00
        /*00c8*/ 	.byte	0xa0, 0x18, 0x00, 0x00, 0x01, 0x00, 0x00, 0x00, 0x30, 0x1c, 0x00, 0x00, 0x01, 0x00, 0x00, 0x00
        /*00d8*/ 	.byte	0xb0, 0x1f, 0x00, 0x00, 0x01, 0x00, 0x00, 0x00, 0x50, 0x26, 0x00, 0x00, 0x01, 0x00, 0x00, 0x00
        /*00e8*/ 	.byte	0x80, 0x26, 0x00, 0x00, 0x01, 0x00, 0x00, 0x00, 0x00, 0x32, 0x00, 0x00, 0x01, 0x00, 0x00, 0x00
        /*00f8*/ 	.byte	0x10, 0x32, 0x00, 0x00, 0x01, 0x00, 0x00, 0x00, 0x50, 0x3d, 0x00, 0x00, 0x01, 0x00, 0x00, 0x00
        /*0108*/ 	.byte	0x60, 0x3d, 0x00, 0x00, 0x01, 0x00, 0x00, 0x00, 0x90, 0x4d, 0x00, 0x00, 0x01, 0x00, 0x00, 0x00
        /*0118*/ 	.byte	0x10, 0x5c, 0x00, 0x00


	//----- nvinfo : EIATTR_MERCURY_ISA_VERSION
	.align		4
.L_1309:
        /*011c*/ 	.byte	0x03, 0x5f
        /*011e*/ 	.short	0x0101


	//----- nvinfo : EIATTR_VRC_CTA_INIT_COUNT
	.align		4
        /*0120*/ 	.byte	0x02, 0x4a
	.zero		1
	.zero		1


	//----- nvinfo : EIATTR_EXIT_INSTR_OFFSETS
	.align		4
        /*0124*/ 	.byte	0x04, 0x1c
        /*0126*/ 	.short	(.L_1311 - .L_1310)


	//   ....[0]....
.L_1310:
        /*0128*/ 	.word	0x00000090


	//   ....[1]....
        /*012c*/ 	.word	0x000060d0


	//----- nvinfo : EIATTR_MAX_THREADS
	.align		4
.L_1311:
        /*0130*/ 	.byte	0x04, 0x05
        /*0132*/ 	.short	(.L_1313 - .L_1312)
.L_1312:
        /*0134*/ 	.word	0x00000200
        /*0138*/ 	.word	0x00000001
        /*013c*/ 	.word	0x00000001


	//----- nvinfo : EIATTR_CRS_STACK_SIZE
	.align		4
.L_1313:
        /*0140*/ 	.byte	0x04, 0x1e
        /*0142*/ 	.short	(.L_1315 - .L_1314)
.L_1314:
        /*0144*/ 	.word	0x00000000


	//----- nvinfo : EIATTR_CBANK_PARAM_SIZE
	.align		4
.L_1315:
        /*0148*/ 	.byte	0x03, 0x19
        /*014a*/ 	.short	0x0b70


	//----- nvinfo : EIATTR_PARAM_CBANK
	.align		4
        /*014c*/ 	.byte	0x04, 0x0a
        /*014e*/ 	.short	(.L_1317 - .L_1316)
	.align		4
.L_1316:
        /*0150*/ 	.word	index@(.nv.constant0._ZN2at6native38_GLOBAL__N__9a469cfd_6_RNN_cu_eca79a6d6kernel16gru_cell_forwardIddlLi2EEEvNS_4cuda6detail10TensorInfoIT_T1_EES9_S9_S9_S9_S9_S9_S8_S8_)
        /*0154*/ 	.short	0x0380
        /*0156*/ 	.short	0x0b70


	//----- nvinfo : EIATTR_SW_WAR
	.align		4
.L_1317:
        /*0158*/ 	.byte	0x04, 0x36
        /*015a*/ 	.short	(.L_1319 - .L_1318)
.L_1318:
        /*015c*/ 	.word	0x00000008
.L_1319:


//--------------------- .nv.info._ZN2at6native38_GLOBAL__N__9a469cfd_6_RNN_cu_eca79a6d6kernel16gru_cell_forwardIddlLi1EEEvNS_4cuda6detail10TensorInfoIT_T1_EES9_S9_S9_S9_S9_S9_S8_S8_ --------------------------
	.section	.nv.info._ZN2at6native38_GLOBAL__N__9a469cfd_6_RNN_cu_eca79a6d6kernel16gru_cell_forwardIddlLi1EEEvNS_4cuda6detail10TensorInfoIT_T1_EES9_S9_S9_S9_S9_S9_S8_S8_,"",@"SHT_CUDA_INFO"
	.sectionflags	@""
	.align	4


	//----- nvinfo : EIATTR_CUDA_API_VERSION
	.align		4
        /*0000*/ 	.byte	0x04, 0x37
        /*0002*/ 	.short	(.L_1321 - .L_1320)
.L_1320:
        /*0004*/ 	.word	0x00000082


	//----- nvinfo : EIATTR_KPARAM_INFO
	.align		4
.L_1321:
        /*0008*/ 	.byte	0x04, 0x17
        /*000a*/ 	.short	(.L_1323 - .L_1322)
.L_1322:
        /*000c*/ 	.word	0x00000000
        /*0010*/ 	.short	0x0008
        /*0012*/ 	.short	0x0b68
        /*0014*/ 	.byte	0x00, 0xf0, 0x21, 0x00


	//----- nvinfo : EIATTR_KPARAM_INFO
	.align		4
.L_1323:
        /*0018*/ 	.byte	0x04, 0x17
        /*001a*/ 	.short	(.L_1325 - .L_1324)
.L_1324:
        /*001c*/ 	.word	0x00000000
        /*0020*/ 	.short	0x0007
        /*0022*/ 	.short	0x0b60
        /*0024*/ 	.byte	0x00, 0xf0, 0x21, 0x00


	//----- nvinfo : EIATTR_KPARAM_INFO
	.align		4
.L_1325:
        /*0028*/ 	.byte	0x04, 0x17
        /*002a*/ 	.short	(.L_1327 - .L_1326)
.L_1326:
        /*002c*/ 	.word	0x00000000
        /*0030*/ 	.short	0x0006
        /*0032*/ 	.short	0x09c0
        /*0034*/ 	.byte	0x00, 0xf0, 0x81, 0x06


	//----- nvinfo : EIATTR_KPARAM_INFO
	.align		4
.L_1327:
        /*0038*/ 	.byte	0x04, 0x17
        /*003a*/ 	.short	(.L_1329 - .L_1328)
.L_1328:
        /*003c*/ 	.word	0x00000000
        /*0040*/ 	.short	0x0005
        /*0042*/ 	.short	0x0820
        /*0044*/ 	.byte	0x00, 0xf0, 0x81, 0x06


	//----- nvinfo : EIATTR_KPARAM_INFO
	.align		4
.L_1329:
        /*0048*/ 	.byte	0x04, 0x17
        /*004a*/ 	.short	(.L_1331 - .L_1330)
.L_1330:
        /*004c*/ 	.word	0x00000000
        /*0050*/ 	.short	0x0004
        /*0052*/ 	.short	0x0680
        /*0054*/ 	.byte	0x00, 0xf0, 0x81, 0x06


	//----- nvinfo : EIATTR_KPARAM_INFO
	.align		4
.L_1331:
        /*0058*/ 	.byte	0x04, 0x17
        /*005a*/ 	.short	(.L_1333 - .L_1332)
.L_1332:
        /*005c*/ 	.word	0x00000000
        /*0060*/ 	.short	0x0003
        /*0062*/ 	.short	0x04e0
        /*0064*/ 	.byte	0x00, 0xf0, 0x81, 0x06


	//----- nvinfo : EIATTR_KPARAM_INFO
	.align		4
.L_1333:
        /*0068*/ 	.byte	0x04, 0x17
        /*006a*/ 	.short	(.L_1335 - .L_1334)
.L_1334:
        /*006c*/ 	.word	0x00000000
        /*0070*/ 	.short	0x0002
        /*0072*/ 	.short	0x0340
        /*0074*/ 	.byte	0x00, 0xf0, 0x81, 0x06


	//----- nvinfo : EIATTR_KPARAM_INFO
	.align		4
.L_1335:
        /*0078*/ 	.byte	0x04, 0x17
        /*007a*/ 	.short	(.L_1337 - .L_1336)
.L_1336:
        /*007c*/ 	.word	0x00000000
        /*0080*/ 	.short	0x0001
        /*0082*/ 	.short	0x01a0
        /*0084*/ 	.byte	0x00, 0xf0, 0x81, 0x06


	//----- nvinfo : EIATTR_KPARAM_INFO
	.align		4
.L_1337:
        /*0088*/ 	.byte	0x04, 0x17
        /*008a*/ 	.short	(.L_1339 - .L_1338)
.L_1338:
        /*008c*/ 	.word	0x00000000
        /*0090*/ 	.short	0x0000
        /*0092*/ 	.short	0x0000
        /*0094*/ 	.byte	0x00, 0xf0, 0x81, 0x06


	//----- nvinfo : EIATTR_SPARSE_MMA_MASK
	.align		4
.L_1339:
        /*0098*/ 	.byte	0x03, 0x50
        /*009a*/ 	.short	0x0000


	//----- nvinfo : EIATTR_MAXREG_COUNT
	.align		4
        /*009c*/ 	.byte	0x03, 0x1b
        /*009e*/ 	.short	0x0020


	//----- nvinfo : EIATTR_ANNOTATIONS
	.align		4
        /*00a0*/ 	.byte	0x04, 0x55
        /*00a2*/ 	.short	(.L_1341 - .L_1340)


	//   ....[0]....
.L_1340:
        /* <DEDUP_REMOVED lines=12> */
        /*0158*/ 	.byte	0x70, 0x38, 0x00, 0x00, 0x01, 0x00, 0x00, 0x00, 0x80, 0x38, 0x00, 0x00


	//----- nvinfo : EIATTR_MERCURY_ISA_VERSION
	.align		4
.L_1341:
        /*0164*/ 	.byte	0x03, 0x5f
        /*0166*/ 	.short	0x0101


	//----- nvinfo : EIATTR_VRC_CTA_INIT_COUNT
	.align		4
        /*0168*/ 	.byte	0x02, 0x4a
	.zero		1
	.zero		1


	//----- nvinfo : EIATTR_EXIT_INSTR_OFFSETS
	.align		4
        /*016c*/ 	.byte	0x04, 0x1c
        /*016e*/ 	.short	(.L_1343 - .L_1342)


	//   ....[0]....
.L_1342:
        /*0170*/ 	.word	0x000000a0


	//   ....[1]....
        /*0174*/ 	.word	0x000038b0


	//----- nvinfo : EIATTR_MAX_THREADS
	.align		4
.L_1343:
        /*0178*/ 	.byte	0x04, 0x05
        /*017a*/ 	.short	(.L_1345 - .L_1344)
.L_1344:
        /*017c*/ 	.word	0x00000200
        /*0180*/ 	.word	0x00000001
        /*0184*/ 	.word	0x00000001


	//----- nvinfo : EIATTR_CRS_STACK_SIZE
	.align		4
.L_1345:
        /*0188*/ 	.byte	0x04, 0x1e
        /*018a*/ 	.short	(.L_1347 - .L_1346)
.L_1346:
        /*018c*/ 	.word	0x00000000


	//----- nvinfo : EIATTR_CBANK_PARAM_SIZE
	.align		4
.L_1347:
        /*0190*/ 	.byte	0x03, 0x19
        /*0192*/ 	.short	0x0b70


	//----- nvinfo : EIATTR_PARAM_CBANK
	.align		4
        /*0194*/ 	.byte	0x04, 0x0a
        /*0196*/ 	.short	(.L_1349 - .L_1348)
	.align		4
.L_1348:
        /*0198*/ 	.word	index@(.nv.constant0._ZN2at6native38_GLOBAL__N__9a469cfd_6_RNN_cu_eca79a6d6kernel16gru_cell_forwardIddlLi1EEEvNS_4cuda6detail10TensorInfoIT_T1_EES9_S9_S9_S9_S9_S9_S8_S8_)
        /*019c*/ 	.short	0x0380
        /*019e*/ 	.short	0x0b70


	//----- nvinfo : EIATTR_SW_WAR
	.align		4
.L_1349:
        /*01a0*/ 	.byte	0x04, 0x36
        /*01a2*/ 	.short	(.L_1351 - .L_1350)
.L_1350:
        /*01a4*/ 	.word	0x00000008
.L_1351:


//--------------------- .nv.info._ZN2at6native38_GLOBAL__N__9a469cfd_6_RNN_cu_eca79a6d6kernel16gru_cell_forwardIddiLi2EEEvNS_4cuda6detail10TensorInfoIT_T1_EES9_S9_S9_S9_S9_S9_S8_S8_ --------------------------
	.section	.nv.info._ZN2at6native38_GLOBAL__N__9a469cfd_6_RNN_cu_eca79a6d6kernel16gru_cell_forwardIddiLi2EEEvNS_4cuda6detail10TensorInfoIT_T1_EES9_S9_S9_S9_S9_S9_S8_S8_,"",@"SHT_CUDA_INFO"
	.sectionflags	@""
	.align	4


	//----- nvinfo : EIATTR_CUDA_API_VERSION
	.align		4
        /*0000*/ 	.byte	0x04, 0x37
        /*0002*/ 	.short	(.L_1353 - .L_1352)
.L_1352:
        /*0004*/ 	.word	0x00000082


	//----- nvinfo : EIATTR_KPARAM_INFO
	.align		4
.L_1353:
        /*0008*/ 	.byte	0x04, 0x17
        /*000a*/ 	.short	(.L_1355 - .L_1354)
.L_1354:
        /*000c*/ 	.word	0x00000000
        /*0010*/ 	.short	0x0008
        /*0012*/ 	.short	0x05ec
        /*0014*/ 	.byte	0x00, 0xf0, 0x11, 0x00


	//----- nvinfo : EIATTR_KPARAM_INFO
	.align		4
.L_1355:
        /*0018*/ 	.byte	0x04, 0x17
        /*001a*/ 	.short	(.L_1357 - .L_1356)
.L_1356:
        /*001c*/ 	.word	0x00000000
        /*0020*/ 	.short	0x0007
        /*0022*/ 	.short	0x05e8
        /*0024*/ 	.byte	0x00, 0xf0, 0x11, 0x00


	//----- nvinfo : EIATTR_KPARAM_INFO
	.align		4
.L_1357:
        /*0028*/ 	.byte	0x04, 0x17
        /*002a*/ 	.short	(.L_1359 - .L_1358)
.L_1358:
        /*002c*/ 	.word	0x00000000
        /*0030*/ 	.short	0x0006
        /*0032*/ 	.short	0x0510
        /*0034*/ 	.byte	0x00, 0xf0, 0x61, 0x03


	//----- nvinfo : EIATTR_KPARAM_INFO
	.align		4
.L_1359:
        /*0038*/ 	.byte	0x04, 0x17
        /*003a*/ 	.short	(.L_1361 - .L_1360)
.L_1360:
        /*003c*/ 	.word	0x00000000
        /*0040*/ 	.short	0x0005
        /*0042*/ 	.short	0x0438
        /*0044*/ 	.byte	0x00, 0xf0, 0x61, 0x03


	//----- nvinfo : EIATTR_KPARAM_INFO
	.align		4
.L_1361:
        /*0048*/ 	.byte	0x04, 0x17
        /*004a*/ 	.short	(.L_1363 - .L_1362)
.L_1362:
        /*004c*/ 	.word	0x00000000
        /*0050*/ 	.short	0x0004
        /*0052*/ 	.short	0x0360
        /*0054*/ 	.byte	0x00, 0xf0, 0x61, 0x03


	//----- nvinfo : EIATTR_KPARAM_INFO
	.align		4
.L_1363:
        /*0058*/ 	.byte	0x04, 0x17
        /*005a*/ 	.short	(.L_1365 - .L_1364)
.L_1364:
        /*005c*/ 	.word	0x00000000
        /*0060*/ 	.short	0x0003
        /*0062*/ 	.short	0x0288
        /*0064*/ 	.byte	0x00, 0xf0, 0x61, 0x03


	//----- nvinfo : EIATTR_KPARAM_INFO
	.align		4
.L_1365:
        /*0068*/ 	.byte	0x04, 0x17
        /*006a*/ 	.short	(.L_1367 - .L_1366)
.L_1366:
        /*006c*/ 	.word	0x00000000
        /*0070*/ 	.short	0x0002
        /*0072*/ 	.short	0x01b0
        /*0074*/ 	.byte	0x00, 0xf0, 0x61, 0x03


	//----- nvinfo : EIATTR_KPARAM_INFO
	.align		4
.L_1367:
        /*0078*/ 	.byte	0x04, 0x17
        /*007a*/ 	.short	(.L_1369 - .L_1368)
.L_1368:
        /*007c*/ 	.word	0x00000000
        /*0080*/ 	.short	0x0001
        /*0082*/ 	.short	0x00d8
        /*0084*/ 	.byte	0x00, 0xf0, 0x61, 0x03


	//----- nvinfo : EIATTR_KPARAM_INFO
	.align		4
.L_1369:
        /*0088*/ 	.byte	0x04, 0x17
        /*008a*/ 	.short	(.L_1371 - .L_1370)
.L_1370:
        /*008c*/ 	.word	0x00000000
        /*0090*/ 	.short	0x0000
        /*0092*/ 	.short	0x0000
        /*0094*/ 	.byte	0x00, 0xf0, 0x61, 0x03


	//----- nvinfo : EIATTR_SPARSE_MMA_MASK
	.align		4
.L_1371:
        /*0098*/ 	.byte	0x03, 0x50
        /*009a*/ 	.short	0x0000


	//----- nvinfo : EIATTR_MAXREG_COUNT
	.align		4
        /*009c*/ 	.byte	0x03, 0x1b
        /*009e*/ 	.short	0x0020


	//----- nvinfo : EIATTR_ANNOTATIONS
	.align		4
        /*00a0*/ 	.byte	0x04, 0x55
        /*00a2*/ 	.short	(.L_1373 - .L_1372)


	//   ....[0]....
.L_1372:
        /*00a4*/ 	.word	0x00000001
        /*00a8*/ 	.byte	0x10, 0x01, 0x00, 0x00, 0x01, 0x00, 0x00, 0x00, 0xc0, 0x0e, 0x00, 0x00, 0x01, 0x00, 0x00, 0x00
        /*00b8*/ 	.byte	0xd0, 0x0e, 0x00, 0x00, 0x01, 0x00, 0x00, 0x00, 0x40, 0x1b, 0x00, 0x00, 0x01, 0x00, 0x00, 0x00
        /*00c8*/ 	.byte	0x50, 0x1b, 0x00, 0x00, 0x01, 0x00, 0x00, 0x00, 0xa0, 0x36, 0x00, 0x00


	//----- nvinfo : EIATTR_MERCURY_ISA_VERSION
	.align		4
.L_1373:
        /*00d4*/ 	.byte	0x03, 0x5f
        /*00d6*/ 	.short	0x0101


	//----- nvinfo : EIATTR_VRC_CTA_INIT_COUNT
	.align		4
        /*00d8*/ 	.byte	0x02, 0x4a
	.zero		1
	.zero		1


	//----- nvinfo : EIATTR_EXIT_INSTR_OFFSETS
	.align		4
        /*00dc*/ 	.byte	0x04, 0x1c
        /*00de*/ 	.short	(.L_1375 - .L_1374)


	//   ....[0]....
.L_1374:
        /*00e0*/ 	.word	0x00000080


	//   ....[1]....
        /*00e4*/ 	.word	0x00004000


	//----- nvinfo : EIATTR_MAX_THREADS
	.align		4
.L_1375:
        /*00e8*/ 	.byte	0x04, 0x05
        /*00ea*/ 	.short	(.L_1377 - .L_1376)
.L_1376:
        /*00ec*/ 	.word	0x00000200
        /*00f0*/ 	.word	0x00000001
        /*00f4*/ 	.word	0x00000001


	//----- nvinfo : EIATTR_CRS_STACK_SIZE
	.align		4
.L_1377:
        /*00f8*/ 	.byte	0x04, 0x1e
        /*00fa*/ 	.short	(.L_1379 - .L_1378)
.L_1378:
        /*00fc*/ 	.word	0x00000000


	//----- nvinfo : EIATTR_CBANK_PARAM_SIZE
	.align		4
.L_1379:
        /*0100*/ 	.byte	0x03, 0x19
        /*0102*/ 	.short	0x05f0


	//----- nvinfo : EIATTR_PARAM_CBANK
	.align		4
        /*0104*/ 	.byte	0x04, 0x0a
        /*0106*/ 	.short	(.L_1381 - .L_1380)
	.align		4
.L_1380:
        /*0108*/ 	.word	index@(.nv.constant0._ZN2at6native38_GLOBAL__N__9a469cfd_6_RNN_cu_eca79a6d6kernel16gru_cell_forwardIddiLi2EEEvNS_4cuda6detail10TensorInfoIT_T1_EES9_S9_S9_S9_S9_S9_S8_S8_)
        /*010c*/ 	.short	0x0380
        /*010e*/ 	.short	0x05f0


	//----- nvinfo : EIATTR_SW_WAR
	.align		4
.L_1381:
        /*0110*/ 	.byte	0x04, 0x36
        /*0112*/ 	.short	(.L_1383 - .L_1382)
.L_1382:
        /*0114*/ 	.word	0x00000008
.L_1383:


//--------------------- .nv.info._ZN2at6native38_GLOBAL__N__9a469cfd_6_RNN_cu_eca79a6d6kernel16gru_cell_forwardIddiLi1EEEvNS_4cuda6detail10TensorInfoIT_T1_EES9_S9_S9_S9_S9_S9_S8_S8_ --------------------------
	.section	.nv.info._ZN2at6native38_GLOBAL__N__9a469cfd_6_RNN_cu_eca79a6d6kernel16gru_cell_forwardIddiLi1EEEvNS_4cuda6detail10TensorInfoIT_T1_EES9_S9_S9_S9_S9_S9_S8_S8_,"",@"SHT_CUDA_INFO"
	.sectionflags	@""
	.align	4


	//----- nvinfo : EIATTR_CUDA_API_VERSION
	.align		4
        /*0000*/ 	.byte	0x04, 0x37
        /*0002*/ 	.short	(.L_1385 - .L_1384)
.L_1384:
        /*0004*/ 	.word	0x00000082


	//----- nvinfo : EIATTR_KPARAM_INFO
	.align		4
.L_1385:
        /*0008*/ 	.byte	0x04, 0x17
        /*000a*/ 	.short	(.L_1387 - .L_1386)
.L_1386:
        /*000c*/ 	.word	0x00000000
        /*0010*/ 	.short	0x0008
        /*0012*/ 	.short	0x05ec
        /*0014*/ 	.byte	0x00, 0xf0, 0x11, 0x00


	//----- nvinfo : EIATTR_KPARAM_INFO
	.align		4
.L_1387:
        /*0018*/ 	.byte	0x04, 0x17
        /*001a*/ 	.short	(.L_1389 - .L_1388)
.L_1388:
        /*001c*/ 	.word	0x00000000
        /*0020*/ 	.short	0x0007
        /*0022*/ 	.short	0x05e8
        /*0024*/ 	.byte	0x00, 0xf0, 0x11, 0x00


	//----- nvinfo : EIATTR_KPARAM_INFO
	.align		4
.L_1389:
        /*0028*/ 	.byte	0x04, 0x17
        /*002a*/ 	.short	(.L_1391 - .L_1390)
.L_1390:
        /*002c*/ 	.word	0x00000000
        /*0030*/ 	.short	0x0006
        /*0032*/ 	.short	0x0510
        /*0034*/ 	.byte	0x00, 0xf0, 0x61, 0x03


	//----- nvinfo : EIATTR_KPARAM_INFO
	.align		4
.L_1391:
        /*0038*/ 	.byte	0x04, 0x17
        /*003a*/ 	.short	(.L_1393 - .L_1392)
.L_1392:
        /*003c*/ 	.word	0x00000000
        /*0040*/ 	.short	0x0005
        /*0042*/ 	.short	0x0438
        /*0044*/ 	.byte	0x00, 0xf0, 0x61, 0x03


	//----- nvinfo : EIATTR_KPARAM_INFO
	.align		4
.L_1393:
        /*0048*/ 	.byte	0x04, 0x17
        /*004a*/ 	.short	(.L_1395 - .L_1394)
.L_1394:
        /*004c*/ 	.word	0x00000000
        /*0050*/ 	.short	0x0004
        /*0052*/ 	.short	0x0360
        /*0054*/ 	.byte	0x00, 0xf0, 0x61, 0x03


	//----- nvinfo : EIATTR_KPARAM_INFO
	.align		4
.L_1395:
        /*0058*/ 	.byte	0x04, 0x17
        /*005a*/ 	.short	(.L_1397 - .L_1396)
.L_1396:
        /*005c*/ 	.word	0x00000000
        /*0060*/ 	.short	0x0003
        /*0062*/ 	.short	0x0288
        /*0064*/ 	.byte	0x00, 0xf0, 0x61, 0x03


	//----- nvinfo : EIATTR_KPARAM_INFO
	.align		4
.L_1397:
        /*0068*/ 	.byte	0x04, 0x17
        /*006a*/ 	.short	(.L_1399 - .L_1398)
.L_1398:
        /*006c*/ 	.word	0x00000000
        /*0070*/ 	.short	0x0002
        /*0072*/ 	.short	0x01b0
        /*0074*/ 	.byte	0x00, 0xf0, 0x61, 0x03


	//----- nvinfo : EIATTR_KPARAM_INFO
	.align		4
.L_1399:
        /*0078*/ 	.byte	0x04, 0x17
        /*007a*/ 	.short	(.L_1401 - .L_1400)
.L_1400:
        /*007c*/ 	.word	0x00000000
        /*0080*/ 	.short	0x0001
        /*0082*/ 	.short	0x00d8
        /*0084*/ 	.byte	0x00, 0xf0, 0x61, 0x03


	//----- nvinfo : EIATTR_KPARAM_INFO
	.align		4
.L_1401:
        /*0088*/ 	.byte	0x04, 0x17
        /*008a*/ 	.short	(.L_1403 - .L_1402)
.L_1402:
        /*008c*/ 	.word	0x00000000
        /*0090*/ 	.short	0x0000
        /*0092*/ 	.short	0x0000
        /*0094*/ 	.byte	0x00, 0xf0, 0x61, 0x03


	//----- nvinfo : EIATTR_SPARSE_MMA_MASK
	.align		4
.L_1403:
        /*0098*/ 	.byte	0x03, 0x50
        /*009a*/ 	.short	0x0000


	//----- nvinfo : EIATTR_MAXREG_COUNT
	.align		4
        /*009c*/ 	.byte	0x03, 0x1b
        /*009e*/ 	.short	0x0020


	//----- nvinfo : EIATTR_ANNOTATIONS
	.align		4
        /*00a0*/ 	.byte	0x04, 0x55
        /*00a2*/ 	.short	(.L_1405 - .L_1404)


	//   ....[0]....
.L_1404:
        /*00a4*/ 	.word	0x00000001
        /*00a8*/ 	.byte	0x10, 0x01, 0x00, 0x00, 0x01, 0x00, 0x00, 0x00, 0x30, 0x05, 0x00, 0x00, 0x01, 0x00, 0x00, 0x00
        /*00b8*/ 	.byte	0xb0, 0x11, 0x00, 0x00, 0x01, 0x00, 0x00, 0x00, 0x00, 0x2d, 0x00, 0x00


	//----- nvinfo : EIATTR_MERCURY_ISA_VERSION
	.align		4
.L_1405:
        /*00c4*/ 	.byte	0x03, 0x5f
        /*00c6*/ 	.short	0x0101


	//----- nvinfo : EIATTR_VRC_CTA_INIT_COUNT
	.align		4
        /*00c8*/ 	.byte	0x02, 0x4a
	.zero		1
	.zero		1


	//----- nvinfo : EIATTR_EXIT_INSTR_OFFSETS
	.align		4
        /*00cc*/ 	.byte	0x04, 0x1c
        /*00ce*/ 	.short	(.L_1407 - .L_1406)


	//   ....[0]....
.L_1406:
        /*00d0*/ 	.word	0x00000080


	//   ....[1]....
        /*00d4*/ 	.word	0x00002f10


	//----- nvinfo : EIATTR_MAX_THREADS
	.align		4
.L_1407:
        /*00d8*/ 	.byte	0x04, 0x05
        /*00da*/ 	.short	(.L_1409 - .L_1408)
.L_1408:
        /*00dc*/ 	.word	0x00000200
        /*00e0*/ 	.word	0x00000001
        /*00e4*/ 	.word	0x00000001


	//----- nvinfo : EIATTR_CRS_STACK_SIZE
	.align		4
.L_1409:
        /*00e8*/ 	.byte	0x04, 0x1e
        /*00ea*/ 	.short	(.L_1411 - .L_1410)
.L_1410:
        /*00ec*/ 	.word	0x00000000


	//----- nvinfo : EIATTR_CBANK_PARAM_SIZE
	.align		4
.L_1411:
        /*00f0*/ 	.byte	0x03, 0x19
        /*00f2*/ 	.short	0x05f0


	//----- nvinfo : EIATTR_PARAM_CBANK
	.align		4
        /*00f4*/ 	.byte	0x04, 0x0a
        /*00f6*/ 	.short	(.L_1413 - .L_1412)
	.align		4
.L_1412:
        /*00f8*/ 	.word	index@(.nv.constant0._ZN2at6native38_GLOBAL__N__9a469cfd_6_RNN_cu_eca79a6d6kernel16gru_cell_forwardIddiLi1EEEvNS_4cuda6detail10TensorInfoIT_T1_EES9_S9_S9_S9_S9_S9_S8_S8_)
        /*00fc*/ 	.short	0x0380
        /*00fe*/ 	.short	0x05f0


	//----- nvinfo : EIATTR_SW_WAR
	.align		4
.L_1413:
        /*0100*/ 	.byte	0x04, 0x36
        /*0102*/ 	.short	(.L_1415 - .L_1414)
.L_1414:
        /*0104*/ 	.word	0x00000008
.L_1415:


//--------------------- .nv.info._ZN2at6native38_GLOBAL__N__9a469cfd_6_RNN_cu_eca79a6d6kernel18lstm_cell_backwardIN3c108BFloat16EflLi2EEEvNS_4cuda6detail10TensorInfoIT_T1_EESB_SB_SB_SB_SB_SB_SA_SA_ --------------------------
	.section	.nv.info._ZN2at6native38_GLOBAL__N__9a469cfd_6_RNN_cu_eca79a6d6kernel18lstm_cell_backwardIN3c108BFloat16EflLi2EEEvNS_4cuda6detail10TensorInfoIT_T1_EESB_SB_SB_SB_SB_SB_SA_SA_,"",@"SHT_CUDA_INFO"
	.sectionflags	@""
	.align	4


	//----- nvinfo : EIATTR_CUDA_API_VERSION
	.align		4
        /*0000*/ 	.byte	0x04, 0x37
        /*0002*/ 	.short	(.L_1417 - .L_1416)
.L_1416:
        /*0004*/ 	.word	0x00000082


	//----- nvinfo : EIATTR_KPARAM_INFO
	.align		4
.L_1417:
        /*0008*/ 	.byte	0x04, 0x17
        /*000a*/ 	.short	(.L_1419 - .L_1418)
.L_1418:
        /*000c*/ 	.word	0x00000000
        /*0010*/ 	.short	0x0008
        /*0012*/ 	.short	0x0b68
        /*0014*/ 	.byte	0x00, 0xf0, 0x21, 0x00


	//----- nvinfo : EIATTR_KPARAM_INFO
	.align		4
.L_1419:
        /*0018*/ 	.byte	0x04, 0x17
        /*001a*/ 	.short	(.L_1421 - .L_1420)
.L_1420:
        /*001c*/ 	.word	0x00000000
        /*0020*/ 	.short	0x0007
        /*0022*/ 	.short	0x0b60
        /*0024*/ 	.byte	0x00, 0xf0, 0x21, 0x00


	//----- nvinfo : EIATTR_KPARAM_INFO
	.align		4
.L_1421:
        /*0028*/ 	.byte	0x04, 0x17
        /*002a*/ 	.short	(.L_1423 - .L_1422)
.L_1422:
        /*002c*/ 	.word	0x00000000
        /*0030*/ 	.short	0x0006
        /*0032*/ 	.short	0x09c0
        /*0034*/ 	.byte	0x00, 0xf0, 0x81, 0x06


	//----- nvinfo : EIATTR_KPARAM_INFO
	.align		4
.L_1423:
        /*0038*/ 	.byte	0x04, 0x17
        /*003a*/ 	.short	(.L_1425 - .L_1424)
.L_1424:
        /*003c*/ 	.word	0x00000000
        /*0040*/ 	.short	0x0005
        /*0042*/ 	.short	0x0820
        /*0044*/ 	.byte	0x00, 0xf0, 0x81, 0x06


	//----- nvinfo : EIATTR_KPARAM_INFO
	.align		4
.L_1425:
        /*0048*/ 	.byte	0x04, 0x17
        /*004a*/ 	.short	(.L_1427 - .L_1426)
.L_1426:
        /*004c*/ 	.word	0x00000000
        /*0050*/ 	.short	0x0004
        /*0052*/ 	.short	0x0680
        /*0054*/ 	.byte	0x00, 0xf0, 0x81, 0x06


	//----- nvinfo : EIATTR_KPARAM_INFO
	.align		4
.L_1427:
        /*0058*/ 	.byte	0x04, 0x17
        /*005a*/ 	.short	(.L_1429 - .L_1428)
.L_1428:
        /*005c*/ 	.word	0x00000000
        /*0060*/ 	.short	0x0003
        /*0062*/ 	.short	0x04e0
        /*0064*/ 	.byte	0x00, 0xf0, 0x81, 0x06


	//----- nvinfo : EIATTR_KPARAM_INFO
	.align		4
.L_1429:
        /*0068*/ 	.byte	0x04, 0x17
        /*006a*/ 	.short	(.L_1431 - .L_1430)
.L_1430:
        /*006c*/ 	.word	0x00000000
        /*0070*/ 	.short	0x0002
        /*0072*/ 	.short	0x0340
        /*0074*/ 	.byte	0x00, 0xf0, 0x81, 0x06


	//----- nvinfo : EIATTR_KPARAM_INFO
	.align		4
.L_1431:
        /*0078*/ 	.byte	0x04, 0x17
        /*007a*/ 	.short	(.L_1433 - .L_1432)
.L_1432:
        /*007c*/ 	.word	0x00000000
        /*0080*/ 	.short	0x0001
        /*0082*/ 	.short	0x01a0
        /*0084*/ 	.byte	0x00, 0xf0, 0x81, 0x06


	//----- nvinfo : EIATTR_KPARAM_INFO
	.align		4
.L_1433:
        /*0088*/ 	.byte	0x04, 0x17
        /*008a*/ 	.short	(.L_1435 - .L_1434)
.L_1434:
        /*008c*/ 	.word	0x00000000
        /*0090*/ 	.short	0x0000
        /*0092*/ 	.short	0x0000
        /*0094*/ 	.byte	0x00, 0xf0, 0x81, 0x06


	//----- nvinfo : EIATTR_SPARSE_MMA_MASK
	.align		4
.L_1435:
        /*0098*/ 	.byte	0x03, 0x50
        /*009a*/ 	.short	0x0000


	//----- nvinfo : EIATTR_MAXREG_COUNT
	.align		4
        /*009c*/ 	.byte	0x03, 0x1b
        /*009e*/ 	.short	0x0020


	//----- nvinfo : EIATTR_ANNOTATIONS
	.align		4
        /*00a0*/ 	.byte	0x04, 0x55
        /*00a2*/ 	.short	(.L_1437 - .L_1436)


	//   ....[0]....
.L_1436:
        /* <DEDUP_REMOVED lines=10> */


	//----- nvinfo : EIATTR_MERCURY_ISA_VERSION
	.align		4
.L_1437:
        /*0134*/ 	.byte	0x03, 0x5f
        /*0136*/ 	.short	0x0101


	//----- nvinfo : EIATTR_VRC_CTA_INIT_COUNT
	.align		4
        /*0138*/ 	.byte	0x02, 0x4a
	.zero		1
	.zero		1


	//----- nvinfo : EIATTR_EXIT_INSTR_OFFSETS
	.align		4
        /*013c*/ 	.byte	0x04, 0x1c
        /*013e*/ 	.short	(.L_1439 - .L_1438)


	//   ....[0]....
.L_1438:
        /*0140*/ 	.word	0x00000090


	//   ....[1]....
        /*0144*/ 	.word	0x00003850


	//----- nvinfo : EIATTR_MAX_THREADS
	.align		4
.L_1439:
        /*0148*/ 	.byte	0x04, 0x05
        /*014a*/ 	.short	(.L_1441 - .L_1440)
.L_1440:
        /*014c*/ 	.word	0x00000200
        /*0150*/ 	.word	0x00000001
        /*0154*/ 	.word	0x00000001


	//----- nvinfo : EIATTR_CRS_STACK_SIZE
	.align		4
.L_1441:
        /*0158*/ 	.byte	0x04, 0x1e
        /*015a*/ 	.short	(.L_1443 - .L_1442)
.L_1442:
        /*015c*/ 	.word	0x00000000


	//----- nvinfo : EIATTR_CBANK_PARAM_SIZE
	.align		4
.L_1443:
        /*0160*/ 	.byte	0x03, 0x19
        /*0162*/ 	.short	0x0b70


	//----- nvinfo : EIATTR_PARAM_CBANK
	.align		4
        /*0164*/ 	.byte	0x04, 0x0a
        /*0166*/ 	.short	(.L_1445 - .L_1444)
	.align		4
.L_1444:
        /*0168*/ 	.word	index@(.nv.constant0._ZN2at6native38_GLOBAL__N__9a469cfd_6_RNN_cu_eca79a6d6kernel18lstm_cell_backwardIN3c108BFloat16EflLi2EEEvNS_4cuda6detail10TensorInfoIT_T1_EESB_SB_SB_SB_SB_SB_SA_SA_)
        /*016c*/ 	.short	0x0380
        /*016e*/ 	.short	0x0b70


	//----- nvinfo : EIATTR_SW_WAR
	.align		4
.L_1445:
        /*0170*/ 	.byte	0x04, 0x36
        /*0172*/ 	.short	(.L_1447 - .L_1446)
.L_1446:
        /*0174*/ 	.word	0x00000008
.L_1447:


//--------------------- .nv.info._ZN2at6native38_GLOBAL__N__9a469cfd_6_RNN_cu_eca79a6d6kernel18lstm_cell_backwardIN3c108BFloat16EflLi1EEEvNS_4cuda6detail10TensorInfoIT_T1_EESB_SB_SB_SB_SB_SB_SA_SA_ --------------------------
	.section	.nv.info._ZN2at6native38_GLOBAL__N__9a469cfd_6_RNN_cu_eca79a6d6kernel18lstm_cell_backwardIN3c108BFloat16EflLi1EEEvNS_4cuda6detail10TensorInfoIT_T1_EESB_SB_SB_SB_SB_SB_SA_SA_,"",@"SHT_CUDA_INFO"
	.sectionflags	@""
	.align	4


	//----- nvinfo : EIATTR_CUDA_API_VERSION
	.align		4
        /*0000*/ 	.byte	0x04, 0x37
        /*0002*/ 	.short	(.L_1449 - .L_1448)
.L_1448:
        /*0004*/ 	.word	0x00000082


	//----- nvinfo : EIATTR_KPARAM_INFO
	.align		4
.L_1449:
        /*0008*/ 	.byte	0x04, 0x17
        /*000a*/ 	.short	(.L_1451 - .L_1450)
.L_1450:
        /*000c*/ 	.word	0x00000000
        /*0010*/ 	.short	0x0008
        /*0012*/ 	.short	0x0b68
        /*0014*/ 	.byte	0x00, 0xf0, 0x21, 0x00


	//----- nvinfo : EIATTR_KPARAM_INFO
	.align		4
.L_1451:
        /*0018*/ 	.byte	0x04, 0x17
        /*001a*/ 	.short	(.L_1453 - .L_1452)
.L_1452:
        /*001c*/ 	.word	0x00000000
        /*0020*/ 	.short	0x0007
        /*0022*/ 	.short	0x0b60
        /*0024*/ 	.byte	0x00, 0xf0, 0x21, 0x00


	//----- nvinfo : EIATTR_KPARAM_INFO
	.align		4
.L_1453:
        /*0028*/ 	.byte	0x04, 0x17
        /*002a*/ 	.short	(.L_1455 - .L_1454)
.L_1454:
        /*002c*/ 	.word	0x00000000
        /*0030*/ 	.short	0x0006
        /*0032*/ 	.short	0x09c0
        /*0034*/ 	.byte	0x00, 0xf0, 0x81, 0x06


	//----- nvinfo : EIATTR_KPARAM_INFO
	.align		4
.L_1455:
        /*0038*/ 	.byte	0x04, 0x17
        /*003a*/ 	.short	(.L_1457 - .L_1456)
.L_1456:
        /*003c*/ 	.word	0x00000000
        /*0040*/ 	.short	0x0005
        /*0042*/ 	.short	0x0820
        /*0044*/ 	.byte	0x00, 0xf0, 0x81, 0x06


	//----- nvinfo : EIATTR_KPARAM_INFO
	.align		4
.L_1457:
        /*0048*/ 	.byte	0x04, 0x17
        /*004a*/ 	.short	(.L_1459 - .L_1458)
.L_1458:
        /*004c*/ 	.word	0x00000000
        /*0050*/ 	.short	0x0004
        /*0052*/ 	.short	0x0680
        /*0054*/ 	.byte	0x00, 0xf0, 0x81, 0x06


	//----- nvinfo : EIATTR_KPARAM_INFO
	.align		4
.L_1459:
        /*0058*/ 	.byte	0x04, 0x17
        /*005a*/ 	.short	(.L_1461 - .L_1460)
.L_1460:
        /*005c*/ 	.word	0x00000000
        /*0060*/ 	.short	0x0003
        /*0062*/ 	.short	0x04e0
        /*0064*/ 	.byte	0x00, 0xf0, 0x81, 0x06


	//----- nvinfo : EIATTR_KPARAM_INFO
	.align		4
.L_1461:
        /*0068*/ 	.byte	0x04, 0x17
        /*006a*/ 	.short	(.L_1463 - .L_1462)
.L_1462:
        /*006c*/ 	.word	0x00000000
        /*0070*/ 	.short	0x0002
        /*0072*/ 	.short	0x0340
        /*0074*/ 	.byte	0x00, 0xf0, 0x81, 0x06


	//----- nvinfo : EIATTR_KPARAM_INFO
	.align		4
.L_1463:
        /*0078*/ 	.byte	0x04, 0x17
        /*007a*/ 	.short	(.L_1465 - .L_1464)
.L_1464:
        /*007c*/ 	.word	0x00000000
        /*0080*/ 	.short	0x0001
        /*0082*/ 	.short	0x01a0
        /*0084*/ 	.byte	0x00, 0xf0, 0x81, 0x06


	//----- nvinfo : EIATTR_KPARAM_INFO
	.align		4
.L_1465:
        /*0088*/ 	.byte	0x04, 0x17
        /*008a*/ 	.short	(.L_1467 - .L_1466)
.L_1466:
        /*008c*/ 	.word	0x00000000
        /*0090*/ 	.short	0x0000
        /*0092*/ 	.short	0x0000
        /*0094*/ 	.byte	0x00, 0xf0, 0x81, 0x06


	//----- nvinfo : EIATTR_SPARSE_MMA_MASK
	.align		4
.L_1467:
        /*0098*/ 	.byte	0x03, 0x50
        /*009a*/ 	.short	0x0000


	//----- nvinfo : EIATTR_MAXREG_COUNT
	.align		4
        /*009c*/ 	.byte	0x03, 0x1b
        /*009e*/ 	.short	0x0020


	//----- nvinfo : EIATTR_ANNOTATIONS
	.align		4
        /*00a0*/ 	.byte	0x04, 0x55
        /*00a2*/ 	.short	(.L_1469 - .L_1468)


	//   ....[0]....
.L_1468:
        /* <DEDUP_REMOVED lines=21> */


	//----- nvinfo : EIATTR_MERCURY_ISA_VERSION
	.align		4
.L_1469:
        /*01e4*/ 	.byte	0x03, 0x5f
        /*01e6*/ 	.short	0x0101


	//----- nvinfo : EIATTR_VRC_CTA_INIT_COUNT
	.align		4
        /*01e8*/ 	.byte	0x02, 0x4a
	.zero		1
	.zero		1


	//----- nvinfo : EIATTR_EXIT_INSTR_OFFSETS
	.align		4
        /*01ec*/ 	.byte	0x04, 0x1c
        /*01ee*/ 	.short	(.L_1471 - .L_1470)


	//   ....[0]....
.L_1470:
        /*01f0*/ 	.word	0x00000090


	//   ....[1]....
        /*01f4*/ 	.word	0x00001020


	//   ....[2]....
        /*01f8*/ 	.word	0x00001ef0


	//   ....[3]....
        /*01fc*/ 	.word	0x00003400


	//   ....[4]....
        /*0200*/ 	.word	0x00004480


	//   ....[5]....
        /*0204*/ 	.word	0x00005360


	//----- nvinfo : EIATTR_MAX_THREADS
	.align		4
.L_1471:
        /*0208*/ 	.byte	0x04, 0x05
        /*020a*/ 	.short	(.L_1473 - .L_1472)
.L_1472:
        /*020c*/ 	.word	0x00000200
        /*0210*/ 	.word	0x00000001
        /*0214*/ 	.word	0x00000001


	//----- nvinfo : EIATTR_CRS_STACK_SIZE
	.align		4
.L_1473:
        /*0218*/ 	.byte	0x04, 0x1e
        /*021a*/ 	.short	(.L_1475 - .L_1474)
.L_1474:
        /*021c*/ 	.word	0x00000000


	//----- nvinfo : EIATTR_CBANK_PARAM_SIZE
	.align		4
.L_1475:
        /*0220*/ 	.byte	0x03, 0x19
        /*0222*/ 	.short	0x0b70


	//----- nvinfo : EIATTR_PARAM_CBANK
	.align		4
        /*0224*/ 	.byte	0x04, 0x0a
        /*0226*/ 	.short	(.L_1477 - .L_1476)
	.align		4
.L_1476:
        /*0228*/ 	.word	index@(.nv.constant0._ZN2at6native38_GLOBAL__N__9a469cfd_6_RNN_cu_eca79a6d6kernel18lstm_cell_backwardIN3c108BFloat16EflLi1EEEvNS_4cuda6detail10TensorInfoIT_T1_EESB_SB_SB_SB_SB_SB_SA_SA_)
        /*022c*/ 	.short	0x0380
        /*022e*/ 	.short	0x0b70


	//----- nvinfo : EIATTR_SW_WAR
	.align		4
.L_1477:
        /*0230*/ 	.byte	0x04, 0x36
        /*0232*/ 	.short	(.L_1479 - .L_1478)
.L_1478:
        /*0234*/ 	.word	0x00000008
.L_1479:


//--------------------- .nv.info._ZN2at6native38_GLOBAL__N__9a469cfd_6_RNN_cu_eca79a6d6kernel18lstm_cell_backwardIN3c108BFloat16EfiLi2EEEvNS_4cuda6detail10TensorInfoIT_T1_EESB_SB_SB_SB_SB_SB_SA_SA_ --------------------------
	.section	.nv.info._ZN2at6native38_GLOBAL__N__9a469cfd_6_RNN_cu_eca79a6d6kernel18lstm_cell_backwardIN3c108BFloat16EfiLi2EEEvNS_4cuda6detail10TensorInfoIT_T1_EESB_SB_SB_SB_SB_SB_SA_SA_,"",@"SHT_CUDA_INFO"
	.sectionflags	@""
	.align	4


	//----- nvinfo : EIATTR_CUDA_API_VERSION
	.align		4
        /*0000*/ 	.byte	0x04, 0x37
        /*0002*/ 	.short	(.L_1481 - .L_1480)
.L_1480:
        /*0004*/ 	.word	0x00000082


	//----- nvinfo : EIATTR_KPARAM_INFO
	.align		4
.L_1481:
        /*0008*/ 	.byte	0x04, 0x17
        /*000a*/ 	.short	(.L_1483 - .L_1482)
.L_1482:
        /*000c*/ 	.word	0x00000000
        /*0010*/ 	.short	0x0008
        /*0012*/ 	.short	0x05ec
        /*0014*/ 	.byte	0x00, 0xf0, 0x11, 0x00


	//----- nvinfo : EIATTR_KPARAM_INFO
	.align		4
.L_1483:
        /*0018*/ 	.byte	0x04, 0x17
        /*001a*/ 	.short	(.L_1485 - .L_1484)
.L_1484:
        /*001c*/ 	.word	0x00000000
        /*0020*/ 	.short	0x0007
        /*0022*/ 	.short	0x05e8
        /*0024*/ 	.byte	0x00, 0xf0, 0x11, 0x00


	//----- nvinfo : EIATTR_KPARAM_INFO
	.align		4
.L_1485:
        /*0028*/ 	.byte	0x04, 0x17
        /*002a*/ 	.short	(.L_1487 - .L_1486)
.L_1486:
        /*002c*/ 	.word	0x00000000
        /*0030*/ 	.short	0x0006
        /*0032*/ 	.short	0x0510
        /*0034*/ 	.byte	0x00, 0xf0, 0x61, 0x03


	//----- nvinfo : EIATTR_KPARAM_INFO
	.align		4
.L_1487:
        /*0038*/ 	.byte	0x04, 0x17
        /*003a*/ 	.short	(.L_1489 - .L_1488)
.L_1488:
        /*003c*/ 	.word	0x00000000
        /*0040*/ 	.short	0x0005
        /*0042*/ 	.short	0x0438
        /*0044*/ 	.byte	0x00, 0xf0, 0x61, 0x03


	//----- nvinfo : EIATTR_KPARAM_INFO
	.align		4
.L_1489:
        /*0048*/ 	.byte	0x04, 0x17
        /*004a*/ 	.short	(.L_1491 - .L_1490)
.L_1490:
        /*004c*/ 	.word	0x00000000
        /*0050*/ 	.short	0x0004
        /*0052*/ 	.short	0x0360
        /*0054*/ 	.byte	0x00, 0xf0, 0x61, 0x03


	//----- nvinfo : EIATTR_KPARAM_INFO
	.align		4
.L_1491:
        /*0058*/ 	.byte	0x04, 0x17
        /*005a*/ 	.short	(.L_1493 - .L_1492)
.L_1492:
        /*005c*/ 	.word	0x00000000
        /*0060*/ 	.short	0x0003
        /*0062*/ 	.short	0x0288
        /*0064*/ 	.byte	0x00, 0xf0, 0x61, 0x03


	//----- nvinfo : EIATTR_KPARAM_INFO
	.align		4
.L_1493:
        /*0068*/ 	.byte	0x04, 0x17
        /*006a*/ 	.short	(.L_1495 - .L_1494)
.L_1494:
        /*006c*/ 	.word	0x00000000
        /*0070*/ 	.short	0x0002
        /*0072*/ 	.short	0x01b0
        /*0074*/ 	.byte	0x00, 0xf0, 0x61, 0x03


	//----- nvinfo : EIATTR_KPARAM_INFO
	.align		4
.L_1495:
        /*0078*/ 	.byte	0x04, 0x17
        /*007a*/ 	.short	(.L_1497 - .L_1496)
.L_1496:
        /*007c*/ 	.word	0x00000000
        /*0080*/ 	.short	0x0001
        /*0082*/ 	.short	0x00d8
        /*0084*/ 	.byte	0x00, 0xf0, 0x61, 0x03


	//----- nvinfo : EIATTR_KPARAM_INFO
	.align		4
.L_1497:
        /*0088*/ 	.byte	0x04, 0x17
        /*008a*/ 	.short	(.L_1499 - .L_1498)
.L_1498:
        /*008c*/ 	.word	0x00000000
        /*0090*/ 	.short	0x0000
        /*0092*/ 	.short	0x0000
        /*0094*/ 	.byte	0x00, 0xf0, 0x61, 0x03


	//----- nvinfo : EIATTR_SPARSE_MMA_MASK
	.align		4
.L_1499:
        /*0098*/ 	.byte	0x03, 0x50
        /*009a*/ 	.short	0x0000


	//----- nvinfo : EIATTR_MAXREG_COUNT
	.align		4
        /*009c*/ 	.byte	0x03, 0x1b
        /*009e*/ 	.short	0x0020


	//----- nvinfo : EIATTR_MERCURY_ISA_VERSION
	.align		4
        /*00a0*/ 	.byte	0x03, 0x5f
        /*00a2*/ 	.short	0x0101


	//----- nvinfo : EIATTR_VRC_CTA_INIT_COUNT
	.align		4
        /*00a4*/ 	.byte	0x02, 0x4a
	.zero		1
	.zero		1


	//----- nvinfo : EIATTR_EXIT_INSTR_OFFSETS
	.align		4
        /*00a8*/ 	.byte	0x04, 0x1c
        /*00aa*/ 	.short	(.L_1501 - .L_1500)


	//   ....[0]....
.L_1500:
        /*00ac*/ 	.word	0x00000070


	//   ....[1]....
        /*00b0*/ 	.word	0x00001b70


	//----- nvinfo : EIATTR_MAX_THREADS
	.align		4
.L_1501:
        /*00b4*/ 	.byte	0x04, 0x05
        /*00b6*/ 	.short	(.L_1503 - .L_1502)
.L_1502:
        /*00b8*/ 	.word	0x00000200
        /*00bc*/ 	.word	0x00000001
        /*00c0*/ 	.word	0x00000001


	//----- nvinfo : EIATTR_CRS_STACK_SIZE
	.align		4
.L_1503:
        /*00c4*/ 	.byte	0x04, 0x1e
        /*00c6*/ 	.short	(.L_1505 - .L_1504)
.L_1504:
        /*00c8*/ 	.word	0x00000000


	//----- nvinfo : EIATTR_CBANK_PARAM_SIZE
	.align		4
.L_1505:
        /*00cc*/ 	.byte	0x03, 0x19
        /*00ce*/ 	.short	0x05f0


	//----- nvinfo : EIATTR_PARAM_CBANK
	.align		4
        /*00d0*/ 	.byte	0x04, 0x0a
        /*00d2*/ 	.short	(.L_1507 - .L_1506)
	.align		4
.L_1506:
        /*00d4*/ 	.word	index@(.nv.constant0._ZN2at6native38_GLOBAL__N__9a469cfd_6_RNN_cu_eca79a6d6kernel18lstm_cell_backwardIN3c108BFloat16EfiLi2EEEvNS_4cuda6detail10TensorInfoIT_T1_EESB_SB_SB_SB_SB_SB_SA_SA_)
        /*00d8*/ 	.short	0x0380
        /*00da*/ 	.short	0x05f0


	//----- nvinfo : EIATTR_SW_WAR
	.align		4
.L_1507:
        /*00dc*/ 	.byte	0x04, 0x36
        /*00de*/ 	.short	(.L_1509 - .L_1508)
.L_1508:
        /*00e0*/ 	.word	0x00000008
.L_1509:


//--------------------- .nv.info._ZN2at6native38_GLOBAL__N__9a469cfd_6_RNN_cu_eca79a6d6kernel18lstm_cell_backwardIN3c108BFloat16EfiLi1EEEvNS_4cuda6detail10TensorInfoIT_T1_EESB_SB_SB_SB_SB_SB_SA_SA_ --------------------------
	.section	.nv.info._ZN2at6native38_GLOBAL__N__9a469cfd_6_RNN_cu_eca79a6d6kernel18lstm_cell_backwardIN3c108BFloat16EfiLi1EEEvNS_4cuda6detail10TensorInfoIT_T1_EESB_SB_SB_SB_SB_SB_SA_SA_,"",@"SHT_CUDA_INFO"
	.sectionflags	@""
	.align	4


	//----- nvinfo : EIATTR_CUDA_API_VERSION
	.align		4
        /*0000*/ 	.byte	0x04, 0x37
        /*0002*/ 	.short	(.L_1511 - .L_1510)
.L_1510:
        /*0004*/ 	.word	0x00000082


	//----- nvinfo : EIATTR_KPARAM_INFO
	.align		4
.L_1511:
        /*0008*/ 	.byte	0x04, 0x17
        /*000a*/ 	.short	(.L_1513 - .L_1512)
.L_1512:
        /*000c*/ 	.word	0x00000000
        /*0010*/ 	.short	0x0008
        /*0012*/ 	.short	0x05ec
        /*0014*/ 	.byte	0x00, 0xf0, 0x11, 0x00


	//----- nvinfo : EIATTR_KPARAM_INFO
	.align		4
.L_1513:
        /*0018*/ 	.byte	0x04, 0x17
        /*001a*/ 	.short	(.L_1515 - .L_1514)
.L_1514:
        /*001c*/ 	.word	0x00000000
        /*0020*/ 	.short	0x0007
        /*0022*/ 	.short	0x05e8
        /*0024*/ 	.byte	0x00, 0xf0, 0x11, 0x00


	//----- nvinfo : EIATTR_KPARAM_INFO
	.align		4
.L_1515:
        /*0028*/ 	.byte	0x04, 0x17
        /*002a*/ 	.short	(.L_1517 - .L_1516)
.L_1516:
        /*002c*/ 	.word	0x00000000
        /*0030*/ 	.short	0x0006
        /*0032*/ 	.short	0x0510
        /*0034*/ 	.byte	0x00, 0xf0, 0x61, 0x03


	//----- nvinfo : EIATTR_KPARAM_INFO
	.align		4
.L_1517:
        /*0038*/ 	.byte	0x04, 0x17
        /*003a*/ 	.short	(.L_1519 - .L_1518)
.L_1518:
        /*003c*/ 	.word	0x00000000
        /*0040*/ 	.short	0x0005
        /*0042*/ 	.short	0x0438
        /*0044*/ 	.byte	0x00, 0xf0, 0x61, 0x03


	//----- nvinfo : EIATTR_KPARAM_INFO
	.align		4
.L_1519:
        /*0048*/ 	.byte	0x04, 0x17
        /*004a*/ 	.short	(.L_1521 - .L_1520)
.L_1520:
        /*004c*/ 	.word	0x00000000
        /*0050*/ 	.short	0x0004
        /*0052*/ 	.short	0x0360
        /*0054*/ 	.byte	0x00, 0xf0, 0x61, 0x03


	//----- nvinfo : EIATTR_KPARAM_INFO
	.align		4
.L_1521:
        /*0058*/ 	.byte	0x04, 0x17
        /*005a*/ 	.short	(.L_1523 - .L_1522)
.L_1522:
        /*005c*/ 	.word	0x00000000
        /*0060*/ 	.short	0x0003
        /*0062*/ 	.short	0x0288
        /*0064*/ 	.byte	0x00, 0xf0, 0x61, 0x03


	//----- nvinfo : EIATTR_KPARAM_INFO
	.align		4
.L_1523:
        /*0068*/ 	.byte	0x04, 0x17
        /*006a*/ 	.short	(.L_1525 - .L_1524)
.L_1524:
        /*006c*/ 	.word	0x00000000
        /*0070*/ 	.short	0x0002
        /*0072*/ 	.short	0x01b0
        /*0074*/ 	.byte	0x00, 0xf0, 0x61, 0x03


	//----- nvinfo : EIATTR_KPARAM_INFO
	.align		4
.L_1525:
        /*0078*/ 	.byte	0x04, 0x17
        /*007a*/ 	.short	(.L_1527 - .L_1526)
.L_1526:
        /*007c*/ 	.word	0x00000000
        /*0080*/ 	.short	0x0001
        /*0082*/ 	.short	0x00d8
        /*0084*/ 	.byte	0x00, 0xf0, 0x61, 0x03


	//----- nvinfo : EIATTR_KPARAM_INFO
	.align		4
.L_1527:
        /*0088*/ 	.byte	0x04, 0x17
        /*008a*/ 	.short	(.L_1529 - .L_1528)
.L_1528:
        /*008c*/ 	.word	0x00000000
        /*0090*/ 	.short	0x0000
        /*0092*/ 	.short	0x0000
        /*0094*/ 	.byte	0x00, 0xf0, 0x61, 0x03


	//----- nvinfo : EIATTR_SPARSE_MMA_MASK
	.align		4
.L_1529:
        /*0098*/ 	.byte	0x03, 0x50
        /*009a*/ 	.short	0x0000


	//----- nvinfo : EIATTR_MAXREG_COUNT
	.align		4
        /*009c*/ 	.byte	0x03, 0x1b
        /*009e*/ 	.short	0x0020


	//----- nvinfo : EIATTR_MERCURY_ISA_VERSION
	.align		4
        /*00a0*/ 	.byte	0x03, 0x5f
        /*00a2*/ 	.short	0x0101


	//----- nvinfo : EIATTR_VRC_CTA_INIT_COUNT
	.align		4
        /*00a4*/ 	.byte	0x02, 0x4a
	.zero		1
	.zero		1


	//----- nvinfo : EIATTR_EXIT_INSTR_OFFSETS
	.align		4
        /*00a8*/ 	.byte	0x04, 0x1c
        /*00aa*/ 	.short	(.L_1531 - .L_1530)


	//   ....[0]....
.L_1530:
        /*00ac*/ 	.word	0x00000070


	//   ....[1]....
        /*00b0*/ 	.word	0x00000880


	//   ....[2]....
        /*00b4*/ 	.word	0x00000f80


	//   ....[3]....
        /*00b8*/ 	.word	0x00001780


	//   ....[4]....
        /*00bc*/ 	.word	0x00001ee0


	//----- nvinfo : EIATTR_MAX_THREADS
	.align		4
.L_1531:
        /*00c0*/ 	.byte	0x04, 0x05
        /*00c2*/ 	.short	(.L_1533 - .L_1532)
.L_1532:
        /*00c4*/ 	.word	0x00000200
        /*00c8*/ 	.word	0x00000001
        /*00cc*/ 	.word	0x00000001


	//----- nvinfo : EIATTR_CRS_STACK_SIZE
	.align		4
.L_1533:
        /*00d0*/ 	.byte	0x04, 0x1e
        /*00d2*/ 	.short	(.L_1535 - .L_1534)
.L_1534:
        /*00d4*/ 	.word	0x00000000


	//----- nvinfo : EIATTR_CBANK_PARAM_SIZE
	.align		4
.L_1535:
        /*00d8*/ 	.byte	0x03, 0x19
        /*00da*/ 	.short	0x05f0


	//----- nvinfo : EIATTR_PARAM_CBANK
	.align		4
        /*00dc*/ 	.byte	0x04, 0x0a
        /*00de*/ 	.short	(.L_1537 - .L_1536)
	.align		4
.L_1536:
        /*00e0*/ 	.word	index@(.nv.constant0._ZN2at6native38_GLOBAL__N__9a469cfd_6_RNN_cu_eca79a6d6kernel18lstm_cell_backwardIN3c108BFloat16EfiLi1EEEvNS_4cuda6detail10TensorInfoIT_T1_EESB_SB_SB_SB_SB_SB_SA_SA_)
        /*00e4*/ 	.short	0x0380
        /*00e6*/ 	.short	0x05f0


	//----- nvinfo : EIATTR_SW_WAR
	.align		4
.L_1537:
        /*00e8*/ 	.byte	0x04, 0x36
        /*00ea*/ 	.short	(.L_1539 - .L_1538)
.L_1538:
        /*00ec*/ 	.word	0x00000008
.L_1539:


//--------------------- .nv.info._ZN2at6native38_GLOBAL__N__9a469cfd_6_RNN_cu_eca79a6d6kernel18lstm_cell_backwardIN3c104HalfEflLi2EEEvNS_4cuda6detail10TensorInfoIT_T1_EESB_SB_SB_SB_SB_SB_SA_SA_ --------------------------
	.section	.nv.info._ZN2at6native38_GLOBAL__N__9a469cfd_6_RNN_cu_eca79a6d6kernel18lstm_cell_backwardIN3c104HalfEflLi2EEEvNS_4cuda6detail10TensorInfoIT_T1_EESB_SB_SB_SB_SB_SB_SA_SA_,"",@"SHT_CUDA_INFO"
	.sectionflags	@""
	.align	4


	//----- nvinfo : EIATTR_CUDA_API_VERSION
	.align		4
        /*0000*/ 	.byte	0x04, 0x37
        /*0002*/ 	.short	(.L_1541 - .L_1540)
.L_1540:
        /*0004*/ 	.word	0x00000082


	//----- nvinfo : EIATTR_KPARAM_INFO
	.align		4
.L_1541:
        /*0008*/ 	.byte	0x04, 0x17
        /*000a*/ 	.short	(.L_1543 - .L_1542)
.L_1542:
        /*000c*/ 	.word	0x00000000
        /*0010*/ 	.short	0x0008
        /*0012*/ 	.short	0x0b68
        /*0014*/ 	.byte	0x00, 0xf0, 0x21, 0x00


	//----- nvinfo : EIATTR_KPARAM_INFO
	.align		4
.L_1543:
        /*0018*/ 	.byte	0x04, 0x17
        /*001a*/ 	.short	(.L_1545 - .L_1544)
.L_1544:
        /*001c*/ 	.word	0x00000000
        /*0020*/ 	.short	0x0007
        /*0022*/ 	.short	0x0b60
        /*0024*/ 	.byte	0x00, 0xf0, 0x21, 0x00


	//----- nvinfo : EIATTR_KPARAM_INFO
	.align		4
.L_1545:
        /*0028*/ 	.byte	0x04, 0x17
        /*002a*/ 	.short	(.L_1547 - .L_1546)
.L_1546:
        /*002c*/ 	.word	0x00000000
        /*0030*/ 	.short	0x0006
        /*0032*/ 	.short	0x09c0
        /*0034*/ 	.byte	0x00, 0xf0, 0x81, 0x06


	//----- nvinfo : EIATTR_KPARAM_INFO
	.align		4
.L_1547:
        /*0038*/ 	.byte	0x04, 0x17
        /*003a*/ 	.short	(.L_1549 - .L_1548)
.L_1548:
        /*003c*/ 	.word	0x00000000
        /*0040*/ 	.short	0x0005
        /*0042*/ 	.short	0x0820
        /*0044*/ 	.byte	0x00, 0xf0, 0x81, 0x06


	//----- nvinfo : EIATTR_KPARAM_INFO
	.align		4
.L_1549:
        /*0048*/ 	.byte	0x04, 0x17
        /*004a*/ 	.short	(.L_1551 - .L_1550)
.L_1550:
        /*004c*/ 	.word	0x00000000
        /*0050*/ 	.short	0x0004
        /*0052*/ 	.short	0x0680
        /*0054*/ 	.byte	0x00, 0xf0, 0x81, 0x06


	//----- nvinfo : EIATTR_KPARAM_INFO
	.align		4
.L_1551:
        /*0058*/ 	.byte	0x04, 0x17
        /*005a*/ 	.short	(.L_1553 - .L_1552)
.L_1552:
        /*005c*/ 	.word	0x00000000
        /*0060*/ 	.short	0x0003
        /*0062*/ 	.short	0x04e0
        /*0064*/ 	.byte	0x00, 0xf0, 0x81, 0x06


	//----- nvinfo : EIATTR_KPARAM_INFO
	.align		4
.L_1553:
        /*0068*/ 	.byte	0x04, 0x17
        /*006a*/ 	.short	(.L_1555 - .L_1554)
.L_1554:
        /*006c*/ 	.word	0x00000000
        /*0070*/ 	.short	0x0002
        /*0072*/ 	.short	0x0340
        /*0074*/ 	.byte	0x00, 0xf0, 0x81, 0x06


	//----- nvinfo : EIATTR_KPARAM_INFO
	.align		4
.L_1555:
        /*0078*/ 	.byte	0x04, 0x17
        /*007a*/ 	.short	(.L_1557 - .L_1556)
.L_1556:
        /*007c*/ 	.word	0x00000000
        /*0080*/ 	.short	0x0001
        /*0082*/ 	.short	0x01a0
        /*0084*/ 	.byte	0x00, 0xf0, 0x81, 0x06


	//----- nvinfo : EIATTR_KPARAM_INFO
	.align		4
.L_1557:
        /*0088*/ 	.byte	0x04, 0x17
        /*008a*/ 	.short	(.L_1559 - .L_1558)
.L_1558:
        /*008c*/ 	.word	0x00000000
        /*0090*/ 	.short	0x0000
        /*0092*/ 	.short	0x0000
        /*0094*/ 	.byte	0x00, 0xf0, 0x81, 0x06


	//----- nvinfo : EIATTR_SPARSE_MMA_MASK
	.align		4
.L_1559:
        /*0098*/ 	.byte	0x03, 0x50
        /*009a*/ 	.short	0x0000


	//----- nvinfo : EIATTR_MAXREG_COUNT
	.align		4
        /*009c*/ 	.byte	0x03, 0x1b
        /*009e*/ 	.short	0x0020


	//----- nvinfo : EIATTR_ANNOTATIONS
	.align		4
        /*00a0*/ 	.byte	0x04, 0x55
        /*00a2*/ 	.short	(.L_1561 - .L_1560)


	//   ....[0]....
.L_1560:
        /* <DEDUP_REMOVED lines=10> */


	//----- nvinfo : EIATTR_MERCURY_ISA_VERSION
	.align		4
.L_1561:
        /*0134*/ 	.byte	0x03, 0x5f
        /*0136*/ 	.short	0x0101


	//----- nvinfo : EIATTR_VRC_CTA_INIT_COUNT
	.align		4
        /*0138*/ 	.byte	0x02, 0x4a
	.zero		1
	.zero		1


	//----- nvinfo : EIATTR_EXIT_INSTR_OFFSETS
	.align		4
        /*013c*/ 	.byte	0x04, 0x1c
        /*013e*/ 	.short	(.L_1563 - .L_1562)


	//   ....[0]....
.L_1562:
        /*0140*/ 	.word	0x00000090


	//   ....[1]....
        /*0144*/ 	.word	0x00003850


	//----- nvinfo : EIATTR_MAX_THREADS
	.align		4
.L_1563:
        /*0148*/ 	.byte	0x04, 0x05
        /*014a*/ 	.short	(.L_1565 - .L_1564)
.L_1564:
        /*014c*/ 	.word	0x00000200
        /*0150*/ 	.word	0x00000001
        /*0154*/ 	.word	0x00000001


	//----- nvinfo : EIATTR_CRS_STACK_SIZE
	.align		4
.L_1565:
        /*0158*/ 	.byte	0x04, 0x1e
        /*015a*/ 	.short	(.L_1567 - .L_1566)
.L_1566:
        /*015c*/ 	.word	0x00000000


	//----- nvinfo : EIATTR_CBANK_PARAM_SIZE
	.align		4
.L_1567:
        /*0160*/ 	.byte	0x03, 0x19
        /*0162*/ 	.short	0x0b70


	//----- nvinfo : EIATTR_PARAM_CBANK
	.align		4
        /*0164*/ 	.byte	0x04, 0x0a
        /*0166*/ 	.short	(.L_1569 - .L_1568)
	.align		4
.L_1568:
        /*0168*/ 	.word	index@(.nv.constant0._ZN2at6native38_GLOBAL__N__9a469cfd_6_RNN_cu_eca79a6d6kernel18lstm_cell_backwardIN3c104HalfEflLi2EEEvNS_4cuda6detail10TensorInfoIT_T1_EESB_SB_SB_SB_SB_SB_SA_SA_)
        /*016c*/ 	.short	0x0380
        /*016e*/ 	.short	0x0b70


	//----- nvinfo : EIATTR_SW_WAR
	.align		4
.L_1569:
        /*0170*/ 	.byte	0x04, 0x36
        /*0172*/ 	.short	(.L_1571 - .L_1570)
.L_1570:
        /*0174*/ 	.word	0x00000008
.L_1571:


//--------------------- .nv.info._ZN2at6native38_GLOBAL__N__9a469cfd_6_RNN_cu_eca79a6d6kernel18lstm_cell_backwardIN3c104HalfEflLi1EEEvNS_4cuda6detail10TensorInfoIT_T1_EESB_SB_SB_SB_SB_SB_SA_SA_ --------------------------
	.section	.nv.info._ZN2at6native38_GLOBAL__N__9a469cfd_6_RNN_cu_eca79a6d6kernel18lstm_cell_backwardIN3c104HalfEflLi1EEEvNS_4cuda6detail10TensorInfoIT_T1_EESB_SB_SB_SB_SB_SB_SA_SA_,"",@"SHT_CUDA_INFO"
	.sectionflags	@""
	.align	4


	//----- nvinfo : EIATTR_CUDA_API_VERSION
	.align		4
        /*0000*/ 	.byte	0x04, 0x37
        /*0002*/ 	.short	(.L_1573 - .L_1572)
.L_1572:
        /*0004*/ 	.word	0x00000082


	//----- nvinfo : EIATTR_KPARAM_INFO
	.align		4
.L_1573:
        /*0008*/ 	.byte	0x04, 0x17
        /*000a*/ 	.short	(.L_1575 - .L_1574)
.L_1574:
        /*000c*/ 	.word	0x00000000
        /*0010*/ 	.short	0x0008
        /*0012*/ 	.short	0x0b68
        /*0014*/ 	.byte	0x00, 0xf0, 0x21, 0x00


	//----- nvinfo : EIATTR_KPARAM_INFO
	.align		4
.L_1575:
        /*0018*/ 	.byte	0x04, 0x17
        /*001a*/ 	.short	(.L_1577 - .L_1576)
.L_1576:
        /*001c*/ 	.word	0x00000000
        /*0020*/ 	.short	0x0007
        /*0022*/ 	.short	0x0b60
        /*0024*/ 	.byte	0x00, 0xf0, 0x21, 0x00


	//----- nvinfo : EIATTR_KPARAM_INFO
	.align		4
.L_1577:
        /*0028*/ 	.byte	0x04, 0x17
        /*002a*/ 	.short	(.L_1579 - .L_1578)
.L_1578:
        /*002c*/ 	.word	0x00000000
        /*0030*/ 	.short	0x0006
        /*0032*/ 	.short	0x09c0
        /*0034*/ 	.byte	0x00, 0xf0, 0x81, 0x06


	//----- nvinfo : EIATTR_KPARAM_INFO
	.align		4
.L_1579:
        /*0038*/ 	.byte	0x04, 0x17
        /*003a*/ 	.short	(.L_1581 - .L_1580)
.L_1580:
        /*003c*/ 	.word	0x00000000
        /*0040*/ 	.short	0x0005
        /*0042*/ 	.short	0x0820
        /*0044*/ 	.byte	0x00, 0xf0, 0x81, 0x06


	//----- nvinfo : EIATTR_KPARAM_INFO
	.align		4
.L_1581:
        /*0048*/ 	.byte	0x04, 0x17
        /*004a*/ 	.short	(.L_1583 - .L_1582)
.L_1582:
        /*004c*/ 	.word	0x00000000
        /*0050*/ 	.short	0x0004
        /*0052*/ 	.short	0x0680
        /*0054*/ 	.byte	0x00, 0xf0, 0x81, 0x06


	//----- nvinfo : EIATTR_KPARAM_INFO
	.align		4
.L_1583:
        /*0058*/ 	.byte	0x04, 0x17
        /*005a*/ 	.short	(.L_1585 - .L_1584)
.L_1584:
        /*005c*/ 	.word	0x00000000
        /*0060*/ 	.short	0x0003
        /*0062*/ 	.short	0x04e0
        /*0064*/ 	.byte	0x00, 0xf0, 0x81, 0x06


	//----- nvinfo : EIATTR_KPARAM_INFO
	.align		4
.L_1585:
        /*0068*/ 	.byte	0x04, 0x17
        /*006a*/ 	.short	(.L_1587 - .L_1586)
.L_1586:
        /*006c*/ 	.word	0x00000000
        /*0070*/ 	.short	0x0002
        /*0072*/ 	.short	0x0340
        /*0074*/ 	.byte	0x00, 0xf0, 0x81, 0x06


	//----- nvinfo : EIATTR_KPARAM_INFO
	.align		4
.L_1587:
        /*0078*/ 	.byte	0x04, 0x17
        /*007a*/ 	.short	(.L_1589 - .L_1588)
.L_1588:
        /*007c*/ 	.word	0x00000000
        /*0080*/ 	.short	0x0001
        /*0082*/ 	.short	0x01a0
        /*0084*/ 	.byte	0x00, 0xf0, 0x81, 0x06


	//----- nvinfo : EIATTR_KPARAM_INFO
	.align		4
.L_1589:
        /*0088*/ 	.byte	0x04, 0x17
        /*008a*/ 	.short	(.L_1591 - .L_1590)
.L_1590:
        /*008c*/ 	.word	0x00000000
        /*0090*/ 	.short	0x0000
        /*0092*/ 	.short	0x0000
        /*0094*/ 	.byte	0x00, 0xf0, 0x81, 0x06


	//----- nvinfo : EIATTR_SPARSE_MMA_MASK
	.align		4
.L_1591:
        /*0098*/ 	.byte	0x03, 0x50
        /*009a*/ 	.short	0x0000


	//----- nvinfo : EIATTR_MAXREG_COUNT
	.align		4
        /*009c*/ 	.byte	0x03, 0x1b
        /*009e*/ 	.short	0x0020


	//----- nvinfo : EIATTR_ANNOTATIONS
	.align		4
        /*00a0*/ 	.byte	0x04, 0x55
        /*00a2*/ 	.short	(.L_1593 - .L_1592)


	//   ....[0]....
.L_1592:
        /* <DEDUP_REMOVED lines=21> */


	//----- nvinfo : EIATTR_MERCURY_ISA_VERSION
	.align		4
.L_1593:
        /*01e4*/ 	.byte	0x03, 0x5f
        /*01e6*/ 	.short	0x0101


	//----- nvinfo : EIATTR_VRC_CTA_INIT_COUNT
	.align		4
        /*01e8*/ 	.byte	0x02, 0x4a
	.zero		1
	.zero		1


	//----- nvinfo : EIATTR_EXIT_INSTR_OFFSETS
	.align		4
        /*01ec*/ 	.byte	0x04, 0x1c
        /*01ee*/ 	.short	(.L_1595 - .L_1594)


	//   ....[0]....
.L_1594:
        /*01f0*/ 	.word	0x00000090


	//   ....[1]....
        /*01f4*/ 	.word	0x00001020


	//   ....[2]....
        /*01f8*/ 	.word	0x00001ef0


	//   ....[3]....
        /*01fc*/ 	.word	0x00003400


	//   ....[4]....
        /*0200*/ 	.word	0x00004480


	//   ....[5]....
        /*0204*/ 	.word	0x00005360


	//----- nvinfo : EIATTR_MAX_THREADS
	.align		4
.L_1595:
        /*0208*/ 	.byte	0x04, 0x05
        /*020a*/ 	.short	(.L_1597 - .L_1596)
.L_1596:
        /*020c*/ 	.word	0x00000200
        /*0210*/ 	.word	0x00000001
        /*0214*/ 	.word	0x00000001


	//----- nvinfo : EIATTR_CRS_STACK_SIZE
	.align		4
.L_1597:
        /*0218*/ 	.byte	0x04, 0x1e
        /*021a*/ 	.short	(.L_1599 - .L_1598)
.L_1598:
        /*021c*/ 	.word	0x00000000


	//----- nvinfo : EIATTR_CBANK_PARAM_SIZE
	.align		4
.L_1599:
        /*0220*/ 	.byte	0x03, 0x19
        /*0222*/ 	.short	0x0b70


	//----- nvinfo : EIATTR_PARAM_CBANK
	.align		4
        /*0224*/ 	.byte	0x04, 0x0a
        /*0226*/ 	.short	(.L_1601 - .L_1600)
	.align		4
.L_1600:
        /*0228*/ 	.word	index@(.nv.constant0._ZN2at6native38_GLOBAL__N__9a469cfd_6_RNN_cu_eca79a6d6kernel18lstm_cell_backwardIN3c104HalfEflLi1EEEvNS_4cuda6detail10TensorInfoIT_T1_EESB_SB_SB_SB_SB_SB_SA_SA_)
        /*022c*/ 	.short	0x0380
        /*022e*/ 	.short	0x0b70


	//----- nvinfo : EIATTR_SW_WAR
	.align		4
.L_1601:
        /*0230*/ 	.byte	0x04, 0x36
        /*0232*/ 	.short	(.L_1603 - .L_1602)
.L_1602:
        /*0234*/ 	.word	0x00000008
.L_1603:


//--------------------- .nv.info._ZN2at6native38_GLOBAL__N__9a469cfd_6_RNN_cu_eca79a6d6kernel18lstm_cell_backwardIN3c104HalfEfiLi2EEEvNS_4cuda6detail10TensorInfoIT_T1_EESB_SB_SB_SB_SB_SB_SA_SA_ --------------------------
	.section	.nv.info._ZN2at6native38_GLOBAL__N__9a469cfd_6_RNN_cu_eca79a6d6kernel18lstm_cell_backwardIN3c104HalfEfiLi2EEEvNS_4cuda6detail10TensorInfoIT_T1_EESB_SB_SB_SB_SB_SB_SA_SA_,"",@"SHT_CUDA_INFO"
	.sectionflags	@""
	.align	4


	//----- nvinfo : EIATTR_CUDA_API_VERSION
	.align		4
        /*0000*/ 	.byte	0x04, 0x37
        /*0002*/ 	.short	(.L_1605 - .L_1604)
.L_1604:
        /*0004*/ 	.word	0x00000082


	//----- nvinfo : EIATTR_KPARAM_INFO
	.align		4
.L_1605:
        /*0008*/ 	.byte	0x04, 0x17
        /*000a*/ 	.short	(.L_1607 - .L_1606)
.L_1606:
        /*000c*/ 	.word	0x00000000
        /*0010*/ 	.short	0x0008
        /*0012*/ 	.short	0x05ec
        /*0014*/ 	.byte	0x00, 0xf0, 0x11, 0x00


	//----- nvinfo : EIATTR_KPARAM_INFO
	.align		4
.L_1607:
        /*0018*/ 	.byte	0x04, 0x17
        /*001a*/ 	.short	(.L_1609 - .L_1608)
.L_1608:
        /*001c*/ 	.word	0x00000000
        /*0020*/ 	.short	0x0007
        /*0022*/ 	.short	0x05e8
        /*0024*/ 	.byte	0x00, 0xf0, 0x11, 0x00


	//----- nvinfo : EIATTR_KPARAM_INFO
	.align		4
.L_1609:
        /*0028*/ 	.byte	0x04, 0x17
        /*002a*/ 	.short	(.L_1611 - .L_1610)
.L_1610:
        /*002c*/ 	.word	0x00000000
        /*0030*/ 	.short	0x0006
        /*0032*/ 	.short	0x0510
        /*0034*/ 	.byte	0x00, 0xf0, 0x61, 0x03


	//----- nvinfo : EIATTR_KPARAM_INFO
	.align		4
.L_1611:
        /*0038*/ 	.byte	0x04, 0x17
        /*003a*/ 	.short	(.L_1613 - .L_1612)
.L_1612:
        /*003c*/ 	.word	0x00000000
        /*0040*/ 	.short	0x0005
        /*0042*/ 	.short	0x0438
        /*0044*/ 	.byte	0x00, 0xf0, 0x61, 0x03


	//----- nvinfo : EIATTR_KPARAM_INFO
	.align		4
.L_1613:
        /*0048*/ 	.byte	0x04, 0x17
        /*004a*/ 	.short	(.L_1615 - .L_1614)
.L_1614:
        /*004c*/ 	.word	0x00000000
        /*0050*/ 	.short	0x0004
        /*0052*/ 	.short	0x0360
        /*0054*/ 	.byte	0x00, 0xf0, 0x61, 0x03


	//----- nvinfo : EIATTR_KPARAM_INFO
	.align		4
.L_1615:
        /*0058*/ 	.byte	0x04, 0x17
        /*005a*/ 	.short	(.L_1617 - .L_1616)
.L_1616:
        /*005c*/ 	.word	0x00000000
        /*0060*/ 	.short	0x0003
        /*0062*/ 	.short	0x0288
        /*0064*/ 	.byte	0x00, 0xf0, 0x61, 0x03


	//----- nvinfo : EIATTR_KPARAM_INFO
	.align		4
.L_1617:
        /*0068*/ 	.byte	0x04, 0x17
        /*006a*/ 	.short	(.L_1619 - .L_1618)
.L_1618:
        /*006c*/ 	.word	0x00000000
        /*0070*/ 	.short	0x0002
        /*0072*/ 	.short	0x01b0
        /*0074*/ 	.byte	0x00, 0xf0, 0x61, 0x03


	//----- nvinfo : EIATTR_KPARAM_INFO
	.align		4
.L_1619:
        /*0078*/ 	.byte	0x04, 0x17
        /*007a*/ 	.short	(.L_1621 - .L_1620)
.L_1620:
        /*007c*/ 	.word	0x00000000
        /*0080*/ 	.short	0x0001
        /*0082*/ 	.short	0x00d8
        /*0084*/ 	.byte	0x00, 0xf0, 0x61, 0x03


	//----- nvinfo : EIATTR_KPARAM_INFO
	.align		4
.L_1621:
        /*0088*/ 	.byte	0x04, 0x17
        /*008a*/ 	.short	(.L_1623 - .L_1622)
.L_1622:
        /*008c*/ 	.word	0x00000000
        /*0090*/ 	.short	0x0000
        /*0092*/ 	.short	0x0000
        /*0094*/ 	.byte	0x00, 0xf0, 0x61, 0x03


	//----- nvinfo : EIATTR_SPARSE_MMA_MASK
	.align		4
.L_1623:
        /*0098*/ 	.byte	0x03, 0x50
        /*009a*/ 	.short	0x0000


	//----- nvinfo : EIATTR_MAXREG_COUNT
	.align		4
        /*009c*/ 	.byte	0x03, 0x1b
        /*009e*/ 	.short	0x0020


	//----- nvinfo : EIATTR_MERCURY_ISA_VERSION
	.align		4
        /*00a0*/ 	.byte	0x03, 0x5f
        /*00a2*/ 	.short	0x0101


	//----- nvinfo : EIATTR_VRC_CTA_INIT_COUNT
	.align		4
        /*00a4*/ 	.byte	0x02, 0x4a
	.zero		1
	.zero		1


	//----- nvinfo : EIATTR_EXIT_INSTR_OFFSETS
	.align		4
        /*00a8*/ 	.byte	0x04, 0x1c
        /*00aa*/ 	.short	(.L_1625 - .L_1624)


	//   ....[0]....
.L_1624:
        /*00ac*/ 	.word	0x00000070


	//   ....[1]....
        /*00b0*/ 	.word	0x00001b70


	//----- nvinfo : EIATTR_MAX_THREADS
	.align		4
.L_1625:
        /*00b4*/ 	.byte	0x04, 0x05
        /*00b6*/ 	.short	(.L_1627 - .L_1626)
.L_1626:
        /*00b8*/ 	.word	0x00000200
        /*00bc*/ 	.word	0x00000001
        /*00c0*/ 	.word	0x00000001


	//----- nvinfo : EIATTR_CRS_STACK_SIZE
	.align		4
.L_1627:
        /*00c4*/ 	.byte	0x04, 0x1e
        /*00c6*/ 	.short	(.L_1629 - .L_1628)
.L_1628:
        /*00c8*/ 	.word	0x00000000


	//----- nvinfo : EIATTR_CBANK_PARAM_SIZE
	.align		4
.L_1629:
        /*00cc*/ 	.byte	0x03, 0x19
        /*00ce*/ 	.short	0x05f0


	//----- nvinfo : EIATTR_PARAM_CBANK
	.align		4
        /*00d0*/ 	.byte	0x04, 0x0a
        /*00d2*/ 	.short	(.L_1631 - .L_1630)
	.align		4
.L_1630:
        /*00d4*/ 	.word	index@(.nv.constant0._ZN2at6native38_GLOBAL__N__9a469cfd_6_RNN_cu_eca79a6d6kernel18lstm_cell_backwardIN3c104HalfEfiLi2EEEvNS_4cuda6detail10TensorInfoIT_T1_EESB_SB_SB_SB_SB_SB_SA_SA_)
        /*00d8*/ 	.short	0x0380
        /*00da*/ 	.short	0x05f0


	//----- nvinfo : EIATTR_SW_WAR
	.align		4
.L_1631:
        /*00dc*/ 	.byte	0x04, 0x36
        /*00de*/ 	.short	(.L_1633 - .L_1632)
.L_1632:
        /*00e0*/ 	.word	0x00000008
.L_1633:


//--------------------- .nv.info._ZN2at6native38_GLOBAL__N__9a469cfd_6_RNN_cu_eca79a6d6kernel18lstm_cell_backwardIN3c104HalfEfiLi1EEEvNS_4cuda6detail10TensorInfoIT_T1_EESB_SB_SB_SB_SB_SB_SA_SA_ --------------------------
	.section	.nv.info._ZN2at6native38_GLOBAL__N__9a469cfd_6_RNN_cu_eca79a6d6kernel18lstm_cell_backwardIN3c104HalfEfiLi1EEEvNS_4cuda6detail10TensorInfoIT_T1_EESB_SB_SB_SB_SB_SB_SA_SA_,"",@"SHT_CUDA_INFO"
	.sectionflags	@""
	.align	4


	//----- nvinfo : EIATTR_CUDA_API_VERSION
	.align		4
        /*0000*/ 	.byte	0x04, 0x37
        /*0002*/ 	.short	(.L_1635 - .L_1634)
.L_1634:
        /*0004*/ 	.word	0x00000082


	//----- nvinfo : EIATTR_KPARAM_INFO
	.align		4
.L_1635:
        /*0008*/ 	.byte	0x04, 0x17
        /*000a*/ 	.short	(.L_1637 - .L_1636)
.L_1636:
        /*000c*/ 	.word	0x00000000
        /*0010*/ 	.short	0x0008
        /*0012*/ 	.short	0x05ec
        /*0014*/ 	.byte	0x00, 0xf0, 0x11, 0x00


	//----- nvinfo : EIATTR_KPARAM_INFO
	.align		4
.L_1637:
        /*0018*/ 	.byte	0x04, 0x17
        /*001a*/ 	.short	(.L_1639 - .L_1638)
.L_1638:
        /*001c*/ 	.word	0x00000000
        /*0020*/ 	.short	0x0007
        /*0022*/ 	.short	0x05e8
        /*0024*/ 	.byte	0x00, 0xf0, 0x11, 0x00


	//----- nvinfo : EIATTR_KPARAM_INFO
	.align		4
.L_1639:
        /*0028*/ 	.byte	0x04, 0x17
        /*002a*/ 	.short	(.L_1641 - .L_1640)
.L_1640:
        /*002c*/ 	.word	0x00000000
        /*0030*/ 	.short	0x0006
        /*0032*/ 	.short	0x0510
        /*0034*/ 	.byte	0x00, 0xf0, 0x61, 0x03


	//----- nvinfo : EIATTR_KPARAM_INFO
	.align		4
.L_1641:
        /*0038*/ 	.byte	0x04, 0x17
        /*003a*/ 	.short	(.L_1643 - .L_1642)
.L_1642:
        /*003c*/ 	.word	0x00000000
        /*0040*/ 	.short	0x0005
        /*0042*/ 	.short	0x0438
        /*0044*/ 	.byte	0x00, 0xf0, 0x61, 0x03


	//----- nvinfo : EIATTR_KPARAM_INFO
	.align		4
.L_1643:
        /*0048*/ 	.byte	0x04, 0x17
        /*004a*/ 	.short	(.L_1645 - .L_1644)
.L_1644:
        /*004c*/ 	.word	0x00000000
        /*0050*/ 	.short	0x0004
        /*0052*/ 	.short	0x0360
        /*0054*/ 	.byte	0x00, 0xf0, 0x61, 0x03


	//----- nvinfo : EIATTR_KPARAM_INFO
	.align		4
.L_1645:
        /*0058*/ 	.byte	0x04, 0x17
        /*005a*/ 	.short	(.L_1647 - .L_1646)
.L_1646:
        /*005c*/ 	.word	0x00000000
        /*0060*/ 	.short	0x0003
        /*0062*/ 	.short	0x0288
        /*0064*/ 	.byte	0x00, 0xf0, 0x61, 0x03


	//----- nvinfo : EIATTR_KPARAM_INFO
	.align		4
.L_1647:
        /*0068*/ 	.byte	0x04, 0x17
        /*006a*/ 	.short	(.L_1649 - .L_1648)
.L_1648:
        /*006c*/ 	.word	0x00000000
        /*0070*/ 	.short	0x0002
        /*0072*/ 	.short	0x01b0
        /*0074*/ 	.byte	0x00, 0xf0, 0x61, 0x03


	//----- nvinfo : EIATTR_KPARAM_INFO
	.align		4
.L_1649:
        /*0078*/ 	.byte	0x04, 0x17
        /*007a*/ 	.short	(.L_1651 - .L_1650)
.L_1650:
        /*007c*/ 	.word	0x00000000
        /*0080*/ 	.short	0x0001
        /*0082*/ 	.short	0x00d8
        /*0084*/ 	.byte	0x00, 0xf0, 0x61, 0x03


	//----- nvinfo : EIATTR_KPARAM_INFO
	.align		4
.L_1651:
        /*0088*/ 	.byte	0x04, 0x17
        /*008a*/ 	.short	(.L_1653 - .L_1652)
.L_1652:
        /*008c*/ 	.word	0x00000000
        /*0090*/ 	.short	0x0000
        /*0092*/ 	.short	0x0000
        /*0094*/ 	.byte	0x00, 0xf0, 0x61, 0x03


	//----- nvinfo : EIATTR_SPARSE_MMA_MASK
	.align		4
.L_1653:
        /*0098*/ 	.byte	0x03, 0x50
        /*009a*/ 	.short	0x0000


	//----- nvinfo : EIATTR_MAXREG_COUNT
	.align		4
        /*009c*/ 	.byte	0x03, 0x1b
        /*009e*/ 	.short	0x0020


	//----- nvinfo : EIATTR_MERCURY_ISA_VERSION
	.align		4
        /*00a0*/ 	.byte	0x03, 0x5f
        /*00a2*/ 	.short	0x0101


	//----- nvinfo : EIATTR_VRC_CTA_INIT_COUNT
	.align		4
        /*00a4*/ 	.byte	0x02, 0x4a
	.zero		1
	.zero		1


	//----- nvinfo : EIATTR_EXIT_INSTR_OFFSETS
	.align		4
        /*00a8*/ 	.byte	0x04, 0x1c
        /*00aa*/ 	.short	(.L_1655 - .L_1654)


	//   ....[0]....
.L_1654:
        /*00ac*/ 	.word	0x00000070


	//   ....[1]....
        /*00b0*/ 	.word	0x00000880


	//   ....[2]....
        /*00b4*/ 	.word	0x00000f80


	//   ....[3]....
        /*00b8*/ 	.word	0x00001780


	//   ....[4]....
        /*00bc*/ 	.word	0x00001ee0


	//----- nvinfo : EIATTR_MAX_THREADS
	.align		4
.L_1655:
        /*00c0*/ 	.byte	0x04, 0x05
        /*00c2*/ 	.short	(.L_1657 - .L_1656)
.L_1656:
        /*00c4*/ 	.word	0x00000200
        /*00c8*/ 	.word	0x00000001
        /*00cc*/ 	.word	0x00000001


	//----- nvinfo : EIATTR_CRS_STACK_SIZE
	.align		4
.L_1657:
        /*00d0*/ 	.byte	0x04, 0x1e
        /*00d2*/ 	.short	(.L_1659 - .L_1658)
.L_1658:
        /*00d4*/ 	.word	0x00000000


	//----- nvinfo : EIATTR_CBANK_PARAM_SIZE
	.align		4
.L_1659:
        /*00d8*/ 	.byte	0x03, 0x19
        /*00da*/ 	.short	0x05f0


	//----- nvinfo : EIATTR_PARAM_CBANK
	.align		4
        /*00dc*/ 	.byte	0x04, 0x0a
        /*00de*/ 	.short	(.L_1661 - .L_1660)
	.align		4
.L_1660:
        /*00e0*/ 	.word	index@(.nv.constant0._ZN2at6native38_GLOBAL__N__9a469cfd_6_RNN_cu_eca79a6d6kernel18lstm_cell_backwardIN3c104HalfEfiLi1EEEvNS_4cuda6detail10TensorInfoIT_T1_EESB_SB_SB_SB_SB_SB_SA_SA_)
        /*00e4*/ 	.short	0x0380
        /*00e6*/ 	.short	0x05f0


	//----- nvinfo : EIATTR_SW_WAR
	.align		4
.L_1661:
        /*00e8*/ 	.byte	0x04, 0x36
        /*00ea*/ 	.short	(.L_1663 - .L_1662)
.L_1662:
        /*00ec*/ 	.word	0x00000008
.L_1663:


//--------------------- .nv.info._ZN2at6native38_GLOBAL__N__9a469cfd_6_RNN_cu_eca79a6d6kernel18lstm_cell_backwardIfflLi2EEEvNS_4cuda6detail10TensorInfoIT_T1_EES9_S9_S9_S9_S9_S9_S8_S8_ --------------------------
	.section	.nv.info._ZN2at6native38_GLOBAL__N__9a469cfd_6_RNN_cu_eca79a6d6kernel18lstm_cell_backwardIfflLi2EEEvNS_4cuda6detail10TensorInfoIT_T1_EES9_S9_S9_S9_S9_S9_S8_S8_,"",@"SHT_CUDA_INFO"
	.sectionflags	@""
	.align	4


	//----- nvinfo : EIATTR_CUDA_API_VERSION
	.align		4
        /*0000*/ 	.byte	0x04, 0x37
        /*0002*/ 	.short	(.L_1665 - .L_1664)
.L_1664:
        /*0004*/ 	.word	0x00000082


	//----- nvinfo : EIATTR_KPARAM_INFO
	.align		4
.L_1665:
        /*0008*/ 	.byte	0x04, 0x17
        /*000a*/ 	.short	(.L_1667 - .L_1666)
.L_1666:
        /*000c*/ 	.word	0x00000000
        /*0010*/ 	.short	0x0008
        /*0012*/ 	.short	0x0b68
        /*0014*/ 	.byte	0x00, 0xf0, 0x21, 0x00


	//----- nvinfo : EIATTR_KPARAM_INFO
	.align		4
.L_1667:
        /*0018*/ 	.byte	0x04, 0x17
        /*001a*/ 	.short	(.L_1669 - .L_1668)
.L_1668:
        /*001c*/ 	.word	0x00000000
        /*0020*/ 	.short	0x0007
        /*0022*/ 	.short	0x0b60
        /*0024*/ 	.byte	0x00, 0xf0, 0x21, 0x00


	//----- nvinfo : EIATTR_KPARAM_INFO
	.align		4
.L_1669:
        /*0028*/ 	.byte	0x04, 0x17
        /*002a*/ 	.short	(.L_1671 - .L_1670)
.L_1670:
        /*002c*/ 	.word	0x00000000
        /*0030*/ 	.short	0x0006
        /*0032*/ 	.short	0x09c0
        /*0034*/ 	.byte	0x00, 0xf0, 0x81, 0x06


	//----- nvinfo : EIATTR_KPARAM_INFO
	.align		4
.L_1671:
        /*0038*/ 	.byte	0x04, 0x17
        /*003a*/ 	.short	(.L_1673 - .L_1672)
.L_1672:
        /*003c*/ 	.word	0x00000000
        /*0040*/ 	.short	0x0005
        /*0042*/ 	.short	0x0820
        /*0044*/ 	.byte	0x00, 0xf0, 0x81, 0x06


	//----- nvinfo : EIATTR_KPARAM_INFO
	.align		4
.L_1673:
        /*0048*/ 	.byte	0x04, 0x17
        /*004a*/ 	.short	(.L_1675 - .L_1674)
.L_1674:
        /*004c*/ 	.word	0x00000000
        /*0050*/ 	.short	0x0004
        /*0052*/ 	.short	0x0680
        /*0054*/ 	.byte	0x00, 0xf0, 0x81, 0x06


	//----- nvinfo : EIATTR_KPARAM_INFO
	.align		4
.L_1675:
        /*0058*/ 	.byte	0x04, 0x17
        /*005a*/ 	.short	(.L_1677 - .L_1676)
.L_1676:
        /*005c*/ 	.word	0x00000000
        /*0060*/ 	.short	0x0003
        /*0062*/ 	.short	0x04e0
        /*0064*/ 	.byte	0x00, 0xf0, 0x81, 0x06


	//----- nvinfo : EIATTR_KPARAM_INFO
	.align		4
.L_1677:
        /*0068*/ 	.byte	0x04, 0x17
        /*006a*/ 	.short	(.L_1679 - .L_1678)
.L_1678:
        /*006c*/ 	.word	0x00000000
        /*0070*/ 	.short	0x0002
        /*0072*/ 	.short	0x0340
        /*0074*/ 	.byte	0x00, 0xf0, 0x81, 0x06


	//----- nvinfo : EIATTR_KPARAM_INFO
	.align		4
.L_1679:
        /*0078*/ 	.byte	0x04, 0x17
        /*007a*/ 	.short	(.L_1681 - .L_1680)
.L_1680:
        /*007c*/ 	.word	0x00000000
        /*0080*/ 	.short	0x0001
        /*0082*/ 	.short	0x01a0
        /*0084*/ 	.byte	0x00, 0xf0, 0x81, 0x06


	//----- nvinfo : EIATTR_KPARAM_INFO
	.align		4
.L_1681:
        /*0088*/ 	.byte	0x04, 0x17
        /*008a*/ 	.short	(.L_1683 - .L_1682)
.L_1682:
        /*008c*/ 	.word	0x00000000
        /*0090*/ 	.short	0x0000
        /*0092*/ 	.short	0x0000
        /*0094*/ 	.byte	0x00, 0xf0, 0x81, 0x06


	//----- nvinfo : EIATTR_SPARSE_MMA_MASK
	.align		4
.L_1683:
        /*0098*/ 	.byte	0x03, 0x50
        /*009a*/ 	.short	0x0000


	//----- nvinfo : EIATTR_MAXREG_COUNT
	.align		4
        /*009c*/ 	.byte	0x03, 0x1b
        /*009e*/ 	.short	0x0020


	//----- nvinfo : EIATTR_ANNOTATIONS
	.align		4
        /*00a0*/ 	.byte	0x04, 0x55
        /*00a2*/ 	.short	(.L_1685 - .L_1684)


	//   ....[0]....
.L_1684:
        /* <DEDUP_REMOVED lines=10> */


	//----- nvinfo : EIATTR_MERCURY_ISA_VERSION
	.align		4
.L_1685:
        /*0134*/ 	.byte	0x03, 0x5f
        /*0136*/ 	.short	0x0101


	//----- nvinfo : EIATTR_VRC_CTA_INIT_COUNT
	.align		4
        /*0138*/ 	.byte	0x02, 0x4a
	.zero		1
	.zero		1


	//----- nvinfo : EIATTR_EXIT_INSTR_OFFSETS
	.align		4
        /*013c*/ 	.byte	0x04, 0x1c
        /*013e*/ 	.short	(.L_1687 - .L_1686)


	//   ....[0]....
.L_1686:
        /*0140*/ 	.word	0x00000090


	//   ....[1]....
        /*0144*/ 	.word	0x00003780


	//----- nvinfo : EIATTR_MAX_THREADS
	.align		4
.L_1687:
        /*0148*/ 	.byte	0x04, 0x05
        /*014a*/ 	.short	(.L_1689 - .L_1688)
.L_1688:
        /*014c*/ 	.word	0x00000200
        /*0150*/ 	.word	0x00000001
        /*0154*/ 	.word	0x00000001


	//----- nvinfo : EIATTR_CRS_STACK_SIZE
	.align		4
.L_1689:
        /*0158*/ 	.byte	0x04, 0x1e
        /*015a*/ 	.short	(.L_1691 - .L_1690)
.L_1690:
        /*015c*/ 	.word	0x00000000


	//----- nvinfo : EIATTR_CBANK_PARAM_SIZE
	.align		4
.L_1691:
        /*0160*/ 	.byte	0x03, 0x19
        /*0162*/ 	.short	0x0b70


	//----- nvinfo : EIATTR_PARAM_CBANK
	.align		4
        /*0164*/ 	.byte	0x04, 0x0a
        /*0166*/ 	.short	(.L_1693 - .L_1692)
	.align		4
.L_1692:
        /*0168*/ 	.word	index@(.nv.constant0._ZN2at6native38_GLOBAL__N__9a469cfd_6_RNN_cu_eca79a6d6kernel18lstm_cell_backwardIfflLi2EEEvNS_4cuda6detail10TensorInfoIT_T1_EES9_S9_S9_S9_S9_S9_S8_S8_)
        /*016c*/ 	.short	0x0380
        /*016e*/ 	.short	0x0b70


	//----- nvinfo : EIATTR_SW_WAR
	.align		4
.L_1693:
        /*0170*/ 	.byte	0x04, 0x36
        /*0172*/ 	.short	(.L_1695 - .L_1694)
.L_1694:
        /*0174*/ 	.word	0x00000008
.L_1695:


//--------------------- .nv.info._ZN2at6native38_GLOBAL__N__9a469cfd_6_RNN_cu_eca79a6d6kernel18lstm_cell_backwardIfflLi1EEEvNS_4cuda6detail10TensorInfoIT_T1_EES9_S9_S9_S9_S9_S9_S8_S8_ --------------------------
	.section	.nv.info._ZN2at6native38_GLOBAL__N__9a469cfd_6_RNN_cu_eca79a6d6kernel18lstm_cell_backwardIfflLi1EEEvNS_4cuda6detail10TensorInfoIT_T1_EES9_S9_S9_S9_S9_S9_S8_S8_,"",@"SHT_CUDA_INFO"
	.sectionflags	@""
	.align	4


	//----- nvinfo : EIATTR_CUDA_API_VERSION
	.align		4
        /*0000*/ 	.byte	0x04, 0x37
        /*0002*/ 	.short	(.L_1697 - .L_1696)
.L_1696:
        /*0004*/ 	.word	0x00000082


	//----- nvinfo : EIATTR_KPARAM_INFO
	.align		4
.L_1697:
        /*0008*/ 	.byte	0x04, 0x17
        /*000a*/ 	.short	(.L_1699 - .L_1698)
.L_1698:
        /*000c*/ 	.word	0x00000000
        /*0010*/ 	.short	0x0008
        /*0012*/ 	.short	0x0b68
        /*0014*/ 	.byte	0x00, 0xf0, 0x21, 0x00


	//----- nvinfo : EIATTR_KPARAM_INFO
	.align		4
.L_1699:
        /*0018*/ 	.byte	0x04, 0x17
        /*001a*/ 	.short	(.L_1701 - .L_1700)
.L_1700:
        /*001c*/ 	.word	0x00000000
        /*0020*/ 	.short	0x0007
        /*0022*/ 	.short	0x0b60
        /*0024*/ 	.byte	0x00, 0xf0, 0x21, 0x00


	//----- nvinfo : EIATTR_KPARAM_INFO
	.align		4
.L_1701:
        /*0028*/ 	.byte	0x04, 0x17
        /*002a*/ 	.short	(.L_1703 - .L_1702)
.L_1702:
        /*002c*/ 	.word	0x00000000
        /*0030*/ 	.short	0x0006
        /*0032*/ 	.short	0x09c0
        /*0034*/ 	.byte	0x00, 0xf0, 0x81, 0x06


	//----- nvinfo : EIATTR_KPARAM_INFO
	.align		4
.L_1703:
        /*0038*/ 	.byte	0x04, 0x17
        /*003a*/ 	.short	(.L_1705 - .L_1704)
.L_1704:
        /*003c*/ 	.word	0x00000000
        /*0040*/ 	.short	0x0005
        /*0042*/ 	.short	0x0820
        /*0044*/ 	.byte	0x00, 0xf0, 0x81, 0x06


	//----- nvinfo : EIATTR_KPARAM_INFO
	.align		4
.L_1705:
        /*0048*/ 	.byte	0x04, 0x17
        /*004a*/ 	.short	(.L_1707 - .L_1706)
.L_1706:
        /*004c*/ 	.word	0x00000000
        /*0050*/ 	.short	0x0004
        /*0052*/ 	.short	0x0680
        /*0054*/ 	.byte	0x00, 0xf0, 0x81, 0x06


	//----- nvinfo : EIATTR_KPARAM_INFO
	.align		4
.L_1707:
        /*0058*/ 	.byte	0x04, 0x17
        /*005a*/ 	.short	(.L_1709 - .L_1708)
.L_1708:
        /*005c*/ 	.word	0x00000000
        /*0060*/ 	.short	0x0003
        /*0062*/ 	.short	0x04e0
        /*0064*/ 	.byte	0x00, 0xf0, 0x81, 0x06


	//----- nvinfo : EIATTR_KPARAM_INFO
	.align		4
.L_1709:
        /*0068*/ 	.byte	0x04, 0x17
        /*006a*/ 	.short	(.L_1711 - .L_1710)
.L_1710:
        /*006c*/ 	.word	0x00000000
        /*0070*/ 	.short	0x0002
        /*0072*/ 	.short	0x0340
        /*0074*/ 	.byte	0x00, 0xf0, 0x81, 0x06


	//----- nvinfo : EIATTR_KPARAM_INFO
	.align		4
.L_1711:
        /*0078*/ 	.byte	0x04, 0x17
        /*007a*/ 	.short	(.L_1713 - .L_1712)
.L_1712:
        /*007c*/ 	.word	0x00000000
        /*0080*/ 	.short	0x0001
        /*0082*/ 	.short	0x01a0
        /*0084*/ 	.byte	0x00, 0xf0, 0x81, 0x06


	//----- nvinfo : EIATTR_KPARAM_INFO
	.align		4
.L_1713:
        /*0088*/ 	.byte	0x04, 0x17
        /*008a*/ 	.short	(.L_1715 - .L_1714)
.L_1714:
        /*008c*/ 	.word	0x00000000
        /*0090*/ 	.short	0x0000
        /*0092*/ 	.short	0x0000
        /*0094*/ 	.byte	0x00, 0xf0, 0x81, 0x06


	//----- nvinfo : EIATTR_SPARSE_MMA_MASK
	.align		4
.L_1715:
        /*0098*/ 	.byte	0x03, 0x50
        /*009a*/ 	.short	0x0000


	//----- nvinfo : EIATTR_MAXREG_COUNT
	.align		4
        /*009c*/ 	.byte	0x03, 0x1b
        /*009e*/ 	.short	0x0020


	//----- nvinfo : EIATTR_ANNOTATIONS
	.align		4
        /*00a0*/ 	.byte	0x04, 0x55
        /*00a2*/ 	.short	(.L_1717 - .L_1716)


	//   ....[0]....
.L_1716:
        /* <DEDUP_REMOVED lines=19> */


	//----- nvinfo : EIATTR_MERCURY_ISA_VERSION
	.align		4
.L_1717:
        /*01bc*/ 	.byte	0x03, 0x5f
        /*01be*/ 	.short	0x0101


	//----- nvinfo : EIATTR_VRC_CTA_INIT_COUNT
	.align		4
        /*01c0*/ 	.byte	0x02, 0x4a
	.zero		1
	.zero		1


	//----- nvinfo : EIATTR_EXIT_INSTR_OFFSETS
	.align		4
        /*01c4*/ 	.byte	0x04, 0x1c
        /*01c6*/ 	.short	(.L_1719 - .L_1718)


	//   ....[0]....
.L_1718:
        /*01c8*/ 	.word	0x00000090


	//   ....[1]....
        /*01cc*/ 	.word	0x00000f10


	//   ....[2]....
        /*01d0*/ 	.word	0x00001d50


	//   ....[3]....
        /*01d4*/ 	.word	0x00003110


	//   ....[4]....
        /*01d8*/ 	.word	0x00004100


	//   ....[5]....
        /*01dc*/ 	.word	0x00004fc0


	//----- nvinfo : EIATTR_MAX_THREADS
	.align		4
.L_1719:
        /*01e0*/ 	.byte	0x04, 0x05
        /*01e2*/ 	.short	(.L_1721 - .L_1720)
.L_1720:
        /*01e4*/ 	.word	0x00000200
        /*01e8*/ 	.word	0x00000001
        /*01ec*/ 	.word	0x00000001


	//----- nvinfo : EIATTR_CRS_STACK_SIZE
	.align		4
.L_1721:
        /*01f0*/ 	.byte	0x04, 0x1e
        /*01f2*/ 	.short	(.L_1723 - .L_1722)
.L_1722:
        /*01f4*/ 	.word	0x00000000


	//----- nvinfo : EIATTR_CBANK_PARAM_SIZE
	.align		4
.L_1723:
        /*01f8*/ 	.byte	0x03, 0x19
        /*01fa*/ 	.short	0x0b70


	//----- nvinfo : EIATTR_PARAM_CBANK
	.align		4
        /*01fc*/ 	.byte	0x04, 0x0a
        /*01fe*/ 	.short	(.L_1725 - .L_1724)
	.align		4
.L_1724:
        /*0200*/ 	.word	index@(.nv.constant0._ZN2at6native38_GLOBAL__N__9a469cfd_6_RNN_cu_eca79a6d6kernel18lstm_cell_backwardIfflLi1EEEvNS_4cuda6detail10TensorInfoIT_T1_EES9_S9_S9_S9_S9_S9_S8_S8_)
        /*0204*/ 	.short	0x0380
        /*0206*/ 	.short	0x0b70


	//----- nvinfo : EIATTR_SW_WAR
	.align		4
.L_1725:
        /*0208*/ 	.byte	0x04, 0x36
        /*020a*/ 	.short	(.L_1727 - .L_1726)
.L_1726:
        /*020c*/ 	.word	0x00000008
.L_1727:


//--------------------- .nv.info._ZN2at6native38_GLOBAL__N__9a469cfd_6_RNN_cu_eca79a6d6kernel18lstm_cell_backwardIffiLi2EEEvNS_4cuda6detail10TensorInfoIT_T1_EES9_S9_S9_S9_S9_S9_S8_S8_ --------------------------
	.section	.nv.info._ZN2at6native38_GLOBAL__N__9a469cfd_6_RNN_cu_eca79a6d6kernel18lstm_cell_backwardIffiLi2EEEvNS_4cuda6detail10TensorInfoIT_T1_EES9_S9_S9_S9_S9_S9_S8_S8_,"",@"SHT_CUDA_INFO"
	.sectionflags	@""
	.align	4


	//----- nvinfo : EIATTR_CUDA_API_VERSION
	.align		4
        /*0000*/ 	.byte	0x04, 0x37
        /*0002*/ 	.short	(.L_1729 - .L_1728)
.L_1728:
        /*0004*/ 	.word	0x00000082


	//----- nvinfo : EIATTR_KPARAM_INFO
	.align		4
.L_1729:
        /*0008*/ 	.byte	0x04, 0x17
        /*000a*/ 	.short	(.L_1731 - .L_1730)
.L_1730:
        /*000c*/ 	.word	0x00000000
        /*0010*/ 	.short	0x0008
        /*0012*/ 	.short	0x05ec
        /*0014*/ 	.byte	0x00, 0xf0, 0x11, 0x00


	//----- nvinfo : EIATTR_KPARAM_INFO
	.align		4
.L_1731:
        /*0018*/ 	.byte	0x04, 0x17
        /*001a*/ 	.short	(.L_1733 - .L_1732)
.L_1732:
        /*001c*/ 	.word	0x00000000
        /*0020*/ 	.short	0x0007
        /*0022*/ 	.short	0x05e8
        /*0024*/ 	.byte	0x00, 0xf0, 0x11, 0x00


	//----- nvinfo : EIATTR_KPARAM_INFO
	.align		4
.L_1733:
        /*0028*/ 	.byte	0x04, 0x17
        /*002a*/ 	.short	(.L_1735 - .L_1734)
.L_1734:
        /*002c*/ 	.word	0x00000000
        /*0030*/ 	.short	0x0006
        /*0032*/ 	.short	0x0510
        /*0034*/ 	.byte	0x00, 0xf0, 0x61, 0x03


	//----- nvinfo : EIATTR_KPARAM_INFO
	.align		4
.L_1735:
        /*0038*/ 	.byte	0x04, 0x17
        /*003a*/ 	.short	(.L_1737 - .L_1736)
.L_1736:
        /*003c*/ 	.word	0x00000000
        /*0040*/ 	.short	0x0005
        /*0042*/ 	.short	0x0438
        /*0044*/ 	.byte	0x00, 0xf0, 0x61, 0x03


	//----- nvinfo : EIATTR_KPARAM_INFO
	.align		4
.L_1737:
        /*0048*/ 	.byte	0x04, 0x17
        /*004a*/ 	.short	(.L_1739 - .L_1738)
.L_1738:
        /*004c*/ 	.word	0x00000000
        /*0050*/ 	.short	0x0004
        /*0052*/ 	.short	0x0360
        /*0054*/ 	.byte	0x00, 0xf0, 0x61, 0x03


	//----- nvinfo : EIATTR_KPARAM_INFO
	.align		4
.L_1739:
        /*0058*/ 	.byte	0x04, 0x17
        /*005a*/ 	.short	(.L_1741 - .L_1740)
.L_1740:
        /*005c*/ 	.word	0x00000000
        /*0060*/ 	.short	0x0003
        /*0062*/ 	.short	0x0288
        /*0064*/ 	.byte	0x00, 0xf0, 0x61, 0x03


	//----- nvinfo : EIATTR_KPARAM_INFO
	.align		4
.L_1741:
        /*0068*/ 	.byte	0x04, 0x17
        /*006a*/ 	.short	(.L_1743 - .L_1742)
.L_1742:
        /*006c*/ 	.word	0x00000000
        /*0070*/ 	.short	0x0002
        /*0072*/ 	.short	0x01b0
        /*0074*/ 	.byte	0x00, 0xf0, 0x61, 0x03


	//----- nvinfo : EIATTR_KPARAM_INFO
	.align		4
.L_1743:
        /*0078*/ 	.byte	0x04, 0x17
        /*007a*/ 	.short	(.L_1745 - .L_1744)
.L_1744:
        /*007c*/ 	.word	0x00000000
        /*0080*/ 	.short	0x0001
        /*0082*/ 	.short	0x00d8
        /*0084*/ 	.byte	0x00, 0xf0, 0x61, 0x03


	//----- nvinfo : EIATTR_KPARAM_INFO
	.align		4
.L_1745:
        /*0088*/ 	.byte	0x04, 0x17
        /*008a*/ 	.short	(.L_1747 - .L_1746)
.L_1746:
        /*008c*/ 	.word	0x00000000
        /*0090*/ 	.short	0x0000
        /*0092*/ 	.short	0x0000
        /*0094*/ 	.byte	0x00, 0xf0, 0x61, 0x03


	//----- nvinfo : EIATTR_SPARSE_MMA_MASK
	.align		4
.L_1747:
        /*0098*/ 	.byte	0x03, 0x50
        /*009a*/ 	.short	0x0000


	//----- nvinfo : EIATTR_MAXREG_COUNT
	.align		4
        /*009c*/ 	.byte	0x03, 0x1b
        /*009e*/ 	.short	0x0020


	//----- nvinfo : EIATTR_MERCURY_ISA_VERSION
	.align		4
        /*00a0*/ 	.byte	0x03, 0x5f
        /*00a2*/ 	.short	0x0101


	//----- nvinfo : EIATTR_VRC_CTA_INIT_COUNT
	.align		4
        /*00a4*/ 	.byte	0x02, 0x4a
	.zero		1
	.zero		1


	//----- nvinfo : EIATTR_EXIT_INSTR_OFFSETS
	.align		4
        /*00a8*/ 	.byte	0x04, 0x1c
        /*00aa*/ 	.short	(.L_1749 - .L_1748)


	//   ....[0]....
.L_1748:
        /*00ac*/ 	.word	0x00000070


	//   ....[1]....
        /*00b0*/ 	.word	0x00001ab0


	//----- nvinfo : EIATTR_MAX_THREADS
	.align		4
.L_1749:
        /*00b4*/ 	.byte	0x04, 0x05
        /*00b6*/ 	.short	(.L_1751 - .L_1750)
.L_1750:
        /*00b8*/ 	.word	0x00000200
        /*00bc*/ 	.word	0x00000001
        /*00c0*/ 	.word	0x00000001


	//----- nvinfo : EIATTR_CRS_STACK_SIZE
	.align		4
.L_1751:
        /*00c4*/ 	.byte	0x04, 0x1e
        /*00c6*/ 	.short	(.L_1753 - .L_1752)
.L_1752:
        /*00c8*/ 	.word	0x00000000


	//----- nvinfo : EIATTR_CBANK_PARAM_SIZE
	.align		4
.L_1753:
        /*00cc*/ 	.byte	0x03, 0x19
        /*00ce*/ 	.short	0x05f0


	//----- nvinfo : EIATTR_PARAM_CBANK
	.align		4
        /*00d0*/ 	.byte	0x04, 0x0a
        /*00d2*/ 	.short	(.L_1755 - .L_1754)
	.align		4
.L_1754:
        /*00d4*/ 	.word	index@(.nv.constant0._ZN2at6native38_GLOBAL__N__9a469cfd_6_RNN_cu_eca79a6d6kernel18lstm_cell_backwardIffiLi2EEEvNS_4cuda6detail10TensorInfoIT_T1_EES9_S9_S9_S9_S9_S9_S8_S8_)
        /*00d8*/ 	.short	0x0380
        /*00da*/ 	.short	0x05f0


	//----- nvinfo : EIATTR_SW_WAR
	.align		4
.L_1755:
        /*00dc*/ 	.byte	0x04, 0x36
        /*00de*/ 	.short	(.L_1757 - .L_1756)
.L_1756:
        /*00e0*/ 	.word	0x00000008
.L_1757:


//--------------------- .nv.info._ZN2at6native38_GLOBAL__N__9a469cfd_6_RNN_cu_eca79a6d6kernel18lstm_cell_backwardIffiLi1EEEvNS_4cuda6detail10TensorInfoIT_T1_EES9_S9_S9_S9_S9_S9_S8_S8_ --------------------------
	.section	.nv.info._ZN2at6native38_GLOBAL__N__9a469cfd_6_RNN_cu_eca79a6d6kernel18lstm_cell_backwardIffiLi1EEEvNS_4cuda6detail10TensorInfoIT_T1_EES9_S9_S9_S9_S9_S9_S8_S8_,"",@"SHT_CUDA_INFO"
	.sectionflags	@""
	.align	4


	//----- nvinfo : EIATTR_CUDA_API_VERSION
	.align		4
        /*0000*/ 	.byte	0x04, 0x37
        /*0002*/ 	.short	(.L_1759 - .L_1758)
.L_1758:
        /*0004*/ 	.word	0x00000082


	//----- nvinfo : EIATTR_KPARAM_INFO
	.align		4
.L_1759:
        /*0008*/ 	.byte	0x04, 0x17
        /*000a*/ 	.short	(.L_1761 - .L_1760)
.L_1760:
        /*000c*/ 	.word	0x00000000
        /*0010*/ 	.short	0x0008
        /*0012*/ 	.short	0x05ec
        /*0014*/ 	.byte	0x00, 0xf0, 0x11, 0x00


	//----- nvinfo : EIATTR_KPARAM_INFO
	.align		4
.L_1761:
        /*0018*/ 	.byte	0x04, 0x17
        /*001a*/ 	.short	(.L_1763 - .L_1762)
.L_1762:
        /*001c*/ 	.word	0x00000000
        /*0020*/ 	.short	0x0007
        /*0022*/ 	.short	0x05e8
        /*0024*/ 	.byte	0x00, 0xf0, 0x11, 0x00


	//----- nvinfo : EIATTR_KPARAM_INFO
	.align		4
.L_1763:
        /*0028*/ 	.byte	0x04, 0x17
        /*002a*/ 	.short	(.L_1765 - .L_1764)
.L_1764:
        /*002c*/ 	.word	0x00000000
        /*0030*/ 	.short	0x0006
        /*0032*/ 	.short	0x0510
        /*0034*/ 	.byte	0x00, 0xf0, 0x61, 0x03


	//----- nvinfo : EIATTR_KPARAM_INFO
	.align		4
.L_1765:
        /*0038*/ 	.byte	0x04, 0x17
        /*003a*/ 	.short	(.L_1767 - .L_1766)
.L_1766:
        /*003c*/ 	.word	0x00000000
        /*0040*/ 	.short	0x0005
        /*0042*/ 	.short	0x0438
        /*0044*/ 	.byte	0x00, 0xf0, 0x61, 0x03


	//----- nvinfo : EIATTR_KPARAM_INFO
	.align		4
.L_1767:
        /*0048*/ 	.byte	0x04, 0x17
        /*004a*/ 	.short	(.L_1769 - .L_1768)
.L_1768:
        /*004c*/ 	.word	0x00000000
        /*0050*/ 	.short	0x0004
        /*0052*/ 	.short	0x0360
        /*0054*/ 	.byte	0x00, 0xf0, 0x61, 0x03


	//----- nvinfo : EIATTR_KPARAM_INFO
	.align		4
.L_1769:
        /*0058*/ 	.byte	0x04, 0x17
        /*005a*/ 	.short	(.L_1771 - .L_1770)
.L_1770:
        /*005c*/ 	.word	0x00000000
        /*0060*/ 	.short	0x0003
        /*0062*/ 	.short	0x0288
        /*0064*/ 	.byte	0x00, 0xf0, 0x61, 0x03


	//----- nvinfo : EIATTR_KPARAM_INFO
	.align		4
.L_1771:
        /*0068*/ 	.byte	0x04, 0x17
        /*006a*/ 	.short	(.L_1773 - .L_1772)
.L_1772:
        /*006c*/ 	.word	0x00000000
        /*0070*/ 	.short	0x0002
        /*0072*/ 	.short	0x01b0
        /*0074*/ 	.byte	0x00, 0xf0, 0x61, 0x03


	//----- nvinfo : EIATTR_KPARAM_INFO
	.align		4
.L_1773:
        /*0078*/ 	.byte	0x04, 0x17
        /*007a*/ 	.short	(.L_1775 - .L_1774)
.L_1774:
        /*007c*/ 	.word	0x00000000
        /*0080*/ 	.short	0x0001
        /*0082*/ 	.short	0x00d8
        /*0084*/ 	.byte	0x00, 0xf0, 0x61, 0x03


	//----- nvinfo : EIATTR_KPARAM_INFO
	.align		4
.L_1775:
        /*0088*/ 	.byte	0x04, 0x17
        /*008a*/ 	.short	(.L_1777 - .L_1776)
.L_1776:
        /*008c*/ 	.word	0x00000000
        /*0090*/ 	.short	0x0000
        /*0092*/ 	.short	0x0000
        /*0094*/ 	.byte	0x00, 0xf0, 0x61, 0x03


	//----- nvinfo : EIATTR_SPARSE_MMA_MASK
	.align		4
.L_1777:
        /*0098*/ 	.byte	0x03, 0x50
        /*009a*/ 	.short	0x0000


	//----- nvinfo : EIATTR_MAXREG_COUNT
	.align		4
        /*009c*/ 	.byte	0x03, 0x1b
        /*009e*/ 	.short	0x0020


	//----- nvinfo : EIATTR_MERCURY_ISA_VERSION
	.align		4
        /*00a0*/ 	.byte	0x03, 0x5f
        /*00a2*/ 	.short	0x0101


	//----- nvinfo : EIATTR_VRC_CTA_INIT_COUNT
	.align		4
        /*00a4*/ 	.byte	0x02, 0x4a
	.zero		1
	.zero		1


	//----- nvinfo : EIATTR_EXIT_INSTR_OFFSETS
	.align		4
        /*00a8*/ 	.byte	0x04, 0x1c
        /*00aa*/ 	.short	(.L_1779 - .L_1778)


	//   ....[0]....
.L_1778:
        /*00ac*/ 	.word	0x00000070


	//   ....[1]....
        /*00b0*/ 	.word	0x000007d0


	//   ....[2]....
        /*00b4*/ 	.word	0x00000e20


	//   ....[3]....
        /*00b8*/ 	.word	0x00001560


	//   ....[4]....
        /*00bc*/ 	.word	0x00001c00


	//----- nvinfo : EIATTR_MAX_THREADS
	.align		4
.L_1779:
        /*00c0*/ 	.byte	0x04, 0x05
        /*00c2*/ 	.short	(.L_1781 - .L_1780)
.L_1780:
        /*00c4*/ 	.word	0x00000200
        /*00c8*/ 	.word	0x00000001
        /*00cc*/ 	.word	0x00000001


	//----- nvinfo : EIATTR_CRS_STACK_SIZE
	.align		4
.L_1781:
        /*00d0*/ 	.byte	0x04, 0x1e
        /*00d2*/ 	.short	(.L_1783 - .L_1782)
.L_1782:
        /*00d4*/ 	.word	0x00000000


	//----- nvinfo : EIATTR_CBANK_PARAM_SIZE
	.align		4
.L_1783:
        /*00d8*/ 	.byte	0x03, 0x19
        /*00da*/ 	.short	0x05f0


	//----- nvinfo : EIATTR_PARAM_CBANK
	.align		4
        /*00dc*/ 	.byte	0x04, 0x0a
        /*00de*/ 	.short	(.L_1785 - .L_1784)
	.align		4
.L_1784:
        /*00e0*/ 	.word	index@(.nv.constant0._ZN2at6native38_GLOBAL__N__9a469cfd_6_RNN_cu_eca79a6d6kernel18lstm_cell_backwardIffiLi1EEEvNS_4cuda6detail10TensorInfoIT_T1_EES9_S9_S9_S9_S9_S9_S8_S8_)
        /*00e4*/ 	.short	0x0380
        /*00e6*/ 	.short	0x05f0


	//----- nvinfo : EIATTR_SW_WAR
	.align		4
.L_1785:
        /*00e8*/ 	.byte	0x04, 0x36
        /*00ea*/ 	.short	(.L_1787 - .L_1786)
.L_1786:
        /*00ec*/ 	.word	0x00000008
.L_1787:


//--------------------- .nv.info._ZN2at6native38_GLOBAL__N__9a469cfd_6_RNN_cu_eca79a6d6kernel18lstm_cell_backwardIddlLi2EEEvNS_4cuda6detail10TensorInfoIT_T1_EES9_S9_S9_S9_S9_S9_S8_S8_ --------------------------
	.section	.nv.info._ZN2at6native38_GLOBAL__N__9a469cfd_6_RNN_cu_eca79a6d6kernel18lstm_cell_backwardIddlLi2EEEvNS_4cuda6detail10TensorInfoIT_T1_EES9_S9_S9_S9_S9_S9_S8_S8_,"",@"SHT_CUDA_INFO"
	.sectionflags	@""
	.align	4


	//----- nvinfo : EIATTR_CUDA_API_VERSION
	.align		4
        /*0000*/ 	.byte	0x04, 0x37
        /*0002*/ 	.short	(.L_1789 - .L_1788)
.L_1788:
        /*0004*/ 	.word	0x00000082


	//----- nvinfo : EIATTR_KPARAM_INFO
	.align		4
.L_1789:
        /*0008*/ 	.byte	0x04, 0x17
        /*000a*/ 	.short	(.L_1791 - .L_1790)
.L_1790:
        /*000c*/ 	.word	0x00000000
        /*0010*/ 	.short	0x0008
        /*0012*/ 	.short	0x0b68
        /*0014*/ 	.byte	0x00, 0xf0, 0x21, 0x00


	//----- nvinfo : EIATTR_KPARAM_INFO
	.align		4
.L_1791:
        /*0018*/ 	.byte	0x04, 0x17
        /*001a*/ 	.short	(.L_1793 - .L_1792)
.L_1792:
        /*001c*/ 	.word	0x00000000
        /*0020*/ 	.short	0x0007
        /*0022*/ 	.short	0x0b60
        /*0024*/ 	.byte	0x00, 0xf0, 0x21, 0x00


	//----- nvinfo : EIATTR_KPARAM_INFO
	.align		4
.L_1793:
        /*0028*/ 	.byte	0x04, 0x17
        /*002a*/ 	.short	(.L_1795 - .L_1794)
.L_1794:
        /*002c*/ 	.word	0x00000000
        /*0030*/ 	.short	0x0006
        /*0032*/ 	.short	0x09c0
        /*0034*/ 	.byte	0x00, 0xf0, 0x81, 0x06


	//----- nvinfo : EIATTR_KPARAM_INFO
	.align		4
.L_1795:
        /*0038*/ 	.byte	0x04, 0x17
        /*003a*/ 	.short	(.L_1797 - .L_1796)
.L_1796:
        /*003c*/ 	.word	0x00000000
        /*0040*/ 	.short	0x0005
        /*0042*/ 	.short	0x0820
        /*0044*/ 	.byte	0x00, 0xf0, 0x81, 0x06


	//----- nvinfo : EIATTR_KPARAM_INFO
	.align		4
.L_1797:
        /*0048*/ 	.byte	0x04, 0x17
        /*004a*/ 	.short	(.L_1799 - .L_1798)
.L_1798:
        /*004c*/ 	.word	0x00000000
        /*0050*/ 	.short	0x0004
        /*0052*/ 	.short	0x0680
        /*0054*/ 	.byte	0x00, 0xf0, 0x81, 0x06


	//----- nvinfo : EIATTR_KPARAM_INFO
	.align		4
.L_1799:
        /*0058*/ 	.byte	0x04, 0x17
        /*005a*/ 	.short	(.L_1801 - .L_1800)
.L_1800:
        /*005c*/ 	.word	0x00000000
        /*0060*/ 	.short	0x0003
        /*0062*/ 	.short	0x04e0
        /*0064*/ 	.byte	0x00, 0xf0, 0x81, 0x06


	//----- nvinfo : EIATTR_KPARAM_INFO
	.align		4
.L_1801:
        /*0068*/ 	.byte	0x04, 0x17
        /*006a*/ 	.short	(.L_1803 - .L_1802)
.L_1802:
        /*006c*/ 	.word	0x00000000
        /*0070*/ 	.short	0x0002
        /*0072*/ 	.short	0x0340
        /*0074*/ 	.byte	0x00, 0xf0, 0x81, 0x06


	//----- nvinfo : EIATTR_KPARAM_INFO
	.align		4
.L_1803:
        /*0078*/ 	.byte	0x04, 0x17
        /*007a*/ 	.short	(.L_1805 - .L_1804)
.L_1804:
        /*007c*/ 	.word	0x00000000
        /*0080*/ 	.short	0x0001
        /*0082*/ 	.short	0x01a0
        /*0084*/ 	.byte	0x00, 0xf0, 0x81, 0x06


	//----- nvinfo : EIATTR_KPARAM_INFO
	.align		4
.L_1805:
        /*0088*/ 	.byte	0x04, 0x17
        /*008a*/ 	.short	(.L_1807 - .L_1806)
.L_1806:
        /*008c*/ 	.word	0x00000000
        /*0090*/ 	.short	0x0000
        /*0092*/ 	.short	0x0000
        /*0094*/ 	.byte	0x00, 0xf0, 0x81, 0x06


	//----- nvinfo : EIATTR_SPARSE_MMA_MASK
	.align		4
.L_1807:
        /*0098*/ 	.byte	0x03, 0x50
        /*009a*/ 	.short	0x0000


	//----- nvinfo : EIATTR_MAXREG_COUNT
	.align		4
        /*009c*/ 	.byte	0x03, 0x1b
        /*009e*/ 	.short	0x0020


	//----- nvinfo : EIATTR_ANNOTATIONS
	.align		4
        /*00a0*/ 	.byte	0x04, 0x55
        /*00a2*/ 	.short	(.L_1809 - .L_1808)


	//   ....[0]....
.L_1808:
        /* <DEDUP_REMOVED lines=13> */


	//----- nvinfo : EIATTR_MERCURY_ISA_VERSION
	.align		4
.L_1809:
        /*015c*/ 	.byte	0x03, 0x5f
        /*015e*/ 	.short	0x0101


	//----- nvinfo : EIATTR_VRC_CTA_INIT_COUNT
	.align		4
        /*0160*/ 	.byte	0x02, 0x4a
	.zero		1
	.zero		1


	//----- nvinfo : EIATTR_EXIT_INSTR_OFFSETS
	.align		4
        /*0164*/ 	.byte	0x04, 0x1c
        /*0166*/ 	.short	(.L_1811 - .L_1810)


	//   ....[0]....
.L_1810:
        /*0168*/ 	.word	0x00000090


	//   ....[1]....
        /*016c*/ 	.word	0x00004b30


	//----- nvinfo : EIATTR_MAX_THREADS
	.align		4
.L_1811:
        /*0170*/ 	.byte	0x04, 0x05
        /*0172*/ 	.short	(.L_1813 - .L_1812)
.L_1812:
        /*0174*/ 	.word	0x00000200
        /*0178*/ 	.word	0x00000001
        /*017c*/ 	.word	0x00000001


	//----- nvinfo : EIATTR_CRS_STACK_SIZE
	.align		4
.L_1813:
        /*0180*/ 	.byte	0x04, 0x1e
        /*0182*/ 	.short	(.L_1815 - .L_1814)
.L_1814:
        /*0184*/ 	.word	0x00000000


	//----- nvinfo : EIATTR_CBANK_PARAM_SIZE
	.align		4
.L_1815:
        /*0188*/ 	.byte	0x03, 0x19
        /*018a*/ 	.short	0x0b70


	//----- nvinfo : EIATTR_PARAM_CBANK
	.align		4
        /*018c*/ 	.byte	0x04, 0x0a
        /*018e*/ 	.short	(.L_1817 - .L_1816)
	.align		4
.L_1816:
        /*0190*/ 	.word	index@(.nv.constant0._ZN2at6native38_GLOBAL__N__9a469cfd_6_RNN_cu_eca79a6d6kernel18lstm_cell_backwardIddlLi2EEEvNS_4cuda6detail10TensorInfoIT_T1_EES9_S9_S9_S9_S9_S9_S8_S8_)
        /*0194*/ 	.short	0x0380
        /*0196*/ 	.short	0x0b70


	//----- nvinfo : EIATTR_SW_WAR
	.align		4
.L_1817:
        /*0198*/ 	.byte	0x04, 0x36
        /*019a*/ 	.short	(.L_1819 - .L_1818)
.L_1818:
        /*019c*/ 	.word	0x00000008
.L_1819:


//--------------------- .nv.info._ZN2at6native38_GLOBAL__N__9a469cfd_6_RNN_cu_eca79a6d6kernel18lstm_cell_backwardIddlLi1EEEvNS_4cuda6detail10TensorInfoIT_T1_EES9_S9_S9_S9_S9_S9_S8_S8_ --------------------------
	.section	.nv.info._ZN2at6native38_GLOBAL__N__9a469cfd_6_RNN_cu_eca79a6d6kernel18lstm_cell_backwardIddlLi1EEEvNS_4cuda6detail10TensorInfoIT_T1_EES9_S9_S9_S9_S9_S9_S8_S8_,"",@"SHT_CUDA_INFO"
	.sectionflags	@""
	.align	4


	//----- nvinfo : EIATTR_CUDA_API_VERSION
	.align		4
        /*0000*/ 	.byte	0x04, 0x37
        /*0002*/ 	.short	(.L_1821 - .L_1820)
.L_1820:
        /*0004*/ 	.word	0x00000082


	//----- nvinfo : EIATTR_KPARAM_INFO
	.align		4
.L_1821:
        /*0008*/ 	.byte	0x04, 0x17
        /*000a*/ 	.short	(.L_1823 - .L_1822)
.L_1822:
        /*000c*/ 	.word	0x00000000
        /*0010*/ 	.short	0x0008
        /*0012*/ 	.short	0x0b68
        /*0014*/ 	.byte	0x00, 0xf0, 0x21, 0x00


	//----- nvinfo : EIATTR_KPARAM_INFO
	.align		4
.L_1823:
        /*0018*/ 	.byte	0x04, 0x17
        /*001a*/ 	.short	(.L_1825 - .L_1824)
.L_1824:
        /*001c*/ 	.word	0x00000000
        /*0020*/ 	.short	0x0007
        /*0022*/ 	.short	0x0b60
        /*0024*/ 	.byte	0x00, 0xf0, 0x21, 0x00


	//----- nvinfo : EIATTR_KPARAM_INFO
	.align		4
.L_1825:
        /*0028*/ 	.byte	0x04, 0x17
        /*002a*/ 	.short	(.L_1827 - .L_1826)
.L_1826:
        /*002c*/ 	.word	0x00000000
        /*0030*/ 	.short	0x0006
        /*0032*/ 	.short	0x09c0
        /*0034*/ 	.byte	0x00, 0xf0, 0x81, 0x06


	//----- nvinfo : EIATTR_KPARAM_INFO
	.align		4
.L_1827:
        /*0038*/ 	.byte	0x04, 0x17
        /*003a*/ 	.short	(.L_1829 - .L_1828)
.L_1828:
        /*003c*/ 	.word	0x00000000
        /*0040*/ 	.short	0x0005
        /*0042*/ 	.short	0x0820
        /*0044*/ 	.byte	0x00, 0xf0, 0x81, 0x06


	//----- nvinfo : EIATTR_KPARAM_INFO
	.align		4
.L_1829:
        /*0048*/ 	.byte	0x04, 0x17
        /*004a*/ 	.short	(.L_1831 - .L_1830)
.L_1830:
        /*004c*/ 	.word	0x00000000
        /*0050*/ 	.short	0x0004
        /*0052*/ 	.short	0x0680
        /*0054*/ 	.byte	0x00, 0xf0, 0x81, 0x06


	//----- nvinfo : EIATTR_KPARAM_INFO
	.align		4
.L_1831:
        /*0058*/ 	.byte	0x04, 0x17
        /*005a*/ 	.short	(.L_1833 - .L_1832)
.L_1832:
        /*005c*/ 	.word	0x00000000
        /*0060*/ 	.short	0x0003
        /*0062*/ 	.short	0x04e0
        /*0064*/ 	.byte	0x00, 0xf0, 0x81, 0x06


	//----- nvinfo : EIATTR_KPARAM_INFO
	.align		4
.L_1833:
        /*0068*/ 	.byte	0x04, 0x17
        /*006a*/ 	.short	(.L_1835 - .L_1834)
.L_1834:
        /*006c*/ 	.word	0x00000000
        /*0070*/ 	.short	0x0002
        /*0072*/ 	.short	0x0340
        /*0074*/ 	.byte	0x00, 0xf0, 0x81, 0x06


	//----- nvinfo : EIATTR_KPARAM_INFO
	.align		4
.L_1835:
        /*0078*/ 	.byte	0x04, 0x17
        /*007a*/ 	.short	(.L_1837 - .L_1836)
.L_1836:
        /*007c*/ 	.word	0x00000000
        /*0080*/ 	.short	0x0001
        /*0082*/ 	.short	0x01a0
        /*0084*/ 	.byte	0x00, 0xf0, 0x81, 0x06


	//----- nvinfo : EIATTR_KPARAM_INFO
	.align		4
.L_1837:
        /*0088*/ 	.byte	0x04, 0x17
        /*008a*/ 	.short	(.L_1839 - .L_1838)
.L_1838:
        /*008c*/ 	.word	0x00000000
        /*0090*/ 	.short	0x0000
        /*0092*/ 	.short	0x0000
        /*0094*/ 	.byte	0x00, 0xf0, 0x81, 0x06


	//----- nvinfo : EIATTR_SPARSE_MMA_MASK
	.align		4
.L_1839:
        /*0098*/ 	.byte	0x03, 0x50
        /*009a*/ 	.short	0x0000


	//----- nvinfo : EIATTR_MAXREG_COUNT
	.align		4
        /*009c*/ 	.byte	0x03, 0x1b
        /*009e*/ 	.short	0x0020


	//----- nvinfo : EIATTR_ANNOTATIONS
	.align		4
        /*00a0*/ 	.byte	0x04, 0x55
        /*00a2*/ 	.short	(.L_1841 - .L_1840)


	//   ....[0]....
.L_1840:
        /* <DEDUP_REMOVED lines=74> */


	//----- nvinfo : EIATTR_MERCURY_ISA_VERSION
	.align		4
.L_1841:
        /*052c*/ 	.byte	0x03, 0x5f
        /*052e*/ 	.short	0x0101


	//----- nvinfo : EIATTR_VRC_CTA_INIT_COUNT
	.align		4
        /*0530*/ 	.byte	0x02, 0x4a
	.zero		1
	.zero		1


	//----- nvinfo : EIATTR_EXIT_INSTR_OFFSETS
	.align		4
        /*0534*/ 	.byte	0x04, 0x1c
        /*0536*/ 	.short	(.L_1843 - .L_1842)


	//   ....[0]....
.L_1842:
        /*0538*/ 	.word	0x000000a0


	//   ....[1]....
        /*053c*/ 	.word	0x00002520


	//   ....[2]....
        /*0540*/ 	.word	0x00004690


	//   ....[3]....
        /*0544*/ 	.word	0x00006c00


	//   ....[4]....
        /*0548*/ 	.word	0x00008ef0


	//----- nvinfo : EIATTR_MAX_THREADS
	.align		4
.L_1843:
        /*054c*/ 	.byte	0x04, 0x05
        /*054e*/ 	.short	(.L_1845 - .L_1844)
.L_1844:
        /*0550*/ 	.word	0x00000200
        /*0554*/ 	.word	0x00000001
        /*0558*/ 	.word	0x00000001


	//----- nvinfo : EIATTR_CRS_STACK_SIZE
	.align		4
.L_1845:
        /*055c*/ 	.byte	0x04, 0x1e
        /*055e*/ 	.short	(.L_1847 - .L_1846)
.L_1846:
        /*0560*/ 	.word	0x00000000


	//----- nvinfo : EIATTR_CBANK_PARAM_SIZE
	.align		4
.L_1847:
        /*0564*/ 	.byte	0x03, 0x19
        /*0566*/ 	.short	0x0b70


	//----- nvinfo : EIATTR_PARAM_CBANK
	.align		4
        /*0568*/ 	.byte	0x04, 0x0a
        /*056a*/ 	.short	(.L_1849 - .L_1848)
	.align		4
.L_1848:
        /*056c*/ 	.word	index@(.nv.constant0._ZN2at6native38_GLOBAL__N__9a469cfd_6_RNN_cu_eca79a6d6kernel18lstm_cell_backwardIddlLi1EEEvNS_4cuda6detail10TensorInfoIT_T1_EES9_S9_S9_S9_S9_S9_S8_S8_)
        /*0570*/ 	.short	0x0380
        /*0572*/ 	.short	0x0b70


	//----- nvinfo : EIATTR_SW_WAR
	.align		4
.L_1849:
        /*0574*/ 	.byte	0x04, 0x36
        /*0576*/ 	.short	(.L_1851 - .L_1850)
.L_1850:
        /*0578*/ 	.word	0x00000008
.L_1851:


//--------------------- .nv.info._ZN2at6native38_GLOBAL__N__9a469cfd_6_RNN_cu_eca79a6d6kernel18lstm_cell_backwardIddiLi2EEEvNS_4cuda6detail10TensorInfoIT_T1_EES9_S9_S9_S9_S9_S9_S8_S8_ --------------------------
	.section	.nv.info._ZN2at6native38_GLOBAL__N__9a469cfd_6_RNN_cu_eca79a6d6kernel18lstm_cell_backwardIddiLi2EEEvNS_4cuda6detail10TensorInfoIT_T1_EES9_S9_S9_S9_S9_S9_S8_S8_,"",@"SHT_CUDA_INFO"
	.sectionflags	@""
	.align	4


	//----- nvinfo : EIATTR_CUDA_API_VERSION
	.align		4
        /*0000*/ 	.byte	0x04, 0x37
        /*0002*/ 	.short	(.L_1853 - .L_1852)
.L_1852:
        /*0004*/ 	.word	0x00000082


	//----- nvinfo : EIATTR_KPARAM_INFO
	.align		4
.L_1853:
        /*0008*/ 	.byte	0x04, 0x17
        /*000a*/ 	.short	(.L_1855 - .L_1854)
.L_1854:
        /*000c*/ 	.word	0x00000000
        /*0010*/ 	.short	0x0008
        /*0012*/ 	.short	0x05ec
        /*0014*/ 	.byte	0x00, 0xf0, 0x11, 0x00


	//----- nvinfo : EIATTR_KPARAM_INFO
	.align		4
.L_1855:
        /*0018*/ 	.byte	0x04, 0x17
        /*001a*/ 	.short	(.L_1857 - .L_1856)
.L_1856:
        /*001c*/ 	.word	0x00000000
        /*0020*/ 	.short	0x0007
        /*0022*/ 	.short	0x05e8
        /*0024*/ 	.byte	0x00, 0xf0, 0x11, 0x00


	//----- nvinfo : EIATTR_KPARAM_INFO
	.align		4
.L_1857:
        /*0028*/ 	.byte	0x04, 0x17
        /*002a*/ 	.short	(.L_1859 - .L_1858)
.L_1858:
        /*002c*/ 	.word	0x00000000
        /*0030*/ 	.short	0x0006
        /*0032*/ 	.short	0x0510
        /*0034*/ 	.byte	0x00, 0xf0, 0x61, 0x03


	//----- nvinfo : EIATTR_KPARAM_INFO
	.align		4
.L_1859:
        /*0038*/ 	.byte	0x04, 0x17
        /*003a*/ 	.short	(.L_1861 - .L_1860)
.L_1860:
        /*003c*/ 	.word	0x00000000
        /*0040*/ 	.short	0x0005
        /*0042*/ 	.short	0x0438
        /*0044*/ 	.byte	0x00, 0xf0, 0x61, 0x03


	//----- nvinfo : EIATTR_KPARAM_INFO
	.align		4
.L_1861:
        /*0048*/ 	.byte	0x04, 0x17
        /*004a*/ 	.short	(.L_1863 - .L_1862)
.L_1862:
        /*004c*/ 	.word	0x00000000
        /*0050*/ 	.short	0x0004
        /*0052*/ 	.short	0x0360
        /*0054*/ 	.byte	0x00, 0xf0, 0x61, 0x03


	//----- nvinfo : EIATTR_KPARAM_INFO
	.align		4
.L_1863:
        /*0058*/ 	.byte	0x04, 0x17
        /*005a*/ 	.short	(.L_1865 - .L_1864)
.L_1864:
        /*005c*/ 	.word	0x00000000
        /*0060*/ 	.short	0x0003
        /*0062*/ 	.short	0x0288
        /*0064*/ 	.byte	0x00, 0xf0, 0x61, 0x03


	//----- nvinfo : EIATTR_KPARAM_INFO
	.align		4
.L_1865:
        /*0068*/ 	.byte	0x04, 0x17
        /*006a*/ 	.short	(.L_1867 - .L_1866)
.L_1866:
        /*006c*/ 	.word	0x00000000
        /*0070*/ 	.short	0x0002
        /*0072*/ 	.short	0x01b0
        /*0074*/ 	.byte	0x00, 0xf0, 0x61, 0x03


	//----- nvinfo : EIATTR_KPARAM_INFO
	.align		4
.L_1867:
        /*0078*/ 	.byte	0x04, 0x17
        /*007a*/ 	.short	(.L_1869 - .L_1868)
.L_1868:
        /*007c*/ 	.word	0x00000000
        /*0080*/ 	.short	0x0001
        /*0082*/ 	.short	0x00d8
        /*0084*/ 	.byte	0x00, 0xf0, 0x61, 0x03


	//----- nvinfo : EIATTR_KPARAM_INFO
	.align		4
.L_1869:
        /*0088*/ 	.byte	0x04, 0x17
        /*008a*/ 	.short	(.L_1871 - .L_1870)
.L_1870:
        /*008c*/ 	.word	0x00000000
        /*0090*/ 	.short	0x0000
        /*0092*/ 	.short	0x0000
        /*0094*/ 	.byte	0x00, 0xf0, 0x61, 0x03


	//----- nvinfo : EIATTR_SPARSE_MMA_MASK
	.align		4
.L_1871:
        /*0098*/ 	.byte	0x03, 0x50
        /*009a*/ 	.short	0x0000


	//----- nvinfo : EIATTR_MAXREG_COUNT
	.align		4
        /*009c*/ 	.byte	0x03, 0x1b
        /*009e*/ 	.short	0x0020


	//----- nvinfo : EIATTR_ANNOTATIONS
	.align		4
        /*00a0*/ 	.byte	0x04, 0x55
        /*00a2*/ 	.short	(.L_1873 - .L_1872)


	//   ....[0]....
.L_1872:
        /*00a4*/ 	.word	0x00000001
        /*00a8*/ 	.byte	0xb0, 0x02, 0x00, 0x00, 0x01, 0x00, 0x00, 0x00, 0xc0, 0x02, 0x00, 0x00, 0x01, 0x00, 0x00, 0x00
        /*00b8*/ 	.byte	0xe0, 0x02, 0x00, 0x00, 0x01, 0x00, 0x00, 0x00, 0xc0, 0x2c, 0x00, 0x00


	//----- nvinfo : EIATTR_MERCURY_ISA_VERSION
	.align		4
.L_1873:
        /*00c4*/ 	.byte	0x03, 0x5f
        /*00c6*/ 	.short	0x0101


	//----- nvinfo : EIATTR_VRC_CTA_INIT_COUNT
	.align		4
        /*00c8*/ 	.byte	0x02, 0x4a
	.zero		1
	.zero		1


	//----- nvinfo : EIATTR_EXIT_INSTR_OFFSETS
	.align		4
        /*00cc*/ 	.byte	0x04, 0x1c
        /*00ce*/ 	.short	(.L_1875 - .L_1874)


	//   ....[0]....
.L_1874:
        /*00d0*/ 	.word	0x00000080


	//   ....[1]....
        /*00d4*/ 	.word	0x00002f20


	//----- nvinfo : EIATTR_MAX_THREADS
	.align		4
.L_1875:
        /*00d8*/ 	.byte	0x04, 0x05
        /*00da*/ 	.short	(.L_1877 - .L_1876)
.L_1876:
        /*00dc*/ 	.word	0x00000200
        /*00e0*/ 	.word	0x00000001
        /*00e4*/ 	.word	0x00000001


	//----- nvinfo : EIATTR_CRS_STACK_SIZE
	.align		4
.L_1877:
        /*00e8*/ 	.byte	0x04, 0x1e
        /*00ea*/ 	.short	(.L_1879 - .L_1878)
.L_1878:
        /*00ec*/ 	.word	0x00000000


	//----- nvinfo : EIATTR_CBANK_PARAM_SIZE
	.align		4
.L_1879:
        /*00f0*/ 	.byte	0x03, 0x19
        /*00f2*/ 	.short	0x05f0


	//----- nvinfo : EIATTR_PARAM_CBANK
	.align		4
        /*00f4*/ 	.byte	0x04, 0x0a
        /*00f6*/ 	.short	(.L_1881 - .L_1880)
	.align		4
.L_1880:
        /*00f8*/ 	.word	index@(.nv.constant0._ZN2at6native38_GLOBAL__N__9a469cfd_6_RNN_cu_eca79a6d6kernel18lstm_cell_backwardIddiLi2EEEvNS_4cuda6detail10TensorInfoIT_T1_EES9_S9_S9_S9_S9_S9_S8_S8_)
        /*00fc*/ 	.short	0x0380
        /*00fe*/ 	.short	0x05f0


	//----- nvinfo : EIATTR_SW_WAR
	.align		4
.L_1881:
        /*0100*/ 	.byte	0x04, 0x36
        /*0102*/ 	.short	(.L_1883 - .L_1882)
.L_1882:
        /*0104*/ 	.word	0x00000008
.L_1883:


//--------------------- .nv.info._ZN2at6native38_GLOBAL__N__9a469cfd_6_RNN_cu_eca79a6d6kernel18lstm_cell_backwardIddiLi1EEEvNS_4cuda6detail10TensorInfoIT_T1_EES9_S9_S9_S9_S9_S9_S8_S8_ --------------------------
	.section	.nv.info._ZN2at6native38_GLOBAL__N__9a469cfd_6_RNN_cu_eca79a6d6kernel18lstm_cell_backwardIddiLi1EEEvNS_4cuda6detail10TensorInfoIT_T1_EES9_S9_S9_S9_S9_S9_S8_S8_,"",@"SHT_CUDA_INFO"
	.sectionflags	@""
	.align	4


	//----- nvinfo : EIATTR_CUDA_API_VERSION
	.align		4
        /*0000*/ 	.byte	0x04, 0x37
        /*0002*/ 	.short	(.L_1885 - .L_1884)
.L_1884:
        /*0004*/ 	.word	0x00000082


	//----- nvinfo : EIATTR_KPARAM_INFO
	.align		4
.L_1885:
        /*0008*/ 	.byte	0x04, 0x17
        /*000a*/ 	.short	(.L_1887 - .L_1886)
.L_1886:
        /*000c*/ 	.word	0x00000000
        /*0010*/ 	.short	0x0008
        /*0012*/ 	.short	0x05ec
        /*0014*/ 	.byte	0x00, 0xf0, 0x11, 0x00


	//----- nvinfo : EIATTR_KPARAM_INFO
	.align		4
.L_1887:
        /*0018*/ 	.byte	0x04, 0x17
        /*001a*/ 	.short	(.L_1889 - .L_1888)
.L_1888:
        /*001c*/ 	.word	0x00000000
        /*0020*/ 	.short	0x0007
        /*0022*/ 	.short	0x05e8
        /*0024*/ 	.byte	0x00, 0xf0, 0x11, 0x00


	//----- nvinfo : EIATTR_KPARAM_INFO
	.align		4
.L_1889:
        /*0028*/ 	.byte	0x04, 0x17
        /*002a*/ 	.short	(.L_1891 - .L_1890)
.L_1890:
        /*002c*/ 	.word	0x00000000
        /*0030*/ 	.short	0x0006
        /*0032*/ 	.short	0x0510
        /*0034*/ 	.byte	0x00, 0xf0, 0x61, 0x03


	//----- nvinfo : EIATTR_KPARAM_INFO
	.align		4
.L_1891:
        /*0038*/ 	.byte	0x04, 0x17
        /*003a*/ 	.short	(.L_1893 - .L_1892)
.L_1892:
        /*003c*/ 	.word	0x00000000
        /*0040*/ 	.short	0x0005
        /*0042*/ 	.short	0x0438
        /*0044*/ 	.byte	0x00, 0xf0, 0x61, 0x03


	//----- nvinfo : EIATTR_KPARAM_INFO
	.align		4
.L_1893:
        /*0048*/ 	.byte	0x04, 0x17
        /*004a*/ 	.short	(.L_1895 - .L_1894)
.L_1894:
        /*004c*/ 	.word	0x00000000
        /*0050*/ 	.short	0x0004
        /*0052*/ 	.short	0x0360
        /*0054*/ 	.byte	0x00, 0xf0, 0x61, 0x03


	//----- nvinfo : EIATTR_KPARAM_INFO
	.align		4
.L_1895:
        /*0058*/ 	.byte	0x04, 0x17
        /*005a*/ 	.short	(.L_1897 - .L_1896)
.L_1896:
        /*005c*/ 	.word	0x00000000
        /*0060*/ 	.short	0x0003
        /*0062*/ 	.short	0x0288
        /*0064*/ 	.byte	0x00, 0xf0, 0x61, 0x03


	//----- nvinfo : EIATTR_KPARAM_INFO
	.align		4
.L_1897:
        /*0068*/ 	.byte	0x04, 0x17
        /*006a*/ 	.short	(.L_1899 - .L_1898)
.L_1898:
        /*006c*/ 	.word	0x00000000
        /*0070*/ 	.short	0x0002
        /*0072*/ 	.short	0x01b0
        /*0074*/ 	.byte	0x00, 0xf0, 0x61, 0x03


	//----- nvinfo : EIATTR_KPARAM_INFO
	.align		4
.L_1899:
        /*0078*/ 	.byte	0x04, 0x17
        /*007a*/ 	.short	(.L_1901 - .L_1900)
.L_1900:
        /*007c*/ 	.word	0x00000000
        /*0080*/ 	.short	0x0001
        /*0082*/ 	.short	0x00d8
        /*0084*/ 	.byte	0x00, 0xf0, 0x61, 0x03


	//----- nvinfo : EIATTR_KPARAM_INFO
	.align		4
.L_1901:
        /*0088*/ 	.byte	0x04, 0x17
        /*008a*/ 	.short	(.L_1903 - .L_1902)
.L_1902:
        /*008c*/ 	.word	0x00000000
        /*0090*/ 	.short	0x0000
        /*0092*/ 	.short	0x0000
        /*0094*/ 	.byte	0x00, 0xf0, 0x61, 0x03


	//----- nvinfo : EIATTR_SPARSE_MMA_MASK
	.align		4
.L_1903:
        /*0098*/ 	.byte	0x03, 0x50
        /*009a*/ 	.short	0x0000


	//----- nvinfo : EIATTR_MAXREG_COUNT
	.align		4
        /*009c*/ 	.byte	0x03, 0x1b
        /*009e*/ 	.short	0x0020


	//----- nvinfo : EIATTR_MERCURY_ISA_VERSION
	.align		4
        /*00a0*/ 	.byte	0x03, 0x5f
        /*00a2*/ 	.short	0x0101


	//----- nvinfo : EIATTR_VRC_CTA_INIT_COUNT
	.align		4
        /*00a4*/ 	.byte	0x02, 0x4a
	.zero		1
	.zero		1


	//----- nvinfo : EIATTR_EXIT_INSTR_OFFSETS
	.align		4
        /*00a8*/ 	.byte	0x04, 0x1c
        /*00aa*/ 	.short	(.L_1905 - .L_1904)


	//   ....[0]....
.L_1904:
        /*00ac*/ 	.word	0x00000070


	//   ....[1]....
        /*00b0*/ 	.word	0x00001b20


	//   ....[2]....
        /*00b4*/ 	.word	0x000034e0


	//   ....[3]....
        /*00b8*/ 	.word	0x00004fb0


	//   ....[4]....
        /*00bc*/ 	.word	0x000069b0


	//----- nvinfo : EIATTR_MAX_THREADS
	.align		4
.L_1905:
        /*00c0*/ 	.byte	0x04, 0x05
        /*00c2*/ 	.short	(.L_1907 - .L_1906)
.L_1906:
        /*00c4*/ 	.word	0x00000200
        /*00c8*/ 	.word	0x00000001
        /*00cc*/ 	.word	0x00000001


	//----- nvinfo : EIATTR_CRS_STACK_SIZE
	.align		4
.L_1907:
        /*00d0*/ 	.byte	0x04, 0x1e
        /*00d2*/ 	.short	(.L_1909 - .L_1908)
.L_1908:
        /*00d4*/ 	.word	0x00000000


	//----- nvinfo : EIATTR_CBANK_PARAM_SIZE
	.align		4
.L_1909:
        /*00d8*/ 	.byte	0x03, 0x19
        /*00da*/ 	.short	0x05f0


	//----- nvinfo : EIATTR_PARAM_CBANK
	.align		4
        /*00dc*/ 	.byte	0x04, 0x0a
        /*00de*/ 	.short	(.L_1911 - .L_1910)
	.align		4
.L_1910:
        /*00e0*/ 	.word	index@(.nv.constant0._ZN2at6native38_GLOBAL__N__9a469cfd_6_RNN_cu_eca79a6d6kernel18lstm_cell_backwardIddiLi1EEEvNS_4cuda6detail10TensorInfoIT_T1_EES9_S9_S9_S9_S9_S9_S8_S8_)
        /*00e4*/ 	.short	0x0380
        /*00e6*/ 	.short	0x05f0


	//----- nvinfo : EIATTR_SW_WAR
	.align		4
.L_1911:
        /*00e8*/ 	.byte	0x04, 0x36
        /*00ea*/ 	.short	(.L_1913 - .L_1912)
.L_1912:
        /*00ec*/ 	.word	0x00000008
.L_1913:


//--------------------- .nv.info._ZN2at6native38_GLOBAL__N__9a469cfd_6_RNN_cu_eca79a6d6kernel17lstm_cell_forwardIN3c108BFloat16EflLi2EEEvNS_4cuda6detail10TensorInfoIT_T1_EESB_SB_SB_SB_SB_SB_SB_SA_SA_ --------------------------
	.section	.nv.info._ZN2at6native38_GLOBAL__N__9a469cfd_6_RNN_cu_eca79a6d6kernel17lstm_cell_forwardIN3c108BFloat16EflLi2EEEvNS_4cuda6detail10TensorInfoIT_T1_EESB_SB_SB_SB_SB_SB_SB_SA_SA_,"",@"SHT_CUDA_INFO"
	.sectionflags	@""
	.align	4


	//----- nvinfo : EIATTR_CUDA_API_VERSION
	.align		4
        /*0000*/ 	.byte	0x04, 0x37
        /*0002*/ 	.short	(.L_1915 - .L_1914)
.L_1914:
        /*0004*/ 	.word	0x00000082


	//----- nvinfo : EIATTR_KPARAM_INFO
	.align		4
.L_1915:
        /*0008*/ 	.byte	0x04, 0x17
        /*000a*/ 	.short	(.L_1917 - .L_1916)
.L_1916:
        /*000c*/ 	.word	0x00000000
        /*0010*/ 	.short	0x0009
        /*0012*/ 	.short	0x0d08
        /*0014*/ 	.byte	0x00, 0xf0, 0x21, 0x00


	//----- nvinfo : EIATTR_KPARAM_INFO
	.align		4
.L_1917:
        /*0018*/ 	.byte	0x04, 0x17
        /*001a*/ 	.short	(.L_1919 - .L_1918)
.L_1918:
        /*001c*/ 	.word	0x00000000
        /*0020*/ 	.short	0x0008
        /*0022*/ 	.short	0x0d00
        /*0024*/ 	.byte	0x00, 0xf0, 0x21, 0x00


	//----- nvinfo : EIATTR_KPARAM_INFO
	.align		4
.L_1919:
        /*0028*/ 	.byte	0x04, 0x17
        /*002a*/ 	.short	(.L_1921 - .L_1920)
.L_1920:
        /*002c*/ 	.word	0x00000000
        /*0030*/ 	.short	0x0007
        /*0032*/ 	.short	0x0b60
        /*0034*/ 	.byte	0x00, 0xf0, 0x81, 0x06


	//----- nvinfo : EIATTR_KPARAM_INFO
	.align		4
.L_1921:
        /*0038*/ 	.byte	0x04, 0x17
        /*003a*/ 	.short	(.L_1923 - .L_1922)
.L_1922:
        /*003c*/ 	.word	0x00000000
        /*0040*/ 	.short	0x0006
        /*0042*/ 	.short	0x09c0
        /*0044*/ 	.byte	0x00, 0xf0, 0x81, 0x06


	//----- nvinfo : EIATTR_KPARAM_INFO
	.align		4
.L_1923:
        /*0048*/ 	.byte	0x04, 0x17
        /*004a*/ 	.short	(.L_1925 - .L_1924)
.L_1924:
        /*004c*/ 	.word	0x00000000
        /*0050*/ 	.short	0x0005
        /*0052*/ 	.short	0x0820
        /*0054*/ 	.byte	0x00, 0xf0, 0x81, 0x06


	//----- nvinfo : EIATTR_KPARAM_INFO
	.align		4
.L_1925:
        /*0058*/ 	.byte	0x04, 0x17
        /*005a*/ 	.short	(.L_1927 - .L_1926)
.L_1926:
        /*005c*/ 	.word	0x00000000
        /*0060*/ 	.short	0x0004
        /*0062*/ 	.short	0x0680
        /*0064*/ 	.byte	0x00, 0xf0, 0x81, 0x06


	//----- nvinfo : EIATTR_KPARAM_INFO
	.align		4
.L_1927:
        /*0068*/ 	.byte	0x04, 0x17
        /*006a*/ 	.short	(.L_1929 - .L_1928)
.L_1928:
        /*006c*/ 	.word	0x00000000
        /*0070*/ 	.short	0x0003
        /*0072*/ 	.short	0x04e0
        /*0074*/ 	.byte	0x00, 0xf0, 0x81, 0x06


	//----- nvinfo : EIATTR_KPARAM_INFO
	.align		4
.L_1929:
        /*0078*/ 	.byte	0x04, 0x17
        /*007a*/ 	.short	(.L_1931 - .L_1930)
.L_1930:
        /*007c*/ 	.word	0x00000000
        /*0080*/ 	.short	0x0002
        /*0082*/ 	.short	0x0340
        /*0084*/ 	.byte	0x00, 0xf0, 0x81, 0x06


	//----- nvinfo : EIATTR_KPARAM_INFO
	.align		4
.L_1931:
        /*0088*/ 	.byte	0x04, 0x17
        /*008a*/ 	.short	(.L_1933 - .L_1932)
.L_1932:
        /*008c*/ 	.word	0x00000000
        /*0090*/ 	.short	0x0001
        /*0092*/ 	.short	0x01a0
        /*0094*/ 	.byte	0x00, 0xf0, 0x81, 0x06


	//----- nvinfo : EIATTR_KPARAM_INFO
	.align		4
.L_1933:
        /*0098*/ 	.byte	0x04, 0x17
        /*009a*/ 	.short	(.L_1935 - .L_1934)
.L_1934:
        /*009c*/ 	.word	0x00000000
        /*00a0*/ 	.short	0x0000
        /*00a2*/ 	.short	0x0000
        /*00a4*/ 	.byte	0x00, 0xf0, 0x81, 0x06


	//----- nvinfo : EIATTR_SPARSE_MMA_MASK
	.align		4
.L_1935:
        /*00a8*/ 	.byte	0x03, 0x50
        /*00aa*/ 	.short	0x0000


	//----- nvinfo : EIATTR_MAXREG_COUNT
	.align		4
        /*00ac*/ 	.byte	0x03, 0x1b
        /*00ae*/ 	.short	0x0020


	//----- nvinfo : EIATTR_ANNOTATIONS
	.align		4
        /*00b0*/ 	.byte	0x04, 0x55
        /*00b2*/ 	.short	(.L_1937 - .L_1936)


	//   ....[0]....
.L_1936:
        /* <DEDUP_REMOVED lines=18> */


	//----- nvinfo : EIATTR_MERCURY_ISA_VERSION
	.align		4
.L_1937:
        /*01c4*/ 	.byte	0x03, 0x5f
        /*01c6*/ 	.short	0x0101


	//----- nvinfo : EIATTR_VRC_CTA_INIT_COUNT
	.align		4
        /*01c8*/ 	.byte	0x02, 0x4a
	.zero		1
	.zero		1


	//----- nvinfo : EIATTR_EXIT_INSTR_OFFSETS
	.align		4
        /*01cc*/ 	.byte	0x04, 0x1c
        /*01ce*/ 	.short	(.L_1939 - .L_1938)


	//   ....[0]....
.L_1938:
        /*01d0*/ 	.word	0x00000090


	//   ....[1]....
        /*01d4*/ 	.word	0x00004620


	//----- nvinfo : EIATTR_MAX_THREADS
	.align		4
.L_1939:
        /*01d8*/ 	.byte	0x04, 0x05
        /*01da*/ 	.short	(.L_1941 - .L_1940)
.L_1940:
        /*01dc*/ 	.word	0x00000200
        /*01e0*/ 	.word	0x00000001
        /*01e4*/ 	.word	0x00000001


	//----- nvinfo : EIATTR_CRS_STACK_SIZE
	.align		4
.L_1941:
        /*01e8*/ 	.byte	0x04, 0x1e
        /*01ea*/ 	.short	(.L_1943 - .L_1942)
.L_1942:
        /*01ec*/ 	.word	0x00000000


	//----- nvinfo : EIATTR_CBANK_PARAM_SIZE
	.align		4
.L_1943:
        /*01f0*/ 	.byte	0x03, 0x19
        /*01f2*/ 	.short	0x0d10


	//----- nvinfo : EIATTR_PARAM_CBANK
	.align		4
        /*01f4*/ 	.byte	0x04, 0x0a
        /*01f6*/ 	.short	(.L_1945 - .L_1944)
	.align		4
.L_1944:
        /*01f8*/ 	.word	index@(.nv.constant0._ZN2at6native38_GLOBAL__N__9a469cfd_6_RNN_cu_eca79a6d6kernel17lstm_cell_forwardIN3c108BFloat16EflLi2EEEvNS_4cuda6detail10TensorInfoIT_T1_EESB_SB_SB_SB_SB_SB_SB_SA_SA_)
        /*01fc*/ 	.short	0x0380
        /*01fe*/ 	.short	0x0d10


	//----- nvinfo : EIATTR_SW_WAR
	.align		4
.L_1945:
        /*0200*/ 	.byte	0x04, 0x36
        /*0202*/ 	.short	(.L_1947 - .L_1946)
.L_1946:
        /*0204*/ 	.word	0x00000008
.L_1947:


//--------------------- .nv.info._ZN2at6native38_GLOBAL__N__9a469cfd_6_RNN_cu_eca79a6d6kernel17lstm_cell_forwardIN3c108BFloat16EflLi1EEEvNS_4cuda6detail10TensorInfoIT_T1_EESB_SB_SB_SB_SB_SB_SB_SA_SA_ --------------------------
	.section	.nv.info._ZN2at6native38_GLOBAL__N__9a469cfd_6_RNN_cu_eca79a6d6kernel17lstm_cell_forwardIN3c108BFloat16EflLi1EEEvNS_4cuda6detail10TensorInfoIT_T1_EESB_SB_SB_SB_SB_SB_SB_SA_SA_,"",@"SHT_CUDA_INFO"
	.sectionflags	@""
	.align	4


	//----- nvinfo : EIATTR_CUDA_API_VERSION
	.align		4
        /*0000*/ 	.byte	0x04, 0x37
        /*0002*/ 	.short	(.L_1949 - .L_1948)
.L_1948:
        /*0004*/ 	.word	0x00000082


	//----- nvinfo : EIATTR_KPARAM_INFO
	.align		4
.L_1949:
        /*0008*/ 	.byte	0x04, 0x17
        /*000a*/ 	.short	(.L_1951 - .L_1950)
.L_1950:
        /*000c*/ 	.word	0x00000000
        /*0010*/ 	.short	0x0009
        /*0012*/ 	.short	0x0d08
        /*0014*/ 	.byte	0x00, 0xf0, 0x21, 0x00


	//----- nvinfo : EIATTR_KPARAM_INFO
	.align		4
.L_1951:
        /*0018*/ 	.byte	0x04, 0x17
        /*001a*/ 	.short	(.L_1953 - .L_1952)
.L_1952:
        /*001c*/ 	.word	0x00000000
        /*0020*/ 	.short	0x0008
        /*0022*/ 	.short	0x0d00
        /*0024*/ 	.byte	0x00, 0xf0, 0x21, 0x00


	//----- nvinfo : EIATTR_KPARAM_INFO
	.align		4
.L_1953:
        /*0028*/ 	.byte	0x04, 0x17
        /*002a*/ 	.short	(.L_1955 - .L_1954)
.L_1954:
        /*002c*/ 	.word	0x00000000
        /*0030*/ 	.short	0x0007
        /*0032*/ 	.short	0x0b60
        /*0034*/ 	.byte	0x00, 0xf0, 0x81, 0x06


	//----- nvinfo : EIATTR_KPARAM_INFO
	.align		4
.L_1955:
        /*0038*/ 	.byte	0x04, 0x17
        /*003a*/ 	.short	(.L_1957 - .L_1956)
.L_1956:
        /*003c*/ 	.word	0x00000000
        /*0040*/ 	.short	0x0006
        /*0042*/ 	.short	0x09c0
        /*0044*/ 	.byte	0x00, 0xf0, 0x81, 0x06


	//----- nvinfo : EIATTR_KPARAM_INFO
	.align		4
.L_1957:
        /*0048*/ 	.byte	0x04, 0x17
        /*004a*/ 	.short	(.L_1959 - .L_1958)
.L_1958:
        /*004c*/ 	.word	0x00000000
        /*0050*/ 	.short	0x0005
        /*0052*/ 	.short	0x0820
        /*0054*/ 	.byte	0x00, 0xf0, 0x81, 0x06


	//----- nvinfo : EIATTR_KPARAM_INFO
	.align		4
.L_1959:
        /*0058*/ 	.byte	0x04, 0x17
        /*005a*/ 	.short	(.L_1961 - .L_1960)
.L_1960:
        /*005c*/ 	.word	0x00000000
        /*0060*/ 	.short	0x0004
        /*0062*/ 	.short	0x0680
        /*0064*/ 	.byte	0x00, 0xf0, 0x81, 0x06


	//----- nvinfo : EIATTR_KPARAM_INFO
	.align		4
.L_1961:
        /*0068*/ 	.byte	0x04, 0x17
        /*006a*/ 	.short	(.L_1963 - .L_1962)
.L_1962:
        /*006c*/ 	.word	0x00000000
        /*0070*/ 	.short	0x0003
        /*0072*/ 	.short	0x04e0
        /*0074*/ 	.byte	0x00, 0xf0, 0x81, 0x06


	//----- nvinfo : EIATTR_KPARAM_INFO
	.align		4
.L_1963:
        /*0078*/ 	.byte	0x04, 0x17
        /*007a*/ 	.short	(.L_1965 - .L_1964)
.L_1964:
        /*007c*/ 	.word	0x00000000
        /*0080*/ 	.short	0x0002
        /*0082*/ 	.short	0x0340
        /*0084*/ 	.byte	0x00, 0xf0, 0x81, 0x06


	//----- nvinfo : EIATTR_KPARAM_INFO
	.align		4
.L_1965:
        /*0088*/ 	.byte	0x04, 0x17
        /*008a*/ 	.short	(.L_1967 - .L_1966)
.L_1966:
        /*008c*/ 	.word	0x00000000
        /*0090*/ 	.short	0x0001
        /*0092*/ 	.short	0x01a0
        /*0094*/ 	.byte	0x00, 0xf0, 0x81, 0x06


	//----- nvinfo : EIATTR_KPARAM_INFO
	.align		4
.L_1967:
        /*0098*/ 	.byte	0x04, 0x17
        /*009a*/ 	.short	(.L_1969 - .L_1968)
.L_1968:
        /*009c*/ 	.word	0x00000000
        /*00a0*/ 	.short	0x0000
        /*00a2*/ 	.short	0x0000
        /*00a4*/ 	.byte	0x00, 0xf0, 0x81, 0x06


	//----- nvinfo : EIATTR_SPARSE_MMA_MASK
	.align		4
.L_1969:
        /*00a8*/ 	.byte	0x03, 0x50
        /*00aa*/ 	.short	0x0000


	//----- nvinfo : EIATTR_MAXREG_COUNT
	.align		4
        /*00ac*/ 	.byte	0x03, 0x1b
        /*00ae*/ 	.short	0x0020


	//----- nvinfo : EIATTR_ANNOTATIONS
	.align		4
        /*00b0*/ 	.byte	0x04, 0x55
        /*00b2*/ 	.short	(.L_1971 - .L_1970)


	//   ....[0]....
.L_1970:
        /* <DEDUP_REMOVED lines=22> */


	//----- nvinfo : EIATTR_MERCURY_ISA_VERSION
	.align		4
.L_1971:
        /*0204*/ 	.byte	0x03, 0x5f
        /*0206*/ 	.short	0x0101


	//----- nvinfo : EIATTR_VRC_CTA_INIT_COUNT
	.align		4
        /*0208*/ 	.byte	0x02, 0x4a
	.zero		1
	.zero		1


	//----- nvinfo : EIATTR_EXIT_INSTR_OFFSETS
	.align		4
        /*020c*/ 	.byte	0x04, 0x1c
        /*020e*/ 	.short	(.L_1973 - .L_1972)


	//   ....[0]....
.L_1972:
        /*0210*/ 	.word	0x000000a0


	//   ....[1]....
        /*0214*/ 	.word	0x000018b0


	//   ....[2]....
        /*0218*/ 	.word	0x000028b0


	//----- nvinfo : EIATTR_MAX_THREADS
	.align		4
.L_1973:
        /*021c*/ 	.byte	0x04, 0x05
        /*021e*/ 	.short	(.L_1975 - .L_1974)
.L_1974:
        /*0220*/ 	.word	0x00000200
        /*0224*/ 	.word	0x00000001
        /*0228*/ 	.word	0x00000001


	//----- nvinfo : EIATTR_CRS_STACK_SIZE
	.align		4
.L_1975:
        /*022c*/ 	.byte	0x04, 0x1e
        /*022e*/ 	.short	(.L_1977 - .L_1976)
.L_1976:
        /*0230*/ 	.word	0x00000000


	//----- nvinfo : EIATTR_CBANK_PARAM_SIZE
	.align		4
.L_1977:
        /*0234*/ 	.byte	0x03, 0x19
        /*0236*/ 	.short	0x0d10


	//----- nvinfo : EIATTR_PARAM_CBANK
	.align		4
        /*0238*/ 	.byte	0x04, 0x0a
        /*023a*/ 	.short	(.L_1979 - .L_1978)
	.align		4
.L_1978:
        /*023c*/ 	.word	index@(.nv.constant0._ZN2at6native38_GLOBAL__N__9a469cfd_6_RNN_cu_eca79a6d6kernel17lstm_cell_forwardIN3c108BFloat16EflLi1EEEvNS_4cuda6detail10TensorInfoIT_T1_EESB_SB_SB_SB_SB_SB_SB_SA_SA_)
        /*0240*/ 	.short	0x0380
        /*0242*/ 	.short	0x0d10


	//----- nvinfo : EIATTR_SW_WAR
	.align		4
.L_1979:
        /*0244*/ 	.byte	0x04, 0x36
        /*0246*/ 	.short	(.L_1981 - .L_1980)
.L_1980:
        /*0248*/ 	.word	0x00000008
.L_1981:


//--------------------- .nv.info._ZN2at6native38_GLOBAL__N__9a469cfd_6_RNN_cu_eca79a6d6kernel17lstm_cell_forwardIN3c108BFloat16EfiLi2EEEvNS_4cuda6detail10TensorInfoIT_T1_EESB_SB_SB_SB_SB_SB_SB_SA_SA_ --------------------------
	.section	.nv.info._ZN2at6native38_GLOBAL__N__9a469cfd_6_RNN_cu_eca79a6d6kernel17lstm_cell_forwardIN3c108BFloat16EfiLi2EEEvNS_4cuda6detail10TensorInfoIT_T1_EESB_SB_SB_SB_SB_SB_SB_SA_SA_,"",@"SHT_CUDA_INFO"
	.sectionflags	@""
	.align	4


	//----- nvinfo : EIATTR_CUDA_API_VERSION
	.align		4
        /*0000*/ 	.byte	0x04, 0x37
        /*0002*/ 	.short	(.L_1983 - .L_1982)
.L_1982:
        /*0004*/ 	.word	0x00000082


	//----- nvinfo : EIATTR_KPARAM_INFO
	.align		4
.L_1983:
        /*0008*/ 	.byte	0x04, 0x17
        /*000a*/ 	.short	(.L_1985 - .L_1984)
.L_1984:
        /*000c*/ 	.word	0x00000000
        /*0010*/ 	.short	0x0009
        /*0012*/ 	.short	0x06c4
        /*0014*/ 	.byte	0x00, 0xf0, 0x11, 0x00


	//----- nvinfo : EIATTR_KPARAM_INFO
	.align		4
.L_1985:
        /*0018*/ 	.byte	0x04, 0x17
        /*001a*/ 	.short	(.L_1987 - .L_1986)
.L_1986:
        /*001c*/ 	.word	0x00000000
        /*0020*/ 	.short	0x0008
        /*0022*/ 	.short	0x06c0
        /*0024*/ 	.byte	0x00, 0xf0, 0x11, 0x00


	//----- nvinfo : EIATTR_KPARAM_INFO
	.align		4
.L_1987:
        /*0028*/ 	.byte	0x04, 0x17
        /*002a*/ 	.short	(.L_1989 - .L_1988)
.L_1988:
        /*002c*/ 	.word	0x00000000
        /*0030*/ 	.short	0x0007
        /*0032*/ 	.short	0x05e8
        /*0034*/ 	.byte	0x00, 0xf0, 0x61, 0x03


	//----- nvinfo : EIATTR_KPARAM_INFO
	.align		4
.L_1989:
        /*0038*/ 	.byte	0x04, 0x17
        /*003a*/ 	.short	(.L_1991 - .L_1990)
.L_1990:
        /*003c*/ 	.word	0x00000000
        /*0040*/ 	.short	0x0006
        /*0042*/ 	.short	0x0510
        /*0044*/ 	.byte	0x00, 0xf0, 0x61, 0x03


	//----- nvinfo : EIATTR_KPARAM_INFO
	.align		4
.L_1991:
        /*0048*/ 	.byte	0x04, 0x17
        /*004a*/ 	.short	(.L_1993 - .L_1992)
.L_1992:
        /*004c*/ 	.word	0x00000000
        /*0050*/ 	.short	0x0005
        /*0052*/ 	.short	0x0438
        /*0054*/ 	.byte	0x00, 0xf0, 0x61, 0x03


	//----- nvinfo : EIATTR_KPARAM_INFO
	.align		4
.L_1993:
        /*0058*/ 	.byte	0x04, 0x17
        /*005a*/ 	.short	(.L_1995 - .L_1994)
.L_1994:
        /*005c*/ 	.word	0x00000000
        /*0060*/ 	.short	0x0004
        /*0062*/ 	.short	0x0360
        /*0064*/ 	.byte	0x00, 0xf0, 0x61, 0x03


	//----- nvinfo : EIATTR_KPARAM_INFO
	.align		4
.L_1995:
        /*0068*/ 	.byte	0x04, 0x17
        /*006a*/ 	.short	(.L_1997 - .L_1996)
.L_1996:
        /*006c*/ 	.word	0x00000000
        /*0070*/ 	.short	0x0003
        /*0072*/ 	.short	0x0288
        /*0074*/ 	.byte	0x00, 0xf0, 0x61, 0x03


	//----- nvinfo : EIATTR_KPARAM_INFO
	.align		4
.L_1997:
        /*0078*/ 	.byte	0x04, 0x17
        /*007a*/ 	.short	(.L_1999 - .L_1998)
.L_1998:
        /*007c*/ 	.word	0x00000000
        /*0080*/ 	.short	0x0002
        /*0082*/ 	.short	0x01b0
        /*0084*/ 	.byte	0x00, 0xf0, 0x61, 0x03


	//----- nvinfo : EIATTR_KPARAM_INFO
	.align		4
.L_1999:
        /*0088*/ 	.byte	0x04, 0x17
        /*008a*/ 	.short	(.L_2001 - .L_2000)
.L_2000:
        /*008c*/ 	.word	0x00000000
        /*0090*/ 	.short	0x0001
        /*0092*/ 	.short	0x00d8
        /*0094*/ 	.byte	0x00, 0xf0, 0x61, 0x03


	//----- nvinfo : EIATTR_KPARAM_INFO
	.align		4
.L_2001:
        /*0098*/ 	.byte	0x04, 0x17
        /*009a*/ 	.short	(.L_2003 - .L_2002)
.L_2002:
        /*009c*/ 	.word	0x00000000
        /*00a0*/ 	.short	0x0000
        /*00a2*/ 	.short	0x0000
        /*00a4*/ 	.byte	0x00, 0xf0, 0x61, 0x03


	//----- nvinfo : EIATTR_SPARSE_MMA_MASK
	.align		4
.L_2003:
        /*00a8*/ 	.byte	0x03, 0x50
        /*00aa*/ 	.short	0x0000


	//----- nvinfo : EIATTR_MAXREG_COUNT
	.align		4
        /*00ac*/ 	.byte	0x03, 0x1b
        /*00ae*/ 	.short	0x0020


	//----- nvinfo : EIATTR_ANNOTATIONS
	.align		4
        /*00b0*/ 	.byte	0x04, 0x55
        /*00b2*/ 	.short	(.L_2005 - .L_2004)


	//   ....[0]....
.L_2004:
        /*00b4*/ 	.word	0x00000001
        /*00b8*/ 	.byte	0xa0, 0x02, 0x00, 0x00, 0x01, 0x00, 0x00, 0x00, 0xb0, 0x02, 0x00, 0x00, 0x01, 0x00, 0x00, 0x00
        /*00c8*/ 	.byte	0xc0, 0x02, 0x00, 0x00, 0x01, 0x00, 0x00, 0x00, 0x80, 0x11, 0x00, 0x00, 0x01, 0x00, 0x00, 0x00
        /*00d8*/ 	.byte	0x70, 0x13, 0x00, 0x00, 0x01, 0x00, 0x00, 0x00, 0x30, 0x15, 0x00, 0x00, 0x01, 0x00, 0x00, 0x00
        /*00e8*/ 	.byte	0xf0, 0x15, 0x00, 0x00, 0x01, 0x00, 0x00, 0x00, 0xc0, 0x16, 0x00, 0x00


	//----- nvinfo : EIATTR_MERCURY_ISA_VERSION
	.align		4
.L_2005:
        /*00f4*/ 	.byte	0x03, 0x5f
        /*00f6*/ 	.short	0x0101


	//----- nvinfo : EIATTR_VRC_CTA_INIT_COUNT
	.align		4
        /*00f8*/ 	.byte	0x02, 0x4a
	.zero		1
	.zero		1


	//----- nvinfo : EIATTR_EXIT_INSTR_OFFSETS
	.align		4
        /*00fc*/ 	.byte	0x04, 0x1c
        /*00fe*/ 	.short	(.L_2007 - .L_2006)


	//   ....[0]....
.L_2006:
        /*0100*/ 	.word	0x00000080


	//   ....[1]....
        /*0104*/ 	.word	0x00002180


	//----- nvinfo : EIATTR_MAX_THREADS
	.align		4
.L_2007:
        /*0108*/ 	.byte	0x04, 0x05
        /*010a*/ 	.short	(.L_2009 - .L_2008)
.L_2008:
        /*010c*/ 	.word	0x00000200
        /*0110*/ 	.word	0x00000001
        /*0114*/ 	.word	0x00000001


	//----- nvinfo : EIATTR_CRS_STACK_SIZE
	.align		4
.L_2009:
        /*0118*/ 	.byte	0x04, 0x1e
        /*011a*/ 	.short	(.L_2011 - .L_2010)
.L_2010:
        /*011c*/ 	.word	0x00000000


	//----- nvinfo : EIATTR_CBANK_PARAM_SIZE
	.align		4
.L_2011:
        /*0120*/ 	.byte	0x03, 0x19
        /*0122*/ 	.short	0x06c8


	//----- nvinfo : EIATTR_PARAM_CBANK
	.align		4
        /*0124*/ 	.byte	0x04, 0x0a
        /*0126*/ 	.short	(.L_2013 - .L_2012)
	.align		4
.L_2012:
        /*0128*/ 	.word	index@(.nv.constant0._ZN2at6native38_GLOBAL__N__9a469cfd_6_RNN_cu_eca79a6d6kernel17lstm_cell_forwardIN3c108BFloat16EfiLi2EEEvNS_4cuda6detail10TensorInfoIT_T1_EESB_SB_SB_SB_SB_SB_SB_SA_SA_)
        /*012c*/ 	.short	0x0380
        /*012e*/ 	.short	0x06c8


	//----- nvinfo : EIATTR_SW_WAR
	.align		4
.L_2013:
        /*0130*/ 	.byte	0x04, 0x36
        /*0132*/ 	.short	(.L_2015 - .L_2014)
.L_2014:
        /*0134*/ 	.word	0x00000008
.L_2015:


//--------------------- .nv.info._ZN2at6native38_GLOBAL__N__9a469cfd_6_RNN_cu_eca79a6d6kernel17lstm_cell_forwardIN3c108BFloat16EfiLi1EEEvNS_4cuda6detail10TensorInfoIT_T1_EESB_SB_SB_SB_SB_SB_SB_SA_SA_ --------------------------
	.section	.nv.info._ZN2at6native38_GLOBAL__N__9a469cfd_6_RNN_cu_eca79a6d6kernel17lstm_cell_forwardIN3c108BFloat16EfiLi1EEEvNS_4cuda6detail10TensorInfoIT_T1_EESB_SB_SB_SB_SB_SB_SB_SA_SA_,"",@"SHT_CUDA_INFO"
	.sectionflags	@""
	.align	4


	//----- nvinfo : EIATTR_CUDA_API_VERSION
	.align		4
        /*0000*/ 	.byte	0x04, 0x37
        /*0002*/ 	.short	(.L_2017 - .L_2016)
.L_2016:
        /*0004*/ 	.word	0x00000082


	//----- nvinfo : EIATTR_KPARAM_INFO
	.align		4
.L_2017:
        /*0008*/ 	.byte	0x04, 0x17
        /*000a*/ 	.short	(.L_2019 - .L_2018)
.L_2018:
        /*000c*/ 	.word	0x00000000
        /*0010*/ 	.short	0x0009
        /*0012*/ 	.short	0x06c4
        /*0014*/ 	.byte	0x00, 0xf0, 0x11, 0x00


	//----- nvinfo : EIATTR_KPARAM_INFO
	.align		4
.L_2019:
        /*0018*/ 	.byte	0x04, 0x17
        /*001a*/ 	.short	(.L_2021 - .L_2020)
.L_2020:
        /*001c*/ 	.word	0x00000000
        /*0020*/ 	.short	0x0008
        /*0022*/ 	.short	0x06c0
        /*0024*/ 	.byte	0x00, 0xf0, 0x11, 0x00


	//----- nvinfo : EIATTR_KPARAM_INFO
	.align		4
.L_2021:
        /*0028*/ 	.byte	0x04, 0x17
        /*002a*/ 	.short	(.L_2023 - .L_2022)
.L_2022:
        /*002c*/ 	.word	0x00000000
        /*0030*/ 	.short	0x0007
        /*0032*/ 	.short	0x05e8
        /*0034*/ 	.byte	0x00, 0xf0, 0x61, 0x03


	//----- nvinfo : EIATTR_KPARAM_INFO
	.align		4
.L_2023:
        /*0038*/ 	.byte	0x04, 0x17
        /*003a*/ 	.short	(.L_2025 - .L_2024)
.L_2024:
        /*003c*/ 	.word	0x00000000
        /*0040*/ 	.short	0x0006
        /*0042*/ 	.short	0x0510
        /*0044*/ 	.byte	0x00, 0xf0, 0x61, 0x03


	//----- nvinfo : EIATTR_KPARAM_INFO
	.align		4
.L_2025:
        /*0048*/ 	.byte	0x04, 0x17
        /*004a*/ 	.short	(.L_2027 - .L_2026)
.L_2026:
        /*004c*/ 	.word	0x00000000
        /*0050*/ 	.short	0x0005
        /*0052*/ 	.short	0x0438
        /*0054*/ 	.byte	0x00, 0xf0, 0x61, 0x03


	//----- nvinfo : EIATTR_KPARAM_INFO
	.align		4
.L_2027:
        /*0058*/ 	.byte	0x04, 0x17
        /*005a*/ 	.short	(.L_2029 - .L_2028)
.L_2028:
        /*005c*/ 	.word	0x00000000
        /*0060*/ 	.short	0x0004
        /*0062*/ 	.short	0x0360
        /*0064*/ 	.byte	0x00, 0xf0, 0x61, 0x03


	//----- nvinfo : EIATTR_KPARAM_INFO
	.align		4
.L_2029:
        /*0068*/ 	.byte	0x04, 0x17
        /*006a*/ 	.short	(.L_2031 - .L_2030)
.L_2030:
        /*006c*/ 	.word	0x00000000
        /*0070*/ 	.short	0x0003
        /*0072*/ 	.short	0x0288
        /*0074*/ 	.byte	0x00, 0xf0, 0x61, 0x03


	//----- nvinfo : EIATTR_KPARAM_INFO
	.align		4
.L_2031:
        /*0078*/ 	.byte	0x04, 0x17
        /*007a*/ 	.short	(.L_2033 - .L_2032)
.L_2032:
        /*007c*/ 	.word	0x00000000
        /*0080*/ 	.short	0x0002
        /*0082*/ 	.short	0x01b0
        /*0084*/ 	.byte	0x00, 0xf0, 0x61, 0x03


	//----- nvinfo : EIATTR_KPARAM_INFO
	.align		4
.L_2033:
        /*0088*/ 	.byte	0x04, 0x17
        /*008a*/ 	.short	(.L_2035 - .L_2034)
.L_2034:
        /*008c*/ 	.word	0x00000000
        /*0090*/ 	.short	0x0001
        /*0092*/ 	.short	0x00d8
        /*0094*/ 	.byte	0x00, 0xf0, 0x61, 0x03


	//----- nvinfo : EIATTR_KPARAM_INFO
	.align		4
.L_2035:
        /*0098*/ 	.byte	0x04, 0x17
        /*009a*/ 	.short	(.L_2037 - .L_2036)
.L_2036:
        /*009c*/ 	.word	0x00000000
        /*00a0*/ 	.short	0x0000
        /*00a2*/ 	.short	0x0000
        /*00a4*/ 	.byte	0x00, 0xf0, 0x61, 0x03


	//----- nvinfo : EIATTR_SPARSE_MMA_MASK
	.align		4
.L_2037:
        /*00a8*/ 	.byte	0x03, 0x50
        /*00aa*/ 	.short	0x0000


	//----- nvinfo : EIATTR_MAXREG_COUNT
	.align		4
        /*00ac*/ 	.byte	0x03, 0x1b
        /*00ae*/ 	.short	0x0020


	//----- nvinfo : EIATTR_MERCURY_ISA_VERSION
	.align		4
        /*00b0*/ 	.byte	0x03, 0x5f
        /*00b2*/ 	.short	0x0101


	//----- nvinfo : EIATTR_VRC_CTA_INIT_COUNT
	.align		4
        /*00b4*/ 	.byte	0x02, 0x4a
	.zero		1
	.zero		1


	//----- nvinfo : EIATTR_EXIT_INSTR_OFFSETS
	.align		4
        /*00b8*/ 	.byte	0x04, 0x1c
        /*00ba*/ 	.short	(.L_2039 - .L_2038)


	//   ....[0]....
.L_2038:
        /*00bc*/ 	.word	0x00000070


	//   ....[1]....
        /*00c0*/ 	.word	0x00000c60


	//   ....[2]....
        /*00c4*/ 	.word	0x00001530


	//----- nvinfo : EIATTR_MAX_THREADS
	.align		4
.L_2039:
        /*00c8*/ 	.byte	0x04, 0x05
        /*00ca*/ 	.short	(.L_2041 - .L_2040)
.L_2040:
        /*00cc*/ 	.word	0x00000200
        /*00d0*/ 	.word	0x00000001
        /*00d4*/ 	.word	0x00000001


	//----- nvinfo : EIATTR_CRS_STACK_SIZE
	.align		4
.L_2041:
        /*00d8*/ 	.byte	0x04, 0x1e
        /*00da*/ 	.short	(.L_2043 - .L_2042)
.L_2042:
        /*00dc*/ 	.word	0x00000000


	//----- nvinfo : EIATTR_CBANK_PARAM_SIZE
	.align		4
.L_2043:
        /*00e0*/ 	.byte	0x03, 0x19
        /*00e2*/ 	.short	0x06c8


	//----- nvinfo : EIATTR_PARAM_CBANK
	.align		4
        /*00e4*/ 	.byte	0x04, 0x0a
        /*00e6*/ 	.short	(.L_2045 - .L_2044)
	.align		4
.L_2044:
        /*00e8*/ 	.word	index@(.nv.constant0._ZN2at6native38_GLOBAL__N__9a469cfd_6_RNN_cu_eca79a6d6kernel17lstm_cell_forwardIN3c108BFloat16EfiLi1EEEvNS_4cuda6detail10TensorInfoIT_T1_EESB_SB_SB_SB_SB_SB_SB_SA_SA_)
        /*00ec*/ 	.short	0x0380
        /*00ee*/ 	.short	0x06c8


	//----- nvinfo : EIATTR_SW_WAR
	.align		4
.L_2045:
        /*00f0*/ 	.byte	0x04, 0x36
        /*00f2*/ 	.short	(.L_2047 - .L_2046)
.L_2046:
        /*00f4*/ 	.word	0x00000008
.L_2047:


//--------------------- .nv.info._ZN2at6native38_GLOBAL__N__9a469cfd_6_RNN_cu_eca79a6d6kernel17lstm_cell_forwardIN3c104HalfEflLi2EEEvNS_4cuda6detail10TensorInfoIT_T1_EESB_SB_SB_SB_SB_SB_SB_SA_SA_ --------------------------
	.section	.nv.info._ZN2at6native38_GLOBAL__N__9a469cfd_6_RNN_cu_eca79a6d6kernel17lstm_cell_forwardIN3c104HalfEflLi2EEEvNS_4cuda6detail10TensorInfoIT_T1_EESB_SB_SB_SB_SB_SB_SB_SA_SA_,"",@"SHT_CUDA_INFO"
	.sectionflags	@""
	.align	4


	//----- nvinfo : EIATTR_CUDA_API_VERSION
	.align		4
        /*0000*/ 	.byte	0x04, 0x37
        /*0002*/ 	.short	(.L_2049 - .L_2048)
.L_2048:
        /*0004*/ 	.word	0x00000082


	//----- nvinfo : EIATTR_KPARAM_INFO
	.align		4
.L_2049:
        /*0008*/ 	.byte	0x04, 0x17
        /*000a*/ 	.short	(.L_2051 - .L_2050)
.L_2050:
        /*000c*/ 	.word	0x00000000
        /*0010*/ 	.short	0x0009
        /*0012*/ 	.short	0x0d08
        /*0014*/ 	.byte	0x00, 0xf0, 0x21, 0x00


	//----- nvinfo : EIATTR_KPARAM_INFO
	.align		4
.L_2051:
        /*0018*/ 	.byte	0x04, 0x17
        /*001a*/ 	.short	(.L_2053 - .L_2052)
.L_2052:
        /*001c*/ 	.word	0x00000000
        /*0020*/ 	.short	0x0008
        /*0022*/ 	.short	0x0d00
        /*0024*/ 	.byte	0x00, 0xf0, 0x21, 0x00


	//----- nvinfo : EIATTR_KPARAM_INFO
	.align		4
.L_2053:
        /*0028*/ 	.byte	0x04, 0x17
        /*002a*/ 	.short	(.L_2055 - .L_2054)
.L_2054:
        /*002c*/ 	.word	0x00000000
        /*0030*/ 	.short	0x0007
        /*0032*/ 	.short	0x0b60
        /*0034*/ 	.byte	0x00, 0xf0, 0x81, 0x06


	//----- nvinfo : EIATTR_KPARAM_INFO
	.align		4
.L_2055:
        /*0038*/ 	.byte	0x04, 0x17
        /*003a*/ 	.short	(.L_2057 - .L_2056)
.L_2056:
        /*003c*/ 	.word	0x00000000
        /*0040*/ 	.short	0x0006
        /*0042*/ 	.short	0x09c0
        /*0044*/ 	.byte	0x00, 0xf0, 0x81, 0x06


	//----- nvinfo : EIATTR_KPARAM_INFO
	.align		4
.L_2057:
        /*0048*/ 	.byte	0x04, 0x17
        /*004a*/ 	.short	(.L_2059 - .L_2058)
.L_2058:
        /*004c*/ 	.word	0x00000000
        /*0050*/ 	.short	0x0005
        /*0052*/ 	.short	0x0820
        /*0054*/ 	.byte	0x00, 0xf0, 0x81, 0x06


	//----- nvinfo : EIATTR_KPARAM_INFO
	.align		4
.L_2059:
        /*0058*/ 	.byte	0x04, 0x17
        /*005a*/ 	.short	(.L_2061 - .L_2060)
.L_2060:
        /*005c*/ 	.word	0x00000000
        /*0060*/ 	.short	0x0004
        /*0062*/ 	.short	0x0680
        /*0064*/ 	.byte	0x00, 0xf0, 0x81, 0x06


	//----- nvinfo : EIATTR_KPARAM_INFO
	.align		4
.L_2061:
        /*0068*/ 	.byte	0x04, 0x17
        /*006a*/ 	.short	(.L_2063 - .L_2062)
.L_2062:
        /*006c*/ 	.word	0x00000000
        /*0070*/ 	.short	0x0003
        /*0072*/ 	.short	0x04e0
        /*0074*/ 	.byte	0x00, 0xf0, 0x81, 0x06


	//----- nvinfo : EIATTR_KPARAM_INFO
	.align		4
.L_2063:
        /*0078*/ 	.byte	0x04, 0x17
        /*007a*/ 	.short	(.L_2065 - .L_2064)
.L_2064:
        /*007c*/ 	.word	0x00000000
        /*0080*/ 	.short	0x0002
        /*0082*/ 	.short	0x0340
        /*0084*/ 	.byte	0x00, 0xf0, 0x81, 0x06


	//----- nvinfo : EIATTR_KPARAM_INFO
	.align		4
.L_2065:
        /*0088*/ 	.byte	0x04, 0x17
        /*008a*/ 	.short	(.L_2067 - .L_2066)
.L_2066:
        /*008c*/ 	.word	0x00000000
        /*0090*/ 	.short	0x0001
        /*0092*/ 	.short	0x01a0
        /*0094*/ 	.byte	0x00, 0xf0, 0x81, 0x06


	//----- nvinfo : EIATTR_KPARAM_INFO
	.align		4
.L_2067:
        /*0098*/ 	.byte	0x04, 0x17
        /*009a*/ 	.short	(.L_2069 - .L_2068)
.L_2068:
        /*009c*/ 	.word	0x00000000
        /*00a0*/ 	.short	0x0000
        /*00a2*/ 	.short	0x0000
        /*00a4*/ 	.byte	0x00, 0xf0, 0x81, 0x06


	//----- nvinfo : EIATTR_SPARSE_MMA_MASK
	.align		4
.L_2069:
        /*00a8*/ 	.byte	0x03, 0x50
        /*00aa*/ 	.short	0x0000


	//----- nvinfo : EIATTR_MAXREG_COUNT
	.align		4
        /*00ac*/ 	.byte	0x03, 0x1b
        /*00ae*/ 	.short	0x0020


	//----- nvinfo : EIATTR_ANNOTATIONS
	.align		4
        /*00b0*/ 	.byte	0x04, 0x55
        /*00b2*/ 	.short	(.L_2071 - .L_2070)


	//   ....[0]....
.L_2070:
        /* <DEDUP_REMOVED lines=18> */


	//----- nvinfo : EIATTR_MERCURY_ISA_VERSION
	.align		4
.L_2071:
        /*01c4*/ 	.byte	0x03, 0x5f
        /*01c6*/ 	.short	0x0101


	//----- nvinfo : EIATTR_VRC_CTA_INIT_COUNT
	.align		4
        /*01c8*/ 	.byte	0x02, 0x4a
	.zero		1
	.zero		1


	//----- nvinfo : EIATTR_EXIT_INSTR_OFFSETS
	.align		4
        /*01cc*/ 	.byte	0x04, 0x1c
        /*01ce*/ 	.short	(.L_2073 - .L_2072)


	//   ....[0]....
.L_2072:
        /*01d0*/ 	.word	0x00000090


	//   ....[1]....
        /*01d4*/ 	.word	0x00004620


	//----- nvinfo : EIATTR_MAX_THREADS
	.align		4
.L_2073:
        /*01d8*/ 	.byte	0x04, 0x05
        /*01da*/ 	.short	(.L_2075 - .L_2074)
.L_2074:
        /*01dc*/ 	.word	0x00000200
        /*01e0*/ 	.word	0x00000001
        /*01e4*/ 	.word	0x00000001


	//----- nvinfo : EIATTR_CRS_STACK_SIZE
	.align		4
.L_2075:
        /*01e8*/ 	.byte	0x04, 0x1e
        /*01ea*/ 	.short	(.L_2077 - .L_2076)
.L_2076:
        /*01ec*/ 	.word	0x00000000


	//----- nvinfo : EIATTR_CBANK_PARAM_SIZE
	.align		4
.L_2077:
        /*01f0*/ 	.byte	0x03, 0x19
        /*01f2*/ 	.short	0x0d10


	//----- nvinfo : EIATTR_PARAM_CBANK
	.align		4
        /*01f4*/ 	.byte	0x04, 0x0a
        /*01f6*/ 	.short	(.L_2079 - .L_2078)
	.align		4
.L_2078:
        /*01f8*/ 	.word	index@(.nv.constant0._ZN2at6native38_GLOBAL__N__9a469cfd_6_RNN_cu_eca79a6d6kernel17lstm_cell_forwardIN3c104HalfEflLi2EEEvNS_4cuda6detail10TensorInfoIT_T1_EESB_SB_SB_SB_SB_SB_SB_SA_SA_)
        /*01fc*/ 	.short	0x0380
        /*01fe*/ 	.short	0x0d10


	//----- nvinfo : EIATTR_SW_WAR
	.align		4
.L_2079:
        /*0200*/ 	.byte	0x04, 0x36
        /*0202*/ 	.short	(.L_2081 - .L_2080)
.L_2080:
        /*0204*/ 	.word	0x00000008
.L_2081:


//--------------------- .nv.info._ZN2at6native38_GLOBAL__N__9a469cfd_6_RNN_cu_eca79a6d6kernel17lstm_cell_forwardIN3c104HalfEflLi1EEEvNS_4cuda6detail10TensorInfoIT_T1_EESB_SB_SB_SB_SB_SB_SB_SA_SA_ --------------------------
	.section	.nv.info._ZN2at6native38_GLOBAL__N__9a469cfd_6_RNN_cu_eca79a6d6kernel17lstm_cell_forwardIN3c104HalfEflLi1EEEvNS_4cuda6detail10TensorInfoIT_T1_EESB_SB_SB_SB_SB_SB_SB_SA_SA_,"",@"SHT_CUDA_INFO"
	.sectionflags	@""
	.align	4


	//----- nvinfo : EIATTR_CUDA_API_VERSION
	.align		4
        /*0000*/ 	.byte	0x04, 0x37
        /*0002*/ 	.short	(.L_2083 - .L_2082)
.L_2082:
        /*0004*/ 	.word	0x00000082


	//----- nvinfo : EIATTR_KPARAM_INFO
	.align		4
.L_2083:
        /*0008*/ 	.byte	0x04, 0x17
        /*000a*/ 	.short	(.L_2085 - .L_2084)
.L_2084:
        /*000c*/ 	.word	0x00000000
        /*0010*/ 	.short	0x0009
        /*0012*/ 	.short	0x0d08
        /*0014*/ 	.byte	0x00, 0xf0, 0x21, 0x00


	//----- nvinfo : EIATTR_KPARAM_INFO
	.align		4
.L_2085:
        /*0018*/ 	.byte	0x04, 0x17
        /*001a*/ 	.short	(.L_2087 - .L_2086)
.L_2086:
        /*001c*/ 	.word	0x00000000
        /*0020*/ 	.short	0x0008
        /*0022*/ 	.short	0x0d00
        /*0024*/ 	.byte	0x00, 0xf0, 0x21, 0x00


	//----- nvinfo : EIATTR_KPARAM_INFO
	.align		4
.L_2087:
        /*0028*/ 	.byte	0x04, 0x17
        /*002a*/ 	.short	(.L_2089 - .L_2088)
.L_2088:
        /*002c*/ 	.word	0x00000000
        /*0030*/ 	.short	0x0007
        /*0032*/ 	.short	0x0b60
        /*0034*/ 	.byte	0x00, 0xf0, 0x81, 0x06


	//----- nvinfo : EIATTR_KPARAM_INFO
	.align		4
.L_2089:
        /*0038*/ 	.byte	0x04, 0x17
        /*003a*/ 	.short	(.L_2091 - .L_2090)
.L_2090:
        /*003c*/ 	.word	0x00000000
        /*0040*/ 	.short	0x0006
        /*0042*/ 	.short	0x09c0
        /*0044*/ 	.byte	0x00, 0xf0, 0x81, 0x06


	//----- nvinfo : EIATTR_KPARAM_INFO
	.align		4
.L_2091:
        /*0048*/ 	.byte	0x04, 0x17
        /*004a*/ 	.short	(.L_2093 - .L_2092)
.L_2092:
        /*004c*/ 	.word	0x00000000
        /*0050*/ 	.short	0x0005
        /*0052*/ 	.short	0x0820
        /*0054*/ 	.byte	0x00, 0xf0, 0x81, 0x06


	//----- nvinfo : EIATTR_KPARAM_INFO
	.align		4
.L_2093:
        /*0058*/ 	.byte	0x04, 0x17
        /*005a*/ 	.short	(.L_2095 - .L_2094)
.L_2094:
        /*005c*/ 	.word	0x00000000
        /*0060*/ 	.short	0x0004
        /*0062*/ 	.short	0x0680
        /*0064*/ 	.byte	0x00, 0xf0, 0x81, 0x06


	//----- nvinfo : EIATTR_KPARAM_INFO
	.align		4
.L_2095:
        /*0068*/ 	.byte	0x04, 0x17
        /*006a*/ 	.short	(.L_2097 - .L_2096)
.L_2096:
        /*006c*/ 	.word	0x00000000
        /*0070*/ 	.short	0x0003
        /*0072*/ 	.short	0x04e0
        /*0074*/ 	.byte	0x00, 0xf0, 0x81, 0x06


	//----- nvinfo : EIATTR_KPARAM_INFO
	.align		4
.L_2097:
        /*0078*/ 	.byte	0x04, 0x17
        /*007a*/ 	.short	(.L_2099 - .L_2098)
.L_2098:
        /*007c*/ 	.word	0x00000000
        /*0080*/ 	.short	0x0002
        /*0082*/ 	.short	0x0340
        /*0084*/ 	.byte	0x00, 0xf0, 0x81, 0x06


	//----- nvinfo : EIATTR_KPARAM_INFO
	.align		4
.L_2099:
        /*0088*/ 	.byte	0x04, 0x17
        /*008a*/ 	.short	(.L_2101 - .L_2100)
.L_2100:
        /*008c*/ 	.word	0x00000000
        /*0090*/ 	.short	0x0001
        /*0092*/ 	.short	0x01a0
        /*0094*/ 	.byte	0x00, 0xf0, 0x81, 0x06


	//----- nvinfo : EIATTR_KPARAM_INFO
	.align		4
.L_2101:
        /*0098*/ 	.byte	0x04, 0x17
        /*009a*/ 	.short	(.L_2103 - .L_2102)
.L_2102:
        /*009c*/ 	.word	0x00000000
        /*00a0*/ 	.short	0x0000
        /*00a2*/ 	.short	0x0000
        /*00a4*/ 	.byte	0x00, 0xf0, 0x81, 0x06


	//----- nvinfo : EIATTR_SPARSE_MMA_MASK
	.align		4
.L_2103:
        /*00a8*/ 	.byte	0x03, 0x50
        /*00aa*/ 	.short	0x0000


	//----- nvinfo : EIATTR_MAXREG_COUNT
	.align		4
        /*00ac*/ 	.byte	0x03, 0x1b
        /*00ae*/ 	.short	0x0020


	//----- nvinfo : EIATTR_ANNOTATIONS
	.align		4
        /*00b0*/ 	.byte	0x04, 0x55
        /*00b2*/ 	.short	(.L_2105 - .L_2104)


	//   ....[0]....
.L_2104:
        /* <DEDUP_REMOVED lines=22> */


	//----- nvinfo : EIATTR_MERCURY_ISA_VERSION
	.align		4
.L_2105:
        /*0204*/ 	.byte	0x03, 0x5f
        /*0206*/ 	.short	0x0101


	//----- nvinfo : EIATTR_VRC_CTA_INIT_COUNT
	.align		4
        /*0208*/ 	.byte	0x02, 0x4a
	.zero		1
	.zero		1


	//----- nvinfo : EIATTR_EXIT_INSTR_OFFSETS
	.align		4
        /*020c*/ 	.byte	0x04, 0x1c
        /*020e*/ 	.short	(.L_2107 - .L_2106)


	//   ....[0]....
.L_2106:
        /*0210*/ 	.word	0x000000a0


	//   ....[1]....
        /*0214*/ 	.word	0x000018b0


	//   ....[2]....
        /*0218*/ 	.word	0x000028b0


	//----- nvinfo : EIATTR_MAX_THREADS
	.align		4
.L_2107:
        /*021c*/ 	.byte	0x04, 0x05
        /*021e*/ 	.short	(.L_2109 - .L_2108)
.L_2108:
        /*0220*/ 	.word	0x00000200
        /*0224*/ 	.word	0x00000001
        /*0228*/ 	.word	0x00000001


	//----- nvinfo : EIATTR_CRS_STACK_SIZE
	.align		4
.L_2109:
        /*022c*/ 	.byte	0x04, 0x1e
        /*022e*/ 	.short	(.L_2111 - .L_2110)
.L_2110:
        /*0230*/ 	.word	0x00000000


	//----- nvinfo : EIATTR_CBANK_PARAM_SIZE
	.align		4
.L_2111:
        /*0234*/ 	.byte	0x03, 0x19
        /*0236*/ 	.short	0x0d10


	//----- nvinfo : EIATTR_PARAM_CBANK
	.align		4
        /*0238*/ 	.byte	0x04, 0x0a
        /*023a*/ 	.short	(.L_2113 - .L_2112)
	.align		4
.L_2112:
        /*023c*/ 	.word	index@(.nv.constant0._ZN2at6native38_GLOBAL__N__9a469cfd_6_RNN_cu_eca79a6d6kernel17lstm_cell_forwardIN3c104HalfEflLi1EEEvNS_4cuda6detail10TensorInfoIT_T1_EESB_SB_SB_SB_SB_SB_SB_SA_SA_)
        /*0240*/ 	.short	0x0380
        /*0242*/ 	.short	0x0d10


	//----- nvinfo : EIATTR_SW_WAR
	.align		4
.L_2113:
        /*0244*/ 	.byte	0x04, 0x36
        /*0246*/ 	.short	(.L_2115 - .L_2114)
.L_2114:
        /*0248*/ 	.word	0x00000008
.L_2115:


//--------------------- .nv.info._ZN2at6native38_GLOBAL__N__9a469cfd_6_RNN_cu_eca79a6d6kernel17lstm_cell_forwardIN3c104HalfEfiLi2EEEvNS_4cuda6detail10TensorInfoIT_T1_EESB_SB_SB_SB_SB_SB_SB_SA_SA_ --------------------------
	.section	.nv.info._ZN2at6native38_GLOBAL__N__9a469cfd_6_RNN_cu_eca79a6d6kernel17lstm_cell_forwardIN3c104HalfEfiLi2EEEvNS_4cuda6detail10TensorInfoIT_T1_EESB_SB_SB_SB_SB_SB_SB_SA_SA_,"",@"SHT_CUDA_INFO"
	.sectionflags	@""
	.align	4


	//----- nvinfo : EIATTR_CUDA_API_VERSION
	.align		4
        /*0000*/ 	.byte	0x04, 0x37
        /*0002*/ 	.short	(.L_2117 - .L_2116)
.L_2116:
        /*0004*/ 	.word	0x00000082


	//----- nvinfo : EIATTR_KPARAM_INFO
	.align		4
.L_2117:
        /*0008*/ 	.byte	0x04, 0x17
        /*000a*/ 	.short	(.L_2119 - .L_2118)
.L_2118:
        /*000c*/ 	.word	0x00000000
        /*0010*/ 	.short	0x0009
        /*0012*/ 	.short	0x06c4
        /*0014*/ 	.byte	0x00, 0xf0, 0x11, 0x00


	//----- nvinfo : EIATTR_KPARAM_INFO
	.align		4
.L_2119:
        /*0018*/ 	.byte	0x04, 0x17
        /*001a*/ 	.short	(.L_2121 - .L_2120)
.L_2120:
        /*001c*/ 	.word	0x00000000
        /*0020*/ 	.short	0x0008
        /*0022*/ 	.short	0x06c0
        /*0024*/ 	.byte	0x00, 0xf0, 0x11, 0x00


	//----- nvinfo : EIATTR_KPARAM_INFO
	.align		4
.L_2121:
        /*0028*/ 	.byte	0x04, 0x17
        /*002a*/ 	.short	(.L_2123 - .L_2122)
.L_2122:
        /*002c*/ 	.word	0x00000000
        /*0030*/ 	.short	0x0007
        /*0032*/ 	.short	0x05e8
        /*0034*/ 	.byte	0x00, 0xf0, 0x61, 0x03


	//----- nvinfo : EIATTR_KPARAM_INFO
	.align		4
.L_2123:
        /*0038*/ 	.byte	0x04, 0x17
        /*003a*/ 	.short	(.L_2125 - .L_2124)
.L_2124:
        /*003c*/ 	.word	0x00000000
        /*0040*/ 	.short	0x0006
        /*0042*/ 	.short	0x0510
        /*0044*/ 	.byte	0x00, 0xf0, 0x61, 0x03


	//----- nvinfo : EIATTR_KPARAM_INFO
	.align		4
.L_2125:
        /*0048*/ 	.byte	0x04, 0x17
        /*004a*/ 	.short	(.L_2127 - .L_2126)
.L_2126:
        /*004c*/ 	.word	0x00000000
        /*0050*/ 	.short	0x0005
        /*0052*/ 	.short	0x0438
        /*0054*/ 	.byte	0x00, 0xf0, 0x61, 0x03


	//----- nvinfo : EIATTR_KPARAM_INFO
	.align		4
.L_2127:
        /*0058*/ 	.byte	0x04, 0x17
        /*005a*/ 	.short	(.L_2129 - .L_2128)
.L_2128:
        /*005c*/ 	.word	0x00000000
        /*0060*/ 	.short	0x0004
        /*0062*/ 	.short	0x0360
        /*0064*/ 	.byte	0x00, 0xf0, 0x61, 0x03


	//----- nvinfo : EIATTR_KPARAM_INFO
	.align		4
.L_2129:
        /*0068*/ 	.byte	0x04, 0x17
        /*006a*/ 	.short	(.L_2131 - .L_2130)
.L_2130:
        /*006c*/ 	.word	0x00000000
        /*0070*/ 	.short	0x0003
        /*0072*/ 	.short	0x0288
        /*0074*/ 	.byte	0x00, 0xf0, 0x61, 0x03


	//----- nvinfo : EIATTR_KPARAM_INFO
	.align		4
.L_2131:
        /*0078*/ 	.byte	0x04, 0x17
        /*007a*/ 	.short	(.L_2133 - .L_2132)
.L_2132:
        /*007c*/ 	.word	0x00000000
        /*0080*/ 	.short	0x0002
        /*0082*/ 	.short	0x01b0
        /*0084*/ 	.byte	0x00, 0xf0, 0x61, 0x03


	//----- nvinfo : EIATTR_KPARAM_INFO
	.align		4
.L_2133:
        /*0088*/ 	.byte	0x04, 0x17
        /*008a*/ 	.short	(.L_2135 - .L_2134)
.L_2134:
        /*008c*/ 	.word	0x00000000
        /*0090*/ 	.short	0x0001
        /*0092*/ 	.short	0x00d8
        /*0094*/ 	.byte	0x00, 0xf0, 0x61, 0x03


	//----- nvinfo : EIATTR_KPARAM_INFO
	.align		4
.L_2135:
        /*0098*/ 	.byte	0x04, 0x17
        /*009a*/ 	.short	(.L_2137 - .L_2136)
.L_2136:
        /*009c*/ 	.word	0x00000000
        /*00a0*/ 	.short	0x0000
        /*00a2*/ 	.short	0x0000
        /*00a4*/ 	.byte	0x00, 0xf0, 0x61, 0x03


	//----- nvinfo : EIATTR_SPARSE_MMA_MASK
	.align		4
.L_2137:
        /*00a8*/ 	.byte	0x03, 0x50
        /*00aa*/ 	.short	0x0000


	//----- nvinfo : EIATTR_MAXREG_COUNT
	.align		4
        /*00ac*/ 	.byte	0x03, 0x1b
        /*00ae*/ 	.short	0x0020


	//----- nvinfo : EIATTR_ANNOTATIONS
	.align		4
        /*00b0*/ 	.byte	0x04, 0x55
        /*00b2*/ 	.short	(.L_2139 - .L_2138)


	//   ....[0]....
.L_2138:
        /*00b4*/ 	.word	0x00000001
        /*00b8*/ 	.byte	0xa0, 0x02, 0x00, 0x00, 0x01, 0x00, 0x00, 0x00, 0xb0, 0x02, 0x00, 0x00, 0x01, 0x00, 0x00, 0x00
        /*00c8*/ 	.byte	0xc0, 0x02, 0x00, 0x00, 0x01, 0x00, 0x00, 0x00, 0x80, 0x11, 0x00, 0x00, 0x01, 0x00, 0x00, 0x00
        /*00d8*/ 	.byte	0x70, 0x13, 0x00, 0x00, 0x01, 0x00, 0x00, 0x00, 0x30, 0x15, 0x00, 0x00, 0x01, 0x00, 0x00, 0x00
        /*00e8*/ 	.byte	0xf0, 0x15, 0x00, 0x00, 0x01, 0x00, 0x00, 0x00, 0x90, 0x16, 0x00, 0x00


	//----- nvinfo : EIATTR_MERCURY_ISA_VERSION
	.align		4
.L_2139:
        /*00f4*/ 	.byte	0x03, 0x5f
        /*00f6*/ 	.short	0x0101


	//----- nvinfo : EIATTR_VRC_CTA_INIT_COUNT
	.align		4
        /*00f8*/ 	.byte	0x02, 0x4a
	.zero		1
	.zero		1


	//----- nvinfo : EIATTR_EXIT_INSTR_OFFSETS
	.align		4
        /*00fc*/ 	.byte	0x04, 0x1c
        /*00fe*/ 	.short	(.L_2141 - .L_2140)


	//   ....[0]....
.L_2140:
        /*0100*/ 	.word	0x00000080


	//   ....[1]....
        /*0104*/ 	.word	0x00002180


	//----- nvinfo : EIATTR_MAX_THREADS
	.align		4
.L_2141:
        /*0108*/ 	.byte	0x04, 0x05
        /*010a*/ 	.short	(.L_2143 - .L_2142)
.L_2142:
        /*010c*/ 	.word	0x00000200
        /*0110*/ 	.word	0x00000001
        /*0114*/ 	.word	0x00000001


	//----- nvinfo : EIATTR_CRS_STACK_SIZE
	.align		4
.L_2143:
        /*0118*/ 	.byte	0x04, 0x1e
        /*011a*/ 	.short	(.L_2145 - .L_2144)
.L_2144:
        /*011c*/ 	.word	0x00000000


	//----- nvinfo : EIATTR_CBANK_PARAM_SIZE
	.align		4
.L_2145:
        /*0120*/ 	.byte	0x03, 0x19
        /*0122*/ 	.short	0x06c8


	//----- nvinfo : EIATTR_PARAM_CBANK
	.align		4
        /*0124*/ 	.byte	0x04, 0x0a
        /*0126*/ 	.short	(.L_2147 - .L_2146)
	.align		4
.L_2146:
        /*0128*/ 	.word	index@(.nv.constant0._ZN2at6native38_GLOBAL__N__9a469cfd_6_RNN_cu_eca79a6d6kernel17lstm_cell_forwardIN3c104HalfEfiLi2EEEvNS_4cuda6detail10TensorInfoIT_T1_EESB_SB_SB_SB_SB_SB_SB_SA_SA_)
        /*012c*/ 	.short	0x0380
        /*012e*/ 	.short	0x06c8


	//----- nvinfo : EIATTR_SW_WAR
	.align		4
.L_2147:
        /*0130*/ 	.byte	0x04, 0x36
        /*0132*/ 	.short	(.L_2149 - .L_2148)
.L_2148:
        /*0134*/ 	.word	0x00000008
.L_2149:


//--------------------- .nv.info._ZN2at6native38_GLOBAL__N__9a469cfd_6_RNN_cu_eca79a6d6kernel17lstm_cell_forwardIN3c104HalfEfiLi1EEEvNS_4cuda6detail10TensorInfoIT_T1_EESB_SB_SB_SB_SB_SB_SB_SA_SA_ --------------------------
	.section	.nv.info._ZN2at6native38_GLOBAL__N__9a469cfd_6_RNN_cu_eca79a6d6kernel17lstm_cell_forwardIN3c104HalfEfiLi1EEEvNS_4cuda6detail10TensorInfoIT_T1_EESB_SB_SB_SB_SB_SB_SB_SA_SA_,"",@"SHT_CUDA_INFO"
	.sectionflags	@""
	.align	4


	//----- nvinfo : EIATTR_CUDA_API_VERSION
	.align		4
        /*0000*/ 	.byte	0x04, 0x37
        /*0002*/ 	.short	(.L_2151 - .L_2150)
.L_2150:
        /*0004*/ 	.word	0x00000082


	//----- nvinfo : EIATTR_KPARAM_INFO
	.align		4
.L_2151:
        /*0008*/ 	.byte	0x04, 0x17
        /*000a*/ 	.short	(.L_2153 - .L_2152)
.L_2152:
        /*000c*/ 	.word	0x00000000
        /*0010*/ 	.short	0x0009
        /*0012*/ 	.short	0x06c4
        /*0014*/ 	.byte	0x00, 0xf0, 0x11, 0x00


	//----- nvinfo : EIATTR_KPARAM_INFO
	.align		4
.L_2153:
        /*0018*/ 	.byte	0x04, 0x17
        /*001a*/ 	.short	(.L_2155 - .L_2154)
.L_2154:
        /*001c*/ 	.word	0x00000000
        /*0020*/ 	.short	0x0008
        /*0022*/ 	.short	0x06c0
        /*0024*/ 	.byte	0x00, 0xf0, 0x11, 0x00


	//----- nvinfo : EIATTR_KPARAM_INFO
	.align		4
.L_2155:
        /*0028*/ 	.byte	0x04, 0x17
        /*002a*/ 	.short	(.L_2157 - .L_2156)
.L_2156:
        /*002c*/ 	.word	0x00000000
        /*0030*/ 	.short	0x0007
        /*0032*/ 	.short	0x05e8
        /*0034*/ 	.byte	0x00, 0xf0, 0x61, 0x03


	//----- nvinfo : EIATTR_KPARAM_INFO
	.align		4
.L_2157:
        /*0038*/ 	.byte	0x04, 0x17
        /*003a*/ 	.short	(.L_2159 - .L_2158)
.L_2158:
        /*003c*/ 	.word	0x00000000
        /*0040*/ 	.short	0x0006
        /*0042*/ 	.short	0x0510
        /*0044*/ 	.byte	0x00, 0xf0, 0x61, 0x03


	//----- nvinfo : EIATTR_KPARAM_INFO
	.align		4
.L_2159:
        /*0048*/ 	.byte	0x04, 0x17
        /*004a*/ 	.short	(.L_2161 - .L_2160)
.L_2160:
        /*004c*/ 	.word	0x00000000
        /*0050*/ 	.short	0x0005
        /*0052*/ 	.short	0x0438
        /*0054*/ 	.byte	0x00, 0xf0, 0x61, 0x03


	//----- nvinfo : EIATTR_KPARAM_INFO
	.align		4
.L_2161:
        /*0058*/ 	.byte	0x04, 0x17
        /*005a*/ 	.short	(.L_2163 - .L_2162)
.L_2162:
        /*005c*/ 	.word	0x00000000
        /*0060*/ 	.short	0x0004
        /*0062*/ 	.short	0x0360
        /*0064*/ 	.byte	0x00, 0xf0, 0x61, 0x03


	//----- nvinfo : EIATTR_KPARAM_INFO
	.align		4
.L_2163:
        /*0068*/ 	.byte	0x04, 0x17
        /*006a*/ 	.short	(.L_2165 - .L_2164)
.L_2164:
        /*006c*/ 	.word	0x00000000
        /*0070*/ 	.short	0x0003
        /*0072*/ 	.short	0x0288
        /*0074*/ 	.byte	0x00, 0xf0, 0x61, 0x03


	//----- nvinfo : EIATTR_KPARAM_INFO
	.align		4
.L_2165:
        /*0078*/ 	.byte	0x04, 0x17
        /*007a*/ 	.short	(.L_2167 - .L_2166)
.L_2166:
        /*007c*/ 	.word	0x00000000
        /*0080*/ 	.short	0x0002
        /*0082*/ 	.short	0x01b0
        /*0084*/ 	.byte	0x00, 0xf0, 0x61, 0x03


	//----- nvinfo : EIATTR_KPARAM_INFO
	.align		4
.L_2167:
        /*0088*/ 	.byte	0x04, 0x17
        /*008a*/ 	.short	(.L_2169 - .L_2168)
.L_2168:
        /*008c*/ 	.word	0x00000000
        /*0090*/ 	.short	0x0001
        /*0092*/ 	.short	0x00d8
        /*0094*/ 	.byte	0x00, 0xf0, 0x61, 0x03


	//----- nvinfo : EIATTR_KPARAM_INFO
	.align		4
.L_2169:
        /*0098*/ 	.byte	0x04, 0x17
        /*009a*/ 	.short	(.L_2171 - .L_2170)
.L_2170:
        /*009c*/ 	.word	0x00000000
        /*00a0*/ 	.short	0x0000
        /*00a2*/ 	.short	0x0000
        /*00a4*/ 	.byte	0x00, 0xf0, 0x61, 0x03


	//----- nvinfo : EIATTR_SPARSE_MMA_MASK
	.align		4
.L_2171:
        /*00a8*/ 	.byte	0x03, 0x50
        /*00aa*/ 	.short	0x0000


	//----- nvinfo : EIATTR_MAXREG_COUNT
	.align		4
        /*00ac*/ 	.byte	0x03, 0x1b
        /*00ae*/ 	.short	0x0020


	//----- nvinfo : EIATTR_MERCURY_ISA_VERSION
	.align		4
        /*00b0*/ 	.byte	0x03, 0x5f
        /*00b2*/ 	.short	0x0101


	//----- nvinfo : EIATTR_VRC_CTA_INIT_COUNT
	.align		4
        /*00b4*/ 	.byte	0x02, 0x4a
	.zero		1
	.zero		1


	//----- nvinfo : EIATTR_EXIT_INSTR_OFFSETS
	.align		4
        /*00b8*/ 	.byte	0x04, 0x1c
        /*00ba*/ 	.short	(.L_2173 - .L_2172)


	//   ....[0]....
.L_2172:
        /*00bc*/ 	.word	0x00000070


	//   ....[1]....
        /*00c0*/ 	.word	0x00000c60


	//   ....[2]....
        /*00c4*/ 	.word	0x00001530


	//----- nvinfo : EIATTR_MAX_THREADS
	.align		4
.L_2173:
        /*00c8*/ 	.byte	0x04, 0x05
        /*00ca*/ 	.short	(.L_2175 - .L_2174)
.L_2174:
        /*00cc*/ 	.word	0x00000200
        /*00d0*/ 	.word	0x00000001
        /*00d4*/ 	.word	0x00000001


	//----- nvinfo : EIATTR_CRS_STACK_SIZE
	.align		4
.L_2175:
        /*00d8*/ 	.byte	0x04, 0x1e
        /*00da*/ 	.short	(.L_2177 - .L_2176)
.L_2176:
        /*00dc*/ 	.word	0x00000000


	//----- nvinfo : EIATTR_CBANK_PARAM_SIZE
	.align		4
.L_2177:
        /*00e0*/ 	.byte	0x03, 0x19
        /*00e2*/ 	.short	0x06c8


	//----- nvinfo : EIATTR_PARAM_CBANK
	.align		4
        /*00e4*/ 	.byte	0x04, 0x0a
        /*00e6*/ 	.short	(.L_2179 - .L_2178)
	.align		4
.L_2178:
        /*00e8*/ 	.word	index@(.nv.constant0._ZN2at6native38_GLOBAL__N__9a469cfd_6_RNN_cu_eca79a6d6kernel17lstm_cell_forwardIN3c104HalfEfiLi1EEEvNS_4cuda6detail10TensorInfoIT_T1_EESB_SB_SB_SB_SB_SB_SB_SA_SA_)
        /*00ec*/ 	.short	0x0380
        /*00ee*/ 	.short	0x06c8


	//----- nvinfo : EIATTR_SW_WAR
	.align		4
.L_2179:
        /*00f0*/ 	.byte	0x04, 0x36
        /*00f2*/ 	.short	(.L_2181 - .L_2180)
.L_2180:
        /*00f4*/ 	.word	0x00000008
.L_2181:


//--------------------- .nv.info._ZN2at6native38_GLOBAL__N__9a469cfd_6_RNN_cu_eca79a6d6kernel17lstm_cell_forwardIfflLi2EEEvNS_4cuda6detail10TensorInfoIT_T1_EES9_S9_S9_S9_S9_S9_S9_S8_S8_ --------------------------
	.section	.nv.info._ZN2at6native38_GLOBAL__N__9a469cfd_6_RNN_cu_eca79a6d6kernel17lstm_cell_forwardIfflLi2EEEvNS_4cuda6detail10TensorInfoIT_T1_EES9_S9_S9_S9_S9_S9_S9_S8_S8_,"",@"SHT_CUDA_INFO"
	.sectionflags	@""
	.align	4


	//----- nvinfo : EIATTR_CUDA_API_VERSION
	.align		4
        /*0000*/ 	.byte	0x04, 0x37
        /*0002*/ 	.short	(.L_2183 - .L_2182)
.L_2182:
        /*0004*/ 	.word	0x00000082


	//----- nvinfo : EIATTR_KPARAM_INFO
	.align		4
.L_2183:
        /*0008*/ 	.byte	0x04, 0x17
        /*000a*/ 	.short	(.L_2185 - .L_2184)
.L_2184:
        /*000c*/ 	.word	0x00000000
        /*0010*/ 	.short	0x0009
        /*0012*/ 	.short	0x0d08
        /*0014*/ 	.byte	0x00, 0xf0, 0x21, 0x00


	//----- nvinfo : EIATTR_KPARAM_INFO
	.align		4
.L_2185:
        /*0018*/ 	.byte	0x04, 0x17
        /*001a*/ 	.short	(.L_2187 - .L_2186)
.L_2186:
        /*001c*/ 	.word	0x00000000
        /*0020*/ 	.short	0x0008
        /*0022*/ 	.short	0x0d00
        /*0024*/ 	.byte	0x00, 0xf0, 0x21, 0x00


	//----- nvinfo : EIATTR_KPARAM_INFO
	.align		4
.L_2187:
        /*0028*/ 	.byte	0x04, 0x17
        /*002a*/ 	.short	(.L_2189 - .L_2188)
.L_2188:
        /*002c*/ 	.word	0x00000000
        /*0030*/ 	.short	0x0007
        /*0032*/ 	.short	0x0b60
        /*0034*/ 	.byte	0x00, 0xf0, 0x81, 0x06


	//----- nvinfo : EIATTR_KPARAM_INFO
	.align		4
.L_2189:
        /*0038*/ 	.byte	0x04, 0x17
        /*003a*/ 	.short	(.L_2191 - .L_2190)
.L_2190:
        /*003c*/ 	.word	0x00000000
        /*0040*/ 	.short	0x0006
        /*0042*/ 	.short	0x09c0
        /*0044*/ 	.byte	0x00, 0xf0, 0x81, 0x06


	//----- nvinfo : EIATTR_KPARAM_INFO
	.align		4
.L_2191:
        /*0048*/ 	.byte	0x04, 0x17
        /*004a*/ 	.short	(.L_2193 - .L_2192)
.L_2192:
        /*004c*/ 	.word	0x00000000
        /*0050*/ 	.short	0x0005
        /*0052*/ 	.short	0x0820
        /*0054*/ 	.byte	0x00, 0xf0, 0x81, 0x06


	//----- nvinfo : EIATTR_KPARAM_INFO
	.align		4
.L_2193:
        /*0058*/ 	.byte	0x04, 0x17
        /*005a*/ 	.short	(.L_2195 - .L_2194)
.L_2194:
        /*005c*/ 	.word	0x00000000
        /*0060*/ 	.short	0x0004
        /*0062*/ 	.short	0x0680
        /*0064*/ 	.byte	0x00, 0xf0, 0x81, 0x06


	//----- nvinfo : EIATTR_KPARAM_INFO
	.align		4
.L_2195:
        /*0068*/ 	.byte	0x04, 0x17
        /*006a*/ 	.short	(.L_2197 - .L_2196)
.L_2196:
        /*006c*/ 	.word	0x00000000
        /*0070*/ 	.short	0x0003
        /*0072*/ 	.short	0x04e0
        /*0074*/ 	.byte	0x00, 0xf0, 0x81, 0x06


	//----- nvinfo : EIATTR_KPARAM_INFO
	.align		4
.L_2197:
        /*0078*/ 	.byte	0x04, 0x17
        /*007a*/ 	.short	(.L_2199 - .L_2198)
.L_2198:
        /*007c*/ 	.word	0x00000000
        /*0080*/ 	.short	0x0002
        /*0082*/ 	.short	0x0340
        /*0084*/ 	.byte	0x00, 0xf0, 0x81, 0x06


	//----- nvinfo : EIATTR_KPARAM_INFO
	.align		4
.L_2199:
        /*0088*/ 	.byte	0x04, 0x17
        /*008a*/ 	.short	(.L_2201 - .L_2200)
.L_2200:
        /*008c*/ 	.word	0x00000000
        /*0090*/ 	.short	0x0001
        /*0092*/ 	.short	0x01a0
        /*0094*/ 	.byte	0x00, 0xf0, 0x81, 0x06


	//----- nvinfo : EIATTR_KPARAM_INFO
	.align		4
.L_2201:
        /*0098*/ 	.byte	0x04, 0x17
        /*009a*/ 	.short	(.L_2203 - .L_2202)
.L_2202:
        /*009c*/ 	.word	0x00000000
        /*00a0*/ 	.short	0x0000
        /*00a2*/ 	.short	0x0000
        /*00a4*/ 	.byte	0x00, 0xf0, 0x81, 0x06


	//----- nvinfo : EIATTR_SPARSE_MMA_MASK
	.align		4
.L_2203:
        /*00a8*/ 	.byte	0x03, 0x50
        /*00aa*/ 	.short	0x0000


	//----- nvinfo : EIATTR_MAXREG_COUNT
	.align		4
        /*00ac*/ 	.byte	0x03, 0x1b
        /*00ae*/ 	.short	0x0020


	//----- nvinfo : EIATTR_ANNOTATIONS
	.align		4
        /*00b0*/ 	.byte	0x04, 0x55
        /*00b2*/ 	.short	(.L_2205 - .L_2204)


	//   ....[0]....
.L_2204:
        /* <DEDUP_REMOVED lines=18> */


	//----- nvinfo : EIATTR_MERCURY_ISA_VERSION
	.align		4
.L_2205:
        /*01c4*/ 	.byte	0x03, 0x5f
        /*01c6*/ 	.short	0x0101


	//----- nvinfo : EIATTR_VRC_CTA_INIT_COUNT
	.align		4
        /*01c8*/ 	.byte	0x02, 0x4a
	.zero		1
	.zero		1


	//----- nvinfo : EIATTR_EXIT_INSTR_OFFSETS
	.align		4
        /*01cc*/ 	.byte	0x04, 0x1c
        /*01ce*/ 	.short	(.L_2207 - .L_2206)


	//   ....[0]....
.L_2206:
        /*01d0*/ 	.word	0x00000090


	//   ....[1]....
        /*01d4*/ 	.word	0x000044c0


	//----- nvinfo : EIATTR_MAX_THREADS
	.align		4
.L_2207:
        /*01d8*/ 	.byte	0x04, 0x05
        /*01da*/ 	.short	(.L_2209 - .L_2208)
.L_2208:
        /*01dc*/ 	.word	0x00000200
        /*01e0*/ 	.word	0x00000001
        /*01e4*/ 	.word	0x00000001


	//----- nvinfo : EIATTR_CRS_STACK_SIZE
	.align		4
.L_2209:
        /*01e8*/ 	.byte	0x04, 0x1e
        /*01ea*/ 	.short	(.L_2211 - .L_2210)
.L_2210:
        /*01ec*/ 	.word	0x00000000


	//----- nvinfo : EIATTR_CBANK_PARAM_SIZE
	.align		4
.L_2211:
        /*01f0*/ 	.byte	0x03, 0x19
        /*01f2*/ 	.short	0x0d10


	//----- nvinfo : EIATTR_PARAM_CBANK
	.align		4
        /*01f4*/ 	.byte	0x04, 0x0a
        /*01f6*/ 	.short	(.L_2213 - .L_2212)
	.align		4
.L_2212:
        /*01f8*/ 	.word	index@(.nv.constant0._ZN2at6native38_GLOBAL__N__9a469cfd_6_RNN_cu_eca79a6d6kernel17lstm_cell_forwardIfflLi2EEEvNS_4cuda6detail10TensorInfoIT_T1_EES9_S9_S9_S9_S9_S9_S9_S8_S8_)
        /*01fc*/ 	.short	0x0380
        /*01fe*/ 	.short	0x0d10


	//----- nvinfo : EIATTR_SW_WAR
	.align		4
.L_2213:
        /*0200*/ 	.byte	0x04, 0x36
        /*0202*/ 	.short	(.L_2215 - .L_2214)
.L_2214:
        /*0204*/ 	.word	0x00000008
.L_2215:


//--------------------- .nv.info._ZN2at6native38_GLOBAL__N__9a469cfd_6_RNN_cu_eca79a6d6kernel17lstm_cell_forwardIfflLi1EEEvNS_4cuda6detail10TensorInfoIT_T1_EES9_S9_S9_S9_S9_S9_S9_S8_S8_ --------------------------
	.section	.nv.info._ZN2at6native38_GLOBAL__N__9a469cfd_6_RNN_cu_eca79a6d6kernel17lstm_cell_forwardIfflLi1EEEvNS_4cuda6detail10TensorInfoIT_T1_EES9_S9_S9_S9_S9_S9_S9_S8_S8_,"",@"SHT_CUDA_INFO"
	.sectionflags	@""
	.align	4


	//----- nvinfo : EIATTR_CUDA_API_VERSION
	.align		4
        /*0000*/ 	.byte	0x04, 0x37
        /*0002*/ 	.short	(.L_2217 - .L_2216)
.L_2216:
        /*0004*/ 	.word	0x00000082


	//----- nvinfo : EIATTR_KPARAM_INFO
	.align		4
.L_2217:
        /*0008*/ 	.byte	0x04, 0x17
        /*000a*/ 	.short	(.L_2219 - .L_2218)
.L_2218:
        /*000c*/ 	.word	0x00000000
        /*0010*/ 	.short	0x0009
        /*0012*/ 	.short	0x0d08
        /*0014*/ 	.byte	0x00, 0xf0, 0x21, 0x00


	//----- nvinfo : EIATTR_KPARAM_INFO
	.align		4
.L_2219:
        /*0018*/ 	.byte	0x04, 0x17
        /*001a*/ 	.short	(.L_2221 - .L_2220)
.L_2220:
        /*001c*/ 	.word	0x00000000
        /*0020*/ 	.short	0x0008
        /*0022*/ 	.short	0x0d00
        /*0024*/ 	.byte	0x00, 0xf0, 0x21, 0x00


	//----- nvinfo : EIATTR_KPARAM_INFO
	.align		4
.L_2221:
        /*0028*/ 	.byte	0x04, 0x17
        /*002a*/ 	.short	(.L_2223 - .L_2222)
.L_2222:
        /*002c*/ 	.word	0x00000000
        /*0030*/ 	.short	0x0007
        /*0032*/ 	.short	0x0b60
        /*0034*/ 	.byte	0x00, 0xf0, 0x81, 0x06


	//----- nvinfo : EIATTR_KPARAM_INFO
	.align		4
.L_2223:
        /*0038*/ 	.byte	0x04, 0x17
        /*003a*/ 	.short	(.L_2225 - .L_2224)
.L_2224:
        /*003c*/ 	.word	0x00000000
        /*0040*/ 	.short	0x0006
        /*0042*/ 	.short	0x09c0
        /*0044*/ 	.byte	0x00, 0xf0, 0x81, 0x06


	//----- nvinfo : EIATTR_KPARAM_INFO
	.align		4
.L_2225:
        /*0048*/ 	.byte	0x04, 0x17
        /*004a*/ 	.short	(.L_2227 - .L_2226)
.L_2226:
        /*004c*/ 	.word	0x00000000
        /*0050*/ 	.short	0x0005
        /*0052*/ 	.short	0x0820
        /*0054*/ 	.byte	0x00, 0xf0, 0x81, 0x06


	//----- nvinfo : EIATTR_KPARAM_INFO
	.align		4
.L_2227:
        /*0058*/ 	.byte	0x04, 0x17
        /*005a*/ 	.short	(.L_2229 - .L_2228)
.L_2228:
        /*005c*/ 	.word	0x00000000
        /*0060*/ 	.short	0x0004
        /*0062*/ 	.short	0x0680
        /*0064*/ 	.byte	0x00, 0xf0, 0x81, 0x06


	//----- nvinfo : EIATTR_KPARAM_INFO
	.align		4
.L_2229:
        /*0068*/ 	.byte	0x04, 0x17
        /*006a*/ 	.short	(.L_2231 - .L_2230)
.L_2230:
        /*006c*/ 	.word	0x00000000
        /*0070*/ 	.short	0x0003
        /*0072*/ 	.short	0x04e0
        /*0074*/ 	.byte	0x00, 0xf0, 0x81, 0x06


	//----- nvinfo : EIATTR_KPARAM_INFO
	.align		4
.L_2231:
        /*0078*/ 	.byte	0x04, 0x17
        /*007a*/ 	.short	(.L_2233 - .L_2232)
.L_2232:
        /*007c*/ 	.word	0x00000000
        /*0080*/ 	.short	0x0002
        /*0082*/ 	.short	0x0340
        /*0084*/ 	.byte	0x00, 0xf0, 0x81, 0x06


	//----- nvinfo : EIATTR_KPARAM_INFO
	.align		4
.L_2233:
        /*0088*/ 	.byte	0x04, 0x17
        /*008a*/ 	.short	(.L_2235 - .L_2234)
.L_2234:
        /*008c*/ 	.word	0x00000000
        /*0090*/ 	.short	0x0001
        /*0092*/ 	.short	0x01a0
        /*0094*/ 	.byte	0x00, 0xf0, 0x81, 0x06


	//----- nvinfo : EIATTR_KPARAM_INFO
	.align		4
.L_2235:
        /*0098*/ 	.byte	0x04, 0x17
        /*009a*/ 	.short	(.L_2237 - .L_2236)
.L_2236:
        /*009c*/ 	.word	0x00000000
        /*00a0*/ 	.short	0x0000
        /*00a2*/ 	.short	0x0000
        /*00a4*/ 	.byte	0x00, 0xf0, 0x81, 0x06


	//----- nvinfo : EIATTR_SPARSE_MMA_MASK
	.align		4
.L_2237:
        /*00a8*/ 	.byte	0x03, 0x50
        /*00aa*/ 	.short	0x0000


	//----- nvinfo : EIATTR_MAXREG_COUNT
	.align		4
        /*00ac*/ 	.byte	0x03, 0x1b
        /*00ae*/ 	.short	0x0020


	//----- nvinfo : EIATTR_ANNOTATIONS
	.align		4
        /*00b0*/ 	.byte	0x04, 0x55
        /*00b2*/ 	.short	(.L_2239 - .L_2238)


	//   ....[0]....
.L_2238:
        /* <DEDUP_REMOVED lines=22> */


	//----- nvinfo : EIATTR_MERCURY_ISA_VERSION
	.align		4
.L_2239:
        /*01fc*/ 	.byte	0x03, 0x5f
        /*01fe*/ 	.short	0x0101


	//----- nvinfo : EIATTR_VRC_CTA_INIT_COUNT
	.align		4
        /*0200*/ 	.byte	0x02, 0x4a
	.zero		1
	.zero		1


	//----- nvinfo : EIATTR_EXIT_INSTR_OFFSETS
	.align		4
        /*0204*/ 	.byte	0x04, 0x1c
        /*0206*/ 	.short	(.L_2241 - .L_2240)


	//   ....[0]....
.L_2240:
        /*0208*/ 	.word	0x000000a0


	//   ....[1]....
        /*020c*/ 	.word	0x00001790


	//   ....[2]....
        /*0210*/ 	.word	0x000026a0


	//----- nvinfo : EIATTR_MAX_THREADS
	.align		4
.L_2241:
        /*0214*/ 	.byte	0x04, 0x05
        /*0216*/ 	.short	(.L_2243 - .L_2242)
.L_2242:
        /*0218*/ 	.word	0x00000200
        /*021c*/ 	.word	0x00000001
        /*0220*/ 	.word	0x00000001


	//----- nvinfo : EIATTR_CRS_STACK_SIZE
	.align		4
.L_2243:
        /*0224*/ 	.byte	0x04, 0x1e
        /*0226*/ 	.short	(.L_2245 - .L_2244)
.L_2244:
        /*0228*/ 	.word	0x00000000


	//----- nvinfo : EIATTR_CBANK_PARAM_SIZE
	.align		4
.L_2245:
        /*022c*/ 	.byte	0x03, 0x19
        /*022e*/ 	.short	0x0d10


	//----- nvinfo : EIATTR_PARAM_CBANK
	.align		4
        /*0230*/ 	.byte	0x04, 0x0a
        /*0232*/ 	.short	(.L_2247 - .L_2246)
	.align		4
.L_2246:
        /*0234*/ 	.word	index@(.nv.constant0._ZN2at6native38_GLOBAL__N__9a469cfd_6_RNN_cu_eca79a6d6kernel17lstm_cell_forwardIfflLi1EEEvNS_4cuda6detail10TensorInfoIT_T1_EES9_S9_S9_S9_S9_S9_S9_S8_S8_)
        /*0238*/ 	.short	0x0380
        /*023a*/ 	.short	0x0d10


	//----- nvinfo : EIATTR_SW_WAR
	.align		4
.L_2247:
        /*023c*/ 	.byte	0x04, 0x36
        /*023e*/ 	.short	(.L_2249 - .L_2248)
.L_2248:
        /*0240*/ 	.word	0x00000008
.L_2249:


//--------------------- .nv.info._ZN2at6native38_GLOBAL__N__9a469cfd_6_RNN_cu_eca79a6d6kernel17lstm_cell_forwardIffiLi2EEEvNS_4cuda6detail10TensorInfoIT_T1_EES9_S9_S9_S9_S9_S9_S9_S8_S8_ --------------------------
	.section	.nv.info._ZN2at6native38_GLOBAL__N__9a469cfd_6_RNN_cu_eca79a6d6kernel17lstm_cell_forwardIffiLi2EEEvNS_4cuda6detail10TensorInfoIT_T1_EES9_S9_S9_S9_S9_S9_S9_S8_S8_,"",@"SHT_CUDA_INFO"
	.sectionflags	@""
	.align	4


	//----- nvinfo : EIATTR_CUDA_API_VERSION
	.align		4
        /*0000*/ 	.byte	0x04, 0x37
        /*0002*/ 	.short	(.L_2251 - .L_2250)
.L_2250:
        /*0004*/ 	.word	0x00000082


	//----- nvinfo : EIATTR_KPARAM_INFO
	.align		4
.L_2251:
        /*0008*/ 	.byte	0x04, 0x17
        /*000a*/ 	.short	(.L_2253 - .L_2252)
.L_2252:
        /*000c*/ 	.word	0x00000000
        /*0010*/ 	.short	0x0009
        /*0012*/ 	.short	0x06c4
        /*0014*/ 	.byte	0x00, 0xf0, 0x11, 0x00


	//----- nvinfo : EIATTR_KPARAM_INFO
	.align		4
.L_2253:
        /*0018*/ 	.byte	0x04, 0x17
        /*001a*/ 	.short	(.L_2255 - .L_2254)
.L_2254:
        /*001c*/ 	.word	0x00000000
        /*0020*/ 	.short	0x0008
        /*0022*/ 	.short	0x06c0
        /*0024*/ 	.byte	0x00, 0xf0, 0x11, 0x00


	//----- nvinfo : EIATTR_KPARAM_INFO
	.align		4
.L_2255:
        /*0028*/ 	.byte	0x04, 0x17
        /*002a*/ 	.short	(.L_2257 - .L_2256)
.L_2256:
        /*002c*/ 	.word	0x00000000
        /*0030*/ 	.short	0x0007
        /*0032*/ 	.short	0x05e8
        /*0034*/ 	.byte	0x00, 0xf0, 0x61, 0x03


	//----- nvinfo : EIATTR_KPARAM_INFO
	.align		4
.L_2257:
        /*0038*/ 	.byte	0x04, 0x17
        /*003a*/ 	.short	(.L_2259 - .L_2258)
.L_2258:
        /*003c*/ 	.word	0x00000000
        /*0040*/ 	.short	0x0006
        /*0042*/ 	.short	0x0510
        /*0044*/ 	.byte	0x00, 0xf0, 0x61, 0x03


	//----- nvinfo : EIATTR_KPARAM_INFO
	.align		4
.L_2259:
        /*0048*/ 	.byte	0x04, 0x17
        /*004a*/ 	.short	(.L_2261 - .L_2260)
.L_2260:
        /*004c*/ 	.word	0x00000000
        /*0050*/ 	.short	0x0005
        /*0052*/ 	.short	0x0438
        /*0054*/ 	.byte	0x00, 0xf0, 0x61, 0x03


	//----- nvinfo : EIATTR_KPARAM_INFO
	.align		4
.L_2261:
        /*0058*/ 	.byte	0x04, 0x17
        /*005a*/ 	.short	(.L_2263 - .L_2262)
.L_2262:
        /*005c*/ 	.word	0x00000000
        /*0060*/ 	.short	0x0004
        /*0062*/ 	.short	0x0360
        /*0064*/ 	.byte	0x00, 0xf0, 0x61, 0x03


	//----- nvinfo : EIATTR_KPARAM_INFO
	.align		4
.L_2263:
        /*0068*/ 	.byte	0x04, 0x17
        /*006a*/ 	.short	(.L_2265 - .L_2264)
.L_2264:
        /*006c*/ 	.word	0x00000000
        /*0070*/ 	.short	0x0003
        /*0072*/ 	.short	0x0288
        /*0074*/ 	.byte	0x00, 0xf0, 0x61, 0x03


	//----- nvinfo : EIATTR_KPARAM_INFO
	.align		4
.L_2265:
        /*0078*/ 	.byte	0x04, 0x17
        /*007a*/ 	.short	(.L_2267 - .L_2266)
.L_2266:
        /*007c*/ 	.word	0x00000000
        /*0080*/ 	.short	0x0002
        /*0082*/ 	.short	0x01b0
        /*0084*/ 	.byte	0x00, 0xf0, 0x61, 0x03


	//----- nvinfo : EIATTR_KPARAM_INFO
	.align		4
.L_2267:
        /*0088*/ 	.byte	0x04, 0x17
        /*008a*/ 	.short	(.L_2269 - .L_2268)
.L_2268:
        /*008c*/ 	.word	0x00000000
        /*0090*/ 	.short	0x0001
        /*0092*/ 	.short	0x00d8
        /*0094*/ 	.byte	0x00, 0xf0, 0x61, 0x03


	//----- nvinfo : EIATTR_KPARAM_INFO
	.align		4
.L_2269:
        /*0098*/ 	.byte	0x04, 0x17
        /*009a*/ 	.short	(.L_2271 - .L_2270)
.L_2270:
        /*009c*/ 	.word	0x00000000
        /*00a0*/ 	.short	0x0000
        /*00a2*/ 	.short	0x0000
        /*00a4*/ 	.byte	0x00, 0xf0, 0x61, 0x03


	//----- nvinfo : EIATTR_SPARSE_MMA_MASK
	.align		4
.L_2271:
        /*00a8*/ 	.byte	0x03, 0x50
        /*00aa*/ 	.short	0x0000


	//----- nvinfo : EIATTR_MAXREG_COUNT
	.align		4
        /*00ac*/ 	.byte	0x03, 0x1b
        /*00ae*/ 	.short	0x0020


	//----- nvinfo : EIATTR_ANNOTATIONS
	.align		4
        /*00b0*/ 	.byte	0x04, 0x55
        /*00b2*/ 	.short	(.L_2273 - .L_2272)


	//   ....[0]....
.L_2272:
        /*00b4*/ 	.word	0x00000001
        /*00b8*/ 	.byte	0xa0, 0x02, 0x00, 0x00, 0x01, 0x00, 0x00, 0x00, 0xb0, 0x02, 0x00, 0x00, 0x01, 0x00, 0x00, 0x00
        /*00c8*/ 	.byte	0xc0, 0x02, 0x00, 0x00, 0x01, 0x00, 0x00, 0x00, 0xc0, 0x11, 0x00, 0x00, 0x01, 0x00, 0x00, 0x00
        /*00d8*/ 	.byte	0x00, 0x12, 0x00, 0x00, 0x01, 0x00, 0x00, 0x00, 0x00, 0x14, 0x00, 0x00, 0x01, 0x00, 0x00, 0x00
        /*00e8*/ 	.byte	0xc0, 0x15, 0x00, 0x00, 0x01, 0x00, 0x00, 0x00, 0xf0, 0x15, 0x00, 0x00, 0x01, 0x00, 0x00, 0x00
        /*00f8*/ 	.byte	0x10, 0x16, 0x00, 0x00, 0x01, 0x00, 0x00, 0x00, 0xd0, 0x1e, 0x00, 0x00


	//----- nvinfo : EIATTR_MERCURY_ISA_VERSION
	.align		4
.L_2273:
        /*0104*/ 	.byte	0x03, 0x5f
        /*0106*/ 	.short	0x0101


	//----- nvinfo : EIATTR_VRC_CTA_INIT_COUNT
	.align		4
        /*0108*/ 	.byte	0x02, 0x4a
	.zero		1
	.zero		1


	//----- nvinfo : EIATTR_EXIT_INSTR_OFFSETS
	.align		4
        /*010c*/ 	.byte	0x04, 0x1c
        /*010e*/ 	.short	(.L_2275 - .L_2274)


	//   ....[0]....
.L_2274:
        /*0110*/ 	.word	0x00000080


	//   ....[1]....
        /*0114*/ 	.word	0x00002110


	//----- nvinfo : EIATTR_MAX_THREADS
	.align		4
.L_2275:
        /*0118*/ 	.byte	0x04, 0x05
        /*011a*/ 	.short	(.L_2277 - .L_2276)
.L_2276:
        /*011c*/ 	.word	0x00000200
        /*0120*/ 	.word	0x00000001
        /*0124*/ 	.word	0x00000001


	//----- nvinfo : EIATTR_CRS_STACK_SIZE
	.align		4
.L_2277:
        /*0128*/ 	.byte	0x04, 0x1e
        /*012a*/ 	.short	(.L_2279 - .L_2278)
.L_2278:
        /*012c*/ 	.word	0x00000000


	//----- nvinfo : EIATTR_CBANK_PARAM_SIZE
	.align		4
.L_2279:
        /*0130*/ 	.byte	0x03, 0x19
        /*0132*/ 	.short	0x06c8


	//----- nvinfo : EIATTR_PARAM_CBANK
	.align		4
        /*0134*/ 	.byte	0x04, 0x0a
        /*0136*/ 	.short	(.L_2281 - .L_2280)
	.align		4
.L_2280:
        /*0138*/ 	.word	index@(.nv.constant0._ZN2at6native38_GLOBAL__N__9a469cfd_6_RNN_cu_eca79a6d6kernel17lstm_cell_forwardIffiLi2EEEvNS_4cuda6detail10TensorInfoIT_T1_EES9_S9_S9_S9_S9_S9_S9_S8_S8_)
        /*013c*/ 	.short	0x0380
        /*013e*/ 	.short	0x06c8


	//----- nvinfo : EIATTR_SW_WAR
	.align		4
.L_2281:
        /*0140*/ 	.byte	0x04, 0x36
        /*0142*/ 	.short	(.L_2283 - .L_2282)
.L_2282:
        /*0144*/ 	.word	0x00000008
.L_2283:


//--------------------- .nv.info._ZN2at6native38_GLOBAL__N__9a469cfd_6_RNN_cu_eca79a6d6kernel17lstm_cell_forwardIffiLi1EEEvNS_4cuda6detail10TensorInfoIT_T1_EES9_S9_S9_S9_S9_S9_S9_S8_S8_ --------------------------
	.section	.nv.info._ZN2at6native38_GLOBAL__N__9a469cfd_6_RNN_cu_eca79a6d6kernel17lstm_cell_forwardIffiLi1EEEvNS_4cuda6detail10TensorInfoIT_T1_EES9_S9_S9_S9_S9_S9_S9_S8_S8_,"",@"SHT_CUDA_INFO"
	.sectionflags	@""
	.align	4


	//----- nvinfo : EIATTR_CUDA_API_VERSION
	.align		4
        /*0000*/ 	.byte	0x04, 0x37
        /*0002*/ 	.short	(.L_2285 - .L_2284)
.L_2284:
        /*0004*/ 	.word	0x00000082


	//----- nvinfo : EIATTR_KPARAM_INFO
	.align		4
.L_2285:
        /*0008*/ 	.byte	0x04, 0x17
        /*000a*/ 	.short	(.L_2287 - .L_2286)
.L_2286:
        /*000c*/ 	.word	0x00000000
        /*0010*/ 	.short	0x0009
        /*0012*/ 	.short	0x06c4
        /*0014*/ 	.byte	0x00, 0xf0, 0x11, 0x00


	//----- nvinfo : EIATTR_KPARAM_INFO
	.align		4
.L_2287:
        /*0018*/ 	.byte	0x04, 0x17
        /*001a*/ 	.short	(.L_2289 - .L_2288)
.L_2288:
        /*001c*/ 	.word	0x00000000
        /*0020*/ 	.short	0x0008
        /*0022*/ 	.short	0x06c0
        /*0024*/ 	.byte	0x00, 0xf0, 0x11, 0x00


	//----- nvinfo : EIATTR_KPARAM_INFO
	.align		4
.L_2289:
        /*0028*/ 	.byte	0x04, 0x17
        /*002a*/ 	.short	(.L_2291 - .L_2290)
.L_2290:
        /*002c*/ 	.word	0x00000000
        /*0030*/ 	.short	0x0007
        /*0032*/ 	.short	0x05e8
        /*0034*/ 	.byte	0x00, 0xf0, 0x61, 0x03


	//----- nvinfo : EIATTR_KPARAM_INFO
	.align		4
.L_2291:
        /*0038*/ 	.byte	0x04, 0x17
        /*003a*/ 	.short	(.L_2293 - .L_2292)
.L_2292:
        /*003c*/ 	.word	0x00000000
        /*0040*/ 	.short	0x0006
        /*0042*/ 	.short	0x0510
        /*0044*/ 	.byte	0x00, 0xf0, 0x61, 0x03


	//----- nvinfo : EIATTR_KPARAM_INFO
	.align		4
.L_2293:
        /*0048*/ 	.byte	0x04, 0x17
        /*004a*/ 	.short	(.L_2295 - .L_2294)
.L_2294:
        /*004c*/ 	.word	0x00000000
        /*0050*/ 	.short	0x0005
        /*0052*/ 	.short	0x0438
        /*0054*/ 	.byte	0x00, 0xf0, 0x61, 0x03


	//----- nvinfo : EIATTR_KPARAM_INFO
	.align		4
.L_2295:
        /*0058*/ 	.byte	0x04, 0x17
        /*005a*/ 	.short	(.L_2297 - .L_2296)
.L_2296:
        /*005c*/ 	.word	0x00000000
        /*0060*/ 	.short	0x0004
        /*0062*/ 	.short	0x0360
        /*0064*/ 	.byte	0x00, 0xf0, 0x61, 0x03


	//----- nvinfo : EIATTR_KPARAM_INFO
	.align		4
.L_2297:
        /*0068*/ 	.byte	0x04, 0x17
        /*006a*/ 	.short	(.L_2299 - .L_2298)
.L_2298:
        /*006c*/ 	.word	0x00000000
        /*0070*/ 	.short	0x0003
        /*0072*/ 	.short	0x0288
        /*0074*/ 	.byte	0x00, 0xf0, 0x61, 0x03


	//----- nvinfo : EIATTR_KPARAM_INFO
	.align		4
.L_2299:
        /*0078*/ 	.byte	0x04, 0x17
        /*007a*/ 	.short	(.L_2301 - .L_2300)
.L_2300:
        /*007c*/ 	.word	0x00000000
        /*0080*/ 	.short	0x0002
        /*0082*/ 	.short	0x01b0
        /*0084*/ 	.byte	0x00, 0xf0, 0x61, 0x03


	//----- nvinfo : EIATTR_KPARAM_INFO
	.align		4
.L_2301:
        /*0088*/ 	.byte	0x04, 0x17
        /*008a*/ 	.short	(.L_2303 - .L_2302)
.L_2302:
        /*008c*/ 	.word	0x00000000
        /*0090*/ 	.short	0x0001
        /*0092*/ 	.short	0x00d8
        /*0094*/ 	.byte	0x00, 0xf0, 0x61, 0x03


	//----- nvinfo : EIATTR_KPARAM_INFO
	.align		4
.L_2303:
        /*0098*/ 	.byte	0x04, 0x17
        /*009a*/ 	.short	(.L_2305 - .L_2304)
.L_2304:
        /*009c*/ 	.word	0x00000000
        /*00a0*/ 	.short	0x0000
        /*00a2*/ 	.short	0x0000
        /*00a4*/ 	.byte	0x00, 0xf0, 0x61, 0x03


	//----- nvinfo : EIATTR_SPARSE_MMA_MASK
	.align		4
.L_2305:
        /*00a8*/ 	.byte	0x03, 0x50
        /*00aa*/ 	.short	0x0000


	//----- nvinfo : EIATTR_MAXREG_COUNT
	.align		4
        /*00ac*/ 	.byte	0x03, 0x1b
        /*00ae*/ 	.short	0x0020


	//----- nvinfo : EIATTR_MERCURY_ISA_VERSION
	.align		4
        /*00b0*/ 	.byte	0x03, 0x5f
        /*00b2*/ 	.short	0x0101


	//----- nvinfo : EIATTR_VRC_CTA_INIT_COUNT
	.align		4
        /*00b4*/ 	.byte	0x02, 0x4a
	.zero		1
	.zero		1


	//----- nvinfo : EIATTR_EXIT_INSTR_OFFSETS
	.align		4
        /*00b8*/ 	.byte	0x04, 0x1c
        /*00ba*/ 	.short	(.L_2307 - .L_2306)


	//   ....[0]....
.L_2306:
        /*00bc*/ 	.word	0x00000070


	//   ....[1]....
        /*00c0*/ 	.word	0x00000af0


	//   ....[2]....
        /*00c4*/ 	.word	0x000012d0


	//----- nvinfo : EIATTR_MAX_THREADS
	.align		4
.L_2307:
        /*00c8*/ 	.byte	0x04, 0x05
        /*00ca*/ 	.short	(.L_2309 - .L_2308)
.L_2308:
        /*00cc*/ 	.word	0x00000200
        /*00d0*/ 	.word	0x00000001
        /*00d4*/ 	.word	0x00000001


	//----- nvinfo : EIATTR_CRS_STACK_SIZE
	.align		4
.L_2309:
        /*00d8*/ 	.byte	0x04, 0x1e
        /*00da*/ 	.short	(.L_2311 - .L_2310)
.L_2310:
        /*00dc*/ 	.word	0x00000000


	//----- nvinfo : EIATTR_CBANK_PARAM_SIZE
	.align		4
.L_2311:
        /*00e0*/ 	.byte	0x03, 0x19
        /*00e2*/ 	.short	0x06c8


	//----- nvinfo : EIATTR_PARAM_CBANK
	.align		4
        /*00e4*/ 	.byte	0x04, 0x0a
        /*00e6*/ 	.short	(.L_2313 - .L_2312)
	.align		4
.L_2312:
        /*00e8*/ 	.word	index@(.nv.constant0._ZN2at6native38_GLOBAL__N__9a469cfd_6_RNN_cu_eca79a6d6kernel17lstm_cell_forwardIffiLi1EEEvNS_4cuda6detail10TensorInfoIT_T1_EES9_S9_S9_S9_S9_S9_S9_S8_S8_)
        /*00ec*/ 	.short	0x0380
        /*00ee*/ 	.short	0x06c8


	//----- nvinfo : EIATTR_SW_WAR
	.align		4
.L_2313:
        /*00f0*/ 	.byte	0x04, 0x36
        /*00f2*/ 	.short	(.L_2315 - .L_2314)
.L_2314:
        /*00f4*/ 	.word	0x00000008
.L_2315:


//--------------------- .nv.info._ZN2at6native38_GLOBAL__N__9a469cfd_6_RNN_cu_eca79a6d6kernel17lstm_cell_forwardIddlLi2EEEvNS_4cuda6detail10TensorInfoIT_T1_EES9_S9_S9_S9_S9_S9_S9_S8_S8_ --------------------------
	.section	.nv.info._ZN2at6native38_GLOBAL__N__9a469cfd_6_RNN_cu_eca79a6d6kernel17lstm_cell_forwardIddlLi2EEEvNS_4cuda6detail10TensorInfoIT_T1_EES9_S9_S9_S9_S9_S9_S9_S8_S8_,"",@"SHT_CUDA_INFO"
	.sectionflags	@""
	.align	4


	//----- nvinfo : EIATTR_CUDA_API_VERSION
	.align		4
        /*0000*/ 	.byte	0x04, 0x37
        /*0002*/ 	.short	(.L_2317 - .L_2316)
.L_2316:
        /*0004*/ 	.word	0x00000082


	//----- nvinfo : EIATTR_KPARAM_INFO
	.align		4
.L_2317:
        /*0008*/ 	.byte	0x04, 0x17
        /*000a*/ 	.short	(.L_2319 - .L_2318)
.L_2318:
        /*000c*/ 	.word	0x00000000
        /*0010*/ 	.short	0x0009
        /*0012*/ 	.short	0x0d08
        /*0014*/ 	.byte	0x00, 0xf0, 0x21, 0x00


	//----- nvinfo : EIATTR_KPARAM_INFO
	.align		4
.L_2319:
        /*0018*/ 	.byte	0x04, 0x17
        /*001a*/ 	.short	(.L_2321 - .L_2320)
.L_2320:
        /*001c*/ 	.word	0x00000000
        /*0020*/ 	.short	0x0008
        /*0022*/ 	.short	0x0d00
        /*0024*/ 	.byte	0x00, 0xf0, 0x21, 0x00


	//----- nvinfo : EIATTR_KPARAM_INFO
	.align		4
.L_2321:
        /*0028*/ 	.byte	0x04, 0x17
        /*002a*/ 	.short	(.L_2323 - .L_2322)
.L_2322:
        /*002c*/ 	.word	0x00000000
        /*0030*/ 	.short	0x0007
        /*0032*/ 	.short	0x0b60
        /*0034*/ 	.byte	0x00, 0xf0, 0x81, 0x06


	//----- nvinfo : EIATTR_KPARAM_INFO
	.align		4
.L_2323:
        /*0038*/ 	.byte	0x04, 0x17
        /*003a*/ 	.short	(.L_2325 - .L_2324)
.L_2324:
        /*003c*/ 	.word	0x00000000
        /*0040*/ 	.short	0x0006
        /*0042*/ 	.short	0x09c0
        /*0044*/ 	.byte	0x00, 0xf0, 0x81, 0x06


	//----- nvinfo : EIATTR_KPARAM_INFO
	.align		4
.L_2325:
        /*0048*/ 	.byte	0x04, 0x17
        /*004a*/ 	.short	(.L_2327 - .L_2326)
.L_2326:
        /*004c*/ 	.word	0x00000000
        /*0050*/ 	.short	0x0005
        /*0052*/ 	.short	0x0820
        /*0054*/ 	.byte	0x00, 0xf0, 0x81, 0x06


	//----- nvinfo : EIATTR_KPARAM_INFO
	.align		4
.L_2327:
        /*0058*/ 	.byte	0x04, 0x17
        /*005a*/ 	.short	(.L_2329 - .L_2328)
.L_2328:
        /*005c*/ 	.word	0x00000000
        /*0060*/ 	.short	0x0004
        /*0062*/ 	.short	0x0680
        /*0064*/ 	.byte	0x00, 0xf0, 0x81, 0x06


	//----- nvinfo : EIATTR_KPARAM_INFO
	.align		4
.L_2329:
        /*0068*/ 	.byte	0x04, 0x17
        /*006a*/ 	.short	(.L_2331 - .L_2330)
.L_2330:
        /*006c*/ 	.word	0x00000000
        /*0070*/ 	.short	0x0003
        /*0072*/ 	.short	0x04e0
        /*0074*/ 	.byte	0x00, 0xf0, 0x81, 0x06


	//----- nvinfo : EIATTR_KPARAM_INFO
	.align		4
.L_2331:
        /*0078*/ 	.byte	0x04, 0x17
        /*007a*/ 	.short	(.L_2333 - .L_2332)
.L_2332:
        /*007c*/ 	.word	0x00000000
        /*0080*/ 	.short	0x0002
        /*0082*/ 	.short	0x0340
        /*0084*/ 	.byte	0x00, 0xf0, 0x81, 0x06


	//----- nvinfo : EIATTR_KPARAM_INFO
	.align		4
.L_2333:
        /*0088*/ 	.byte	0x04, 0x17
        /*008a*/ 	.short	(.L_2335 - .L_2334)
.L_2334:
        /*008c*/ 	.word	0x00000000
        /*0090*/ 	.short	0x0001
        /*0092*/ 	.short	0x01a0
        /*0094*/ 	.byte	0x00, 0xf0, 0x81, 0x06


	//----- nvinfo : EIATTR_KPARAM_INFO
	.align		4
.L_2335:
        /*0098*/ 	.byte	0x04, 0x17
        /*009a*/ 	.short	(.L_2337 - .L_2336)
.L_2336:
        /*009c*/ 	.word	0x00000000
        /*00a0*/ 	.short	0x0000
        /*00a2*/ 	.short	0x0000
        /*00a4*/ 	.byte	0x00, 0xf0, 0x81, 0x06


	//----- nvinfo : EIATTR_SPARSE_MMA_MASK
	.align		4
.L_2337:
        /*00a8*/ 	.byte	0x03, 0x50
        /*00aa*/ 	.short	0x0000


	//----- nvinfo : EIATTR_MAXREG_COUNT
	.align		4
        /*00ac*/ 	.byte	0x03, 0x1b
        /*00ae*/ 	.short	0x0020


	//----- nvinfo : EIATTR_ANNOTATIONS
	.align		4
        /*00b0*/ 	.byte	0x04, 0x55
        /*00b2*/ 	.short	(.L_2339 - .L_2338)


	//   ....[0]....
.L_2338:
        /* <DEDUP_REMOVED lines=23> */


	//----- nvinfo : EIATTR_MERCURY_ISA_VERSION
	.align		4
.L_2339:
        /*0214*/ 	.byte	0x03, 0x5f
        /*0216*/ 	.short	0x0101


	//----- nvinfo : EIATTR_VRC_CTA_INIT_COUNT
	.align		4
        /*0218*/ 	.byte	0x02, 0x4a
	.zero		1
	.zero		1


	//----- nvinfo : EIATTR_EXIT_INSTR_OFFSETS
	.align		4
        /*021c*/ 	.byte	0x04, 0x1c
        /*021e*/ 	.short	(.L_2341 - .L_2340)


	//   ....[0]....
.L_2340:
        /*0220*/ 	.word	0x00000090


	//   ....[1]....
        /*0224*/ 	.word	0x00008490


	//----- nvinfo : EIATTR_MAX_THREADS
	.align		4
.L_2341:
        /*0228*/ 	.byte	0x04, 0x05
        /*022a*/ 	.short	(.L_2343 - .L_2342)
.L_2342:
        /*022c*/ 	.word	0x00000200
        /*0230*/ 	.word	0x00000001
        /*0234*/ 	.word	0x00000001


	//----- nvinfo : EIATTR_CRS_STACK_SIZE
	.align		4
.L_2343:
        /*0238*/ 	.byte	0x04, 0x1e
        /*023a*/ 	.short	(.L_2345 - .L_2344)
.L_2344:
        /*023c*/ 	.word	0x00000000


	//----- nvinfo : EIATTR_CBANK_PARAM_SIZE
	.align		4
.L_2345:
        /*0240*/ 	.byte	0x03, 0x19
        /*0242*/ 	.short	0x0d10


	//----- nvinfo : EIATTR_PARAM_CBANK
	.align		4
        /*0244*/ 	.byte	0x04, 0x0a
        /*0246*/ 	.short	(.L_2347 - .L_2346)
	.align		4
.L_2346:
        /*0248*/ 	.word	index@(.nv.constant0._ZN2at6native38_GLOBAL__N__9a469cfd_6_RNN_cu_eca79a6d6kernel17lstm_cell_forwardIddlLi2EEEvNS_4cuda6detail10TensorInfoIT_T1_EES9_S9_S9_S9_S9_S9_S9_S8_S8_)
        /*024c*/ 	.short	0x0380
        /*024e*/ 	.short	0x0d10


	//----- nvinfo : EIATTR_SW_WAR
	.align		4
.L_2347:
        /*0250*/ 	.byte	0x04, 0x36
        /*0252*/ 	.short	(.L_2349 - .L_2348)
.L_2348:
        /*0254*/ 	.word	0x00000008
.L_2349:


//--------------------- .nv.info._ZN2at6native38_GLOBAL__N__9a469cfd_6_RNN_cu_eca79a6d6kernel17lstm_cell_forwardIddlLi1EEEvNS_4cuda6detail10TensorInfoIT_T1_EES9_S9_S9_S9_S9_S9_S9_S8_S8_ --------------------------
	.section	.nv.info._ZN2at6native38_GLOBAL__N__9a469cfd_6_RNN_cu_eca79a6d6kernel17lstm_cell_forwardIddlLi1EEEvNS_4cuda6detail10TensorInfoIT_T1_EES9_S9_S9_S9_S9_S9_S9_S8_S8_,"",@"SHT_CUDA_INFO"
	.sectionflags	@""
	.align	4


	//----- nvinfo : EIATTR_CUDA_API_VERSION
	.align		4
        /*0000*/ 	.byte	0x04, 0x37
        /*0002*/ 	.short	(.L_2351 - .L_2350)
.L_2350:
        /*0004*/ 	.word	0x00000082


	//----- nvinfo : EIATTR_KPARAM_INFO
	.align		4
.L_2351:
        /*0008*/ 	.byte	0x04, 0x17
        /*000a*/ 	.short	(.L_2353 - .L_2352)
.L_2352:
        /*000c*/ 	.word	0x00000000
        /*0010*/ 	.short	0x0009
        /*0012*/ 	.short	0x0d08
        /*0014*/ 	.byte	0x00, 0xf0, 0x21, 0x00


	//----- nvinfo : EIATTR_KPARAM_INFO
	.align		4
.L_2353:
        /*0018*/ 	.byte	0x04, 0x17
        /*001a*/ 	.short	(.L_2355 - .L_2354)
.L_2354:
        /*001c*/ 	.word	0x00000000
        /*0020*/ 	.short	0x0008
        /*0022*/ 	.short	0x0d00
        /*0024*/ 	.byte	0x00, 0xf0, 0x21, 0x00


	//----- nvinfo : EIATTR_KPARAM_INFO
	.align		4
.L_2355:
        /*0028*/ 	.byte	0x04, 0x17
        /*002a*/ 	.short	(.L_2357 - .L_2356)
.L_2356:
        /*002c*/ 	.word	0x00000000
        /*0030*/ 	.short	0x0007
        /*0032*/ 	.short	0x0b60
        /*0034*/ 	.byte	0x00, 0xf0, 0x81, 0x06


	//----- nvinfo : EIATTR_KPARAM_INFO
	.align		4
.L_2357:
        /*0038*/ 	.byte	0x04, 0x17
        /*003a*/ 	.short	(.L_2359 - .L_2358)
.L_2358:
        /*003c*/ 	.word	0x00000000
        /*0040*/ 	.short	0x0006
        /*0042*/ 	.short	0x09c0
        /*0044*/ 	.byte	0x00, 0xf0, 0x81, 0x06


	//----- nvinfo : EIATTR_KPARAM_INFO
	.align		4
.L_2359:
        /*0048*/ 	.byte	0x04, 0x17
        /*004a*/ 	.short	(.L_2361 - .L_2360)
.L_2360:
        /*004c*/ 	.word	0x00000000
        /*0050*/ 	.short	0x0005
        /*0052*/ 	.short	0x0820
        /*0054*/ 	.byte	0x00, 0xf0, 0x81, 0x06


	//----- nvinfo : EIATTR_KPARAM_INFO
	.align		4
.L_2361:
        /*0058*/ 	.byte	0x04, 0x17
        /*005a*/ 	.short	(.L_2363 - .L_2362)
.L_2362:
        /*005c*/ 	.word	0x00000000
        /*0060*/ 	.short	0x0004
        /*0062*/ 	.short	0x0680
        /*0064*/ 	.byte	0x00, 0xf0, 0x81, 0x06


	//----- nvinfo : EIATTR_KPARAM_INFO
	.align		4
.L_2363:
        /*0068*/ 	.byte	0x04, 0x17
        /*006a*/ 	.short	(.L_2365 - .L_2364)
.L_2364:
        /*006c*/ 	.word	0x00000000
        /*0070*/ 	.short	0x0003
        /*0072*/ 	.short	0x04e0
        /*0074*/ 	.byte	0x00, 0xf0, 0x81, 0x06


	//----- nvinfo : EIATTR_KPARAM_INFO
	.align		4
.L_2365:
        /*0078*/ 	.byte	0x04, 0x17
        /*007a*/ 	.short	(.L_2367 - .L_2366)
.L_2366:
        /*007c*/ 	.word	0x00000000
        /*0080*/ 	.short	0x0002
        /*0082*/ 	.short	0x0340
        /*0084*/ 	.byte	0x00, 0xf0, 0x81, 0x06


	//----- nvinfo : EIATTR_KPARAM_INFO
	.align		4
.L_2367:
        /*0088*/ 	.byte	0x04, 0x17
        /*008a*/ 	.short	(.L_2369 - .L_2368)
.L_2368:
        /*008c*/ 	.word	0x00000000
        /*0090*/ 	.short	0x0001
        /*0092*/ 	.short	0x01a0
        /*0094*/ 	.byte	0x00, 0xf0, 0x81, 0x06


	//----- nvinfo : EIATTR_KPARAM_INFO
	.align		4
.L_2369:
        /*0098*/ 	.byte	0x04, 0x17
        /*009a*/ 	.short	(.L_2371 - .L_2370)
.L_2370:
        /*009c*/ 	.word	0x00000000
        /*00a0*/ 	.short	0x0000
        /*00a2*/ 	.short	0x0000
        /*00a4*/ 	.byte	0x00, 0xf0, 0x81, 0x06


	//----- nvinfo : EIATTR_SPARSE_MMA_MASK
	.align		4
.L_2371:
        /*00a8*/ 	.byte	0x03, 0x50
        /*00aa*/ 	.short	0x0000


	//----- nvinfo : EIATTR_MAXREG_COUNT
	.align		4
        /*00ac*/ 	.byte	0x03, 0x1b
        /*00ae*/ 	.short	0x0020


	//----- nvinfo : EIATTR_ANNOTATIONS
	.align		4
        /*00b0*/ 	.byte	0x04, 0x55
        /*00b2*/ 	.short	(.L_2373 - .L_2372)


	//   ....[0]....
.L_2372:
        /* <DEDUP_REMOVED lines=34> */


	//----- nvinfo : EIATTR_MERCURY_ISA_VERSION
	.align		4
.L_2373:
        /*02bc*/ 	.byte	0x03, 0x5f
        /*02be*/ 	.short	0x0101


	//----- nvinfo : EIATTR_VRC_CTA_INIT_COUNT
	.align		4
        /*02c0*/ 	.byte	0x02, 0x4a
	.zero		1
	.zero		1


	//----- nvinfo : EIATTR_EXIT_INSTR_OFFSETS
	.align		4
        /*02c4*/ 	.byte	0x04, 0x1c
        /*02c6*/ 	.short	(.L_2375 - .L_2374)


	//   ....[0]....
.L_2374:
        /*02c8*/ 	.word	0x00000090


	//   ....[1]....
        /*02cc*/ 	.word	0x000057b0


	//----- nvinfo : EIATTR_MAX_THREADS
	.align		4
.L_2375:
        /*02d0*/ 	.byte	0x04, 0x05
        /*02d2*/ 	.short	(.L_2377 - .L_2376)
.L_2376:
        /*02d4*/ 	.word	0x00000200
        /*02d8*/ 	.word	0x00000001
        /*02dc*/ 	.word	0x00000001


	//----- nvinfo : EIATTR_CRS_STACK_SIZE
	.align		4
.L_2377:
        /*02e0*/ 	.byte	0x04, 0x1e
        /*02e2*/ 	.short	(.L_2379 - .L_2378)
.L_2378:
        /*02e4*/ 	.word	0x00000000


	//----- nvinfo : EIATTR_CBANK_PARAM_SIZE
	.align		4
.L_2379:
        /*02e8*/ 	.byte	0x03, 0x19
        /*02ea*/ 	.short	0x0d10


	//----- nvinfo : EIATTR_PARAM_CBANK
	.align		4
        /*02ec*/ 	.byte	0x04, 0x0a
        /*02ee*/ 	.short	(.L_2381 - .L_2380)
	.align		4
.L_2380:
        /*02f0*/ 	.word	index@(.nv.constant0._ZN2at6native38_GLOBAL__N__9a469cfd_6_RNN_cu_eca79a6d6kernel17lstm_cell_forwardIddlLi1EEEvNS_4cuda6detail10TensorInfoIT_T1_EES9_S9_S9_S9_S9_S9_S9_S8_S8_)
        /*02f4*/ 	.short	0x0380
        /*02f6*/ 	.short	0x0d10


	//----- nvinfo : EIATTR_SW_WAR
	.align		4
.L_2381:
        /*02f8*/ 	.byte	0x04, 0x36
        /*02fa*/ 	.short	(.L_2383 - .L_2382)
.L_2382:
        /*02fc*/ 	.word	0x00000008
.L_2383:


//--------------------- .nv.info._ZN2at6native38_GLOBAL__N__9a469cfd_6_RNN_cu_eca79a6d6kernel17lstm_cell_forwardIddiLi2EEEvNS_4cuda6detail10TensorInfoIT_T1_EES9_S9_S9_S9_S9_S9_S9_S8_S8_ --------------------------
	.section	.nv.info._ZN2at6native38_GLOBAL__N__9a469cfd_6_RNN_cu_eca79a6d6kernel17lstm_cell_forwardIddiLi2EEEvNS_4cuda6detail10TensorInfoIT_T1_EES9_S9_S9_S9_S9_S9_S9_S8_S8_,"",@"SHT_CUDA_INFO"
	.sectionflags	@""
	.align	4


	//----- nvinfo : EIATTR_CUDA_API_VERSION
	.align		4
        /*0000*/ 	.byte	0x04, 0x37
        /*0002*/ 	.short	(.L_2385 - .L_2384)
.L_2384:
        /*0004*/ 	.word	0x00000082


	//----- nvinfo : EIATTR_KPARAM_INFO
	.align		4
.L_2385:
        /*0008*/ 	.byte	0x04, 0x17
        /*000a*/ 	.short	(.L_2387 - .L_2386)
.L_2386:
        /*000c*/ 	.word	0x00000000
        /*0010*/ 	.short	0x0009
        /*0012*/ 	.short	0x06c4
        /*0014*/ 	.byte	0x00, 0xf0, 0x11, 0x00


	//----- nvinfo : EIATTR_KPARAM_INFO
	.align		4
.L_2387:
        /*0018*/ 	.byte	0x04, 0x17
        /*001a*/ 	.short	(.L_2389 - .L_2388)
.L_2388:
        /*001c*/ 	.word	0x00000000
        /*0020*/ 	.short	0x0008
        /*0022*/ 	.short	0x06c0
        /*0024*/ 	.byte	0x00, 0xf0, 0x11, 0x00


	//----- nvinfo : EIATTR_KPARAM_INFO
	.align		4
.L_2389:
        /*0028*/ 	.byte	0x04, 0x17
        /*002a*/ 	.short	(.L_2391 - .L_2390)
.L_2390:
        /*002c*/ 	.word	0x00000000
        /*0030*/ 	.short	0x0007
        /*0032*/ 	.short	0x05e8
        /*0034*/ 	.byte	0x00, 0xf0, 0x61, 0x03


	//----- nvinfo : EIATTR_KPARAM_INFO
	.align		4
.L_2391:
        /*0038*/ 	.byte	0x04, 0x17
        /*003a*/ 	.short	(.L_2393 - .L_2392)
.L_2392:
        /*003c*/ 	.word	0x00000000
        /*0040*/ 	.short	0x0006
        /*0042*/ 	.short	0x0510
        /*0044*/ 	.byte	0x00, 0xf0, 0x61, 0x03


	//----- nvinfo : EIATTR_KPARAM_INFO
	.align		4
.L_2393:
        /*0048*/ 	.byte	0x04, 0x17
        /*004a*/ 	.short	(.L_2395 - .L_2394)
.L_2394:
        /*004c*/ 	.word	0x00000000
        /*0050*/ 	.short	0x0005
        /*0052*/ 	.short	0x0438
        /*0054*/ 	.byte	0x00, 0xf0, 0x61, 0x03


	//----- nvinfo : EIATTR_KPARAM_INFO
	.align		4
.L_2395:
        /*0058*/ 	.byte	0x04, 0x17
        /*005a*/ 	.short	(.L_2397 - .L_2396)
.L_2396:
        /*005c*/ 	.word	0x00000000
        /*0060*/ 	.short	0x0004
        /*0062*/ 	.short	0x0360
        /*0064*/ 	.byte	0x00, 0xf0, 0x61, 0x03


	//----- nvinfo : EIATTR_KPARAM_INFO
	.align		4
.L_2397:
        /*0068*/ 	.byte	0x04, 0x17
        /*006a*/ 	.short	(.L_2399 - .L_2398)
.L_2398:
        /*006c*/ 	.word	0x00000000
        /*0070*/ 	.short	0x0003
        /*0072*/ 	.short	0x0288
        /*0074*/ 	.byte	0x00, 0xf0, 0x61, 0x03


	//----- nvinfo : EIATTR_KPARAM_INFO
	.align		4
.L_2399:
        /*0078*/ 	.byte	0x04, 0x17
        /*007a*/ 	.short	(.L_2401 - .L_2400)
.L_2400:
        /*007c*/ 	.word	0x00000000
        /*0080*/ 	.short	0x0002
        /*0082*/ 	.short	0x01b0
        /*0084*/ 	.byte	0x00, 0xf0, 0x61, 0x03


	//----- nvinfo : EIATTR_KPARAM_INFO
	.align		4
.L_2401:
        /*0088*/ 	.byte	0x04, 0x17
        /*008a*/ 	.short	(.L_2403 - .L_2402)
.L_2402:
        /*008c*/ 	.word	0x00000000
        /*0090*/ 	.short	0x0001
        /*0092*/ 	.short	0x00d8
        /*0094*/ 	.byte	0x00, 0xf0, 0x61, 0x03


	//----- nvinfo : EIATTR_KPARAM_INFO
	.align		4
.L_2403:
        /*0098*/ 	.byte	0x04, 0x17
        /*009a*/ 	.short	(.L_2405 - .L_2404)
.L_2404:
        /*009c*/ 	.word	0x00000000
        /*00a0*/ 	.short	0x0000
        /*00a2*/ 	.short	0x0000
        /*00a4*/ 	.byte	0x00, 0xf0, 0x61, 0x03


	//----- nvinfo : EIATTR_SPARSE_MMA_MASK
	.align		4
.L_2405:
        /*00a8*/ 	.byte	0x03, 0x50
        /*00aa*/ 	.short	0x0000


	//----- nvinfo : EIATTR_MAXREG_COUNT
	.align		4
        /*00ac*/ 	.byte	0x03, 0x1b
        /*00ae*/ 	.short	0x0020


	//----- nvinfo : EIATTR_ANNOTATIONS
	.align		4
        /*00b0*/ 	.byte	0x04, 0x55
        /*00b2*/ 	.short	(.L_2407 - .L_2406)


	//   ....[0]....
.L_2406:
        /* <DEDUP_REMOVED lines=14> */


	//----- nvinfo : EIATTR_MERCURY_ISA_VERSION
	.align		4
.L_2407:
        /*0184*/ 	.byte	0x03, 0x5f
        /*0186*/ 	.short	0x0101


	//----- nvinfo : EIATTR_VRC_CTA_INIT_COUNT
	.align		4
        /*0188*/ 	.byte	0x02, 0x4a
	.zero		1
	.zero		1


	//----- nvinfo : EIATTR_EXIT_INSTR_OFFSETS
	.align		4
        /*018c*/ 	.byte	0x04, 0x1c
        /*018e*/ 	.short	(.L_2409 - .L_2408)


	//   ....[0]....
.L_2408:
        /*0190*/ 	.word	0x00000080


	//   ....[1]....
        /*0194*/ 	.word	0x00006090


	//----- nvinfo : EIATTR_MAX_THREADS
	.align		4
.L_2409:
        /*0198*/ 	.byte	0x04, 0x05
        /*019a*/ 	.short	(.L_2411 - .L_2410)
.L_2410:
        /*019c*/ 	.word	0x00000200
        /*01a0*/ 	.word	0x00000001
        /*01a4*/ 	.word	0x00000001


	//----- nvinfo : EIATTR_CRS_STACK_SIZE
	.align		4
.L_2411:
        /*01a8*/ 	.byte	0x04, 0x1e
        /*01aa*/ 	.short	(.L_2413 - .L_2412)
.L_2412:
        /*01ac*/ 	.word	0x00000000


	//----- nvinfo : EIATTR_CBANK_PARAM_SIZE
	.align		4
.L_2413:
        /*01b0*/ 	.byte	0x03, 0x19
        /*01b2*/ 	.short	0x06c8


	//----- nvinfo : EIATTR_PARAM_CBANK
	.align		4
        /*01b4*/ 	.byte	0x04, 0x0a
        /*01b6*/ 	.short	(.L_2415 - .L_2414)
	.align		4
.L_2414:
        /*01b8*/ 	.word	index@(.nv.constant0._ZN2at6native38_GLOBAL__N__9a469cfd_6_RNN_cu_eca79a6d6kernel17lstm_cell_forwardIddiLi2EEEvNS_4cuda6detail10TensorInfoIT_T1_EES9_S9_S9_S9_S9_S9_S9_S8_S8_)
        /*01bc*/ 	.short	0x0380
        /*01be*/ 	.short	0x06c8


	//----- nvinfo : EIATTR_SW_WAR
	.align		4
.L_2415:
        /*01c0*/ 	.byte	0x04, 0x36
        /*01c2*/ 	.short	(.L_2417 - .L_2416)
.L_2416:
        /*01c4*/ 	.word	0x00000008
.L_2417:


//--------------------- .nv.info._ZN2at6native38_GLOBAL__N__9a469cfd_6_RNN_cu_eca79a6d6kernel17lstm_cell_forwardIddiLi1EEEvNS_4cuda6detail10TensorInfoIT_T1_EES9_S9_S9_S9_S9_S9_S9_S8_S8_ --------------------------
	.section	.nv.info._ZN2at6native38_GLOBAL__N__9a469cfd_6_RNN_cu_eca79a6d6kernel17lstm_cell_forwardIddiLi1EEEvNS_4cuda6detail10TensorInfoIT_T1_EES9_S9_S9_S9_S9_S9_S9_S8_S8_,"",@"SHT_CUDA_INFO"
	.sectionflags	@""
	.align	4


	//----- nvinfo : EIATTR_CUDA_API_VERSION
	.align		4
        /*0000*/ 	.byte	0x04, 0x37
        /*0002*/ 	.short	(.L_2419 - .L_2418)
.L_2418:
        /*0004*/ 	.word	0x00000082


	//----- nvinfo : EIATTR_KPARAM_INFO
	.align		4
.L_2419:
        /*0008*/ 	.byte	0x04, 0x17
        /*000a*/ 	.short	(.L_2421 - .L_2420)
.L_2420:
        /*000c*/ 	.word	0x00000000
        /*0010*/ 	.short	0x0009
        /*0012*/ 	.short	0x06c4
        /*0014*/ 	.byte	0x00, 0xf0, 0x11, 0x00


	//----- nvinfo : EIATTR_KPARAM_INFO
	.align		4
.L_2421:
        /*0018*/ 	.byte	0x04, 0x17
        /*001a*/ 	.short	(.L_2423 - .L_2422)
.L_2422:
        /*001c*/ 	.word	0x00000000
        /*0020*/ 	.short	0x0008
        /*0022*/ 	.short	0x06c0
        /*0024*/ 	.byte	0x00, 0xf0, 0x11, 0x00


	//----- nvinfo : EIATTR_KPARAM_INFO
	.align		4
.L_2423:
        /*0028*/ 	.byte	0x04, 0x17
        /*002a*/ 	.short	(.L_2425 - .L_2424)
.L_2424:
        /*002c*/ 	.word	0x00000000
        /*0030*/ 	.short	0x0007
        /*0032*/ 	.short	0x05e8
        /*0034*/ 	.byte	0x00, 0xf0, 0x61, 0x03


	//----- nvinfo : EIATTR_KPARAM_INFO
	.align		4
.L_2425:
        /*0038*/ 	.byte	0x04, 0x17
        /*003a*/ 	.short	(.L_2427 - .L_2426)
.L_2426:
        /*003c*/ 	.word	0x00000000
        /*0040*/ 	.short	0x0006
        /*0042*/ 	.short	0x0510
        /*0044*/ 	.byte	0x00, 0xf0, 0x61, 0x03


	//----- nvinfo : EIATTR_KPARAM_INFO
	.align		4
.L_2427:
        /*0048*/ 	.byte	0x04, 0x17
        /*004a*/ 	.short	(.L_2429 - .L_2428)
.L_2428:
        /*004c*/ 	.word	0x00000000
        /*0050*/ 	.short	0x0005
        /*0052*/ 	.short	0x0438
        /*0054*/ 	.byte	0x00, 0xf0, 0x61, 0x03


	//----- nvinfo : EIATTR_KPARAM_INFO
	.align		4
.L_2429:
        /*0058*/ 	.byte	0x04, 0x17
        /*005a*/ 	.short	(.L_2431 - .L_2430)
.L_2430:
        /*005c*/ 	.word	0x00000000
        /*0060*/ 	.short	0x0004
        /*0062*/ 	.short	0x0360
        /*0064*/ 	.byte	0x00, 0xf0, 0x61, 0x03


	//----- nvinfo : EIATTR_KPARAM_INFO
	.align		4
.L_2431:
        /*0068*/ 	.byte	0x04, 0x17
        /*006a*/ 	.short	(.L_2433 - .L_2432)
.L_2432:
        /*006c*/ 	.word	0x00000000
        /*0070*/ 	.short	0x0003
        /*0072*/ 	.short	0x0288
        /*0074*/ 	.byte	0x00, 0xf0, 0x61, 0x03


	//----- nvinfo : EIATTR_KPARAM_INFO
	.align		4
.L_2433:
        /*0078*/ 	.byte	0x04, 0x17
        /*007a*/ 	.short	(.L_2435 - .L_2434)
.L_2434:
        /*007c*/ 	.word	0x00000000
        /*0080*/ 	.short	0x0002
        /*0082*/ 	.short	0x01b0
        /*0084*/ 	.byte	0x00, 0xf0, 0x61, 0x03


	//----- nvinfo : EIATTR_KPARAM_INFO
	.align		4
.L_2435:
        /*0088*/ 	.byte	0x04, 0x17
        /*008a*/ 	.short	(.L_2437 - .L_2436)
.L_2436:
        /*008c*/ 	.word	0x00000000
        /*0090*/ 	.short	0x0001
        /*0092*/ 	.short	0x00d8
        /*0094*/ 	.byte	0x00, 0xf0, 0x61, 0x03


	//----- nvinfo : EIATTR_KPARAM_INFO
	.align		4
.L_2437:
        /*0098*/ 	.byte	0x04, 0x17
        /*009a*/ 	.short	(.L_2439 - .L_2438)
.L_2438:
        /*009c*/ 	.word	0x00000000
        /*00a0*/ 	.short	0x0000
        /*00a2*/ 	.short	0x0000
        /*00a4*/ 	.byte	0x00, 0xf0, 0x61, 0x03


	//----- nvinfo : EIATTR_SPARSE_MMA_MASK
	.align		4
.L_2439:
        /*00a8*/ 	.byte	0x03, 0x50
        /*00aa*/ 	.short	0x0000


	//----- nvinfo : EIATTR_MAXREG_COUNT
	.align		4
        /*00ac*/ 	.byte	0x03, 0x1b
        /*00ae*/ 	.short	0x0020


	//----- nvinfo : EIATTR_ANNOTATIONS
	.align		4
        /*00b0*/ 	.byte	0x04, 0x55
        /*00b2*/ 	.short	(.L_2441 - .L_2440)


	//   ....[0]....
.L_2440:
        /* <DEDUP_REMOVED lines=9> */


	//----- nvinfo : EIATTR_MERCURY_ISA_VERSION
	.align		4
.L_2441:
        /*0134*/ 	.byte	0x03, 0x5f
        /*0136*/ 	.short	0x0101


	//----- nvinfo : EIATTR_VRC_CTA_INIT_COUNT
	.align		4
        /*0138*/ 	.byte	0x02, 0x4a
	.zero		1
	.zero		1


	//----- nvinfo : EIATTR_EXIT_INSTR_OFFSETS
	.align		4
        /*013c*/ 	.byte	0x04, 0x1c
        /*013e*/ 	.short	(.L_2443 - .L_2442)


	//   ....[0]....
.L_2442:
        /*0140*/ 	.word	0x00000080


	//   ....[1]....
        /*0144*/ 	.word	0x00004b40


	//----- nvinfo : EIATTR_MAX_THREADS
	.align		4
.L_2443:
        /*0148*/ 	.byte	0x04, 0x05
        /*014a*/ 	.short	(.L_2445 - .L_2444)
.L_2444:
        /*014c*/ 	.word	0x00000200
        /*0150*/ 	.word	0x00000001
        /*0154*/ 	.word	0x00000001


	//----- nvinfo : EIATTR_CRS_STACK_SIZE
	.align		4
.L_2445:
        /*0158*/ 	.byte	0x04, 0x1e
        /*015a*/ 	.short	(.L_2447 - .L_2446)
.L_2446:
        /*015c*/ 	.word	0x00000000


	//----- nvinfo : EIATTR_CBANK_PARAM_SIZE
	.align		4
.L_2447:
        /*0160*/ 	.byte	0x03, 0x19
        /*0162*/ 	.short	0x06c8


	//----- nvinfo : EIATTR_PARAM_CBANK
	.align		4
        /*0164*/ 	.byte	0x04, 0x0a
        /*0166*/ 	.short	(.L_2449 - .L_2448)
	.align		4
.L_2448:
        /*0168*/ 	.word	index@(.nv.constant0._ZN2at6native38_GLOBAL__N__9a469cfd_6_RNN_cu_eca79a6d6kernel17lstm_cell_forwardIddiLi1EEEvNS_4cuda6detail10TensorInfoIT_T1_EES9_S9_S9_S9_S9_S9_S9_S8_S8_)
        /*016c*/ 	.short	0x0380
        /*016e*/ 	.short	0x06c8


	//----- nvinfo : EIATTR_SW_WAR
	.align		4
.L_2449:
        /*0170*/ 	.byte	0x04, 0x36
        /*0172*/ 	.short	(.L_2451 - .L_2450)
.L_2450:
        /*0174*/ 	.word	0x00000008
.L_2451:


//--------------------- .nv.callgraph             --------------------------
	.section	.nv.callgraph,"",@"SHT_CUDA_CALLGRAPH"
	.align	4
	.sectionentsize	8
	.align		4
        /*0000*/ 	.word	0x00000000
	.align		4
        /*0004*/ 	.word	0xffffffff
	.align		4
        /*0008*/ 	.word	0x00000000
	.align		4
        /*000c*/ 	.word	0xfffffffe
	.align		4
        /*0010*/ 	.word	0x00000000
	.align		4
        /*0014*/ 	.word	0xfffffffd
	.align		4
        /*0018*/ 	.word	0x00000000
	.align		4
        /*001c*/ 	.word	0xfffffffc


//--------------------- .nv.constant4             --------------------------
	.section	.nv.constant4,"a",@progbits
	.align	8
	.align		8
.nv.constant4:
        /*0000*/ 	.dword	_ZN36_INTERNAL_9a469cfd_6_RNN_cu_eca79a6d4cuda3std3__45__cpo5beginE
	.align		8
        /*0008*/ 	.dword	_ZN36_INTERNAL_9a469cfd_6_RNN_cu_eca79a6d4cuda3std3__45__cpo3endE
	.align		8
        /*0010*/ 	.dword	_ZN36_INTERNAL_9a469cfd_6_RNN_cu_eca79a6d4cuda3std3__45__cpo6cbeginE
	.align		8
        /*0018*/ 	.dword	_ZN36_INTERNAL_9a469cfd_6_RNN_cu_eca79a6d4cuda3std3__45__cpo4cendE
	.align		8
        /*0020*/ 	.dword	_ZN36_INTERNAL_9a469cfd_6_RNN_cu_eca79a6d4cuda3std3__45__cpo6rbeginE
	.align		8
        /*0028*/ 	.dword	_ZN36_INTERNAL_9a469cfd_6_RNN_cu_eca79a6d4cuda3std3__45__cpo4rendE
	.align		8
        /*0030*/ 	.dword	_ZN36_INTERNAL_9a469cfd_6_RNN_cu_eca79a6d4cuda3std3__45__cpo7crbeginE
	.align		8
        /*0038*/ 	.dword	_ZN36_INTERNAL_9a469cfd_6_RNN_cu_eca79a6d4cuda3std3__45__cpo5crendE
	.align		8
        /*0040*/ 	.dword	_ZN36_INTERNAL_9a469cfd_6_RNN_cu_eca79a6d4cuda3std3__438_GLOBAL__N__9a469cfd_6_RNN_cu_eca79a6d6ignoreE
	.align		8
        /*0048*/ 	.dword	_ZN36_INTERNAL_9a469cfd_6_RNN_cu_eca79a6d4cuda3std3__419piecewise_constructE
	.align		8
        /*0050*/ 	.dword	_ZN36_INTERNAL_9a469cfd_6_RNN_cu_eca79a6d4cuda3std3__48in_placeE
	.align		8
        /*0058*/ 	.dword	_ZN36_INTERNAL_9a469cfd_6_RNN_cu_eca79a6d4cuda3std3__420unreachable_sentinelE
	.align		8
        /*0060*/ 	.dword	_ZN36_INTERNAL_9a469cfd_6_RNN_cu_eca79a6d4cuda3std6ranges3__45__cpo4swapE
	.align		8
        /*0068*/ 	.dword	_ZN36_INTERNAL_9a469cfd_6_RNN_cu_eca79a6d4cuda3std6ranges3__45__cpo9iter_moveE
	.align		8
        /*0070*/ 	.dword	_ZN36_INTERNAL_9a469cfd_6_RNN_cu_eca79a6d4cuda3std6ranges3__45__cpo5beginE
	.align		8
        /*0078*/ 	.dword	_ZN36_INTERNAL_9a469cfd_6_RNN_cu_eca79a6d4cuda3std6ranges3__45__cpo3endE
	.align		8
        /*0080*/ 	.dword	_ZN36_INTERNAL_9a469cfd_6_RNN_cu_eca79a6d4cuda3std6ranges3__45__cpo6cbeginE
	.align		8
        /*0088*/ 	.dword	_ZN36_INTERNAL_9a469cfd_6_RNN_cu_eca79a6d4cuda3std6ranges3__45__cpo4cendE
	.align		8
        /*0090*/ 	.dword	_ZN36_INTERNAL_9a469cfd_6_RNN_cu_eca79a6d4cuda3std6ranges3__45__cpo7advanceE
	.align		8
        /*0098*/ 	.dword	_ZN36_INTERNAL_9a469cfd_6_RNN_cu_eca79a6d4cuda3std6ranges3__45__cpo9iter_swapE
	.align		8
        /*00a0*/ 	.dword	_ZN36_INTERNAL_9a469cfd_6_RNN_cu_eca79a6d4cuda3std6ranges3__45__cpo4nextE
	.align		8
        /*00a8*/ 	.dword	_ZN36_INTERNAL_9a469cfd_6_RNN_cu_eca79a6d4cuda3std6ranges3__45__cpo4prevE
	.align		8
        /*00b0*/ 	.dword	_ZN36_INTERNAL_9a469cfd_6_RNN_cu_eca79a6d4cuda3std6ranges3__45__cpo4dataE
	.align		8
        /*00b8*/ 	.dword	_ZN36_INTERNAL_9a469cfd_6_RNN_cu_eca79a6d4cuda3std6ranges3__45__cpo5cdataE
	.align		8
        /*00c0*/ 	.dword	_ZN36_INTERNAL_9a469cfd_6_RNN_cu_eca79a6d4cuda3std6ranges3__45__cpo4sizeE
	.align		8
        /*00c8*/ 	.dword	_ZN36_INTERNAL_9a469cfd_6_RNN_cu_eca79a6d4cuda3std6ranges3__45__cpo5ssizeE
	.align		8
        /*00d0*/ 	.dword	_ZN36_INTERNAL_9a469cfd_6_RNN_cu_eca79a6d4cuda3std6ranges3__45__cpo8distanceE
	.align		8
        /*00d8*/ 	.dword	_ZN36_INTERNAL_9a469cfd_6_RNN_cu_eca79a6d6thrust24THRUST_300001_SM_1030_NS6system6detail10sequential3seqE


//--------------------- .text._ZN2at6native38_GLOBAL__N__9a469cfd_6_RNN_cu_eca79a6d6kernel17gru_cell_backwardIN3c108BFloat16EflLi2EEEvNS_4cuda6detail10TensorInfoIT_T1_EESB_SB_SB_SB_SA_SA_ --------------------------
	.section	.text._ZN2at6native38_GLOBAL__N__9a469cfd_6_RNN_cu_eca79a6d6kernel17gru_cell_backwardIN3c108BFloat16EflLi2EEEvNS_4cuda6detail10TensorInfoIT_T1_EESB_SB_SB_SB_SA_SA_,"ax",@progbits
	.align	128
.text._ZN2at6native38_GLOBAL__N__9a469cfd_6_RNN_cu_eca79a6d6kernel17gru_cell_backwardIN3c108BFloat16EflLi2EEEvNS_4cuda6detail10TensorInfoIT_T1_EESB_SB_SB_SB_SA_SA_:
        .type           _ZN2at6native38_GLOBAL__N__9a469cfd_6_RNN_cu_eca79a6d6kernel17gru_cell_backwardIN3c108BFloat16EflLi2EEEvNS_4cuda6detail10TensorInfoIT_T1_EESB_SB_SB_SB_SA_SA_,@function
        .size           _ZN2at6native38_GLOBAL__N__9a469cfd_6_RNN_cu_eca79a6d6kernel17gru_cell_backwardIN3c108BFloat16EflLi2EEEvNS_4cuda6detail10TensorInfoIT_T1_EESB_SB_SB_SB_SA_SA_,(.L_x_1322 - _ZN2at6native38_GLOBAL__N__9a469cfd_6_RNN_cu_eca79a6d6kernel17gru_cell_backwardIN3c108BFloat16EflLi2EEEvNS_4cuda6detail10TensorInfoIT_T1_EESB_SB_SB_SB_SA_SA_)
        .other          _ZN2at6native38_GLOBAL__N__9a469cfd_6_RNN_cu_eca79a6d6kernel17gru_cell_backwardIN3c108BFloat16EflLi2EEEvNS_4cuda6detail10TensorInfoIT_T1_EESB_SB_SB_SB_SA_SA_,@"STO_CUDA_ENTRY STV_DEFAULT"
_ZN2at6native38_GLOBAL__N__9a469cfd_6_RNN_cu_eca79a6d6kernel17gru_cell_backwardIN3c108BFloat16EflLi2EEEvNS_4cuda6detail10TensorInfoIT_T1_EESB_SB_SB_SB_SA_SA_:
[----:B------:R-:W0:Y:S01]  /*0000*/  LDC R1, c[0x0][0x37c] ;  /* 0x0000df00ff017b82 */ /* 0x000e220000000800 */
[----:B------:R-:W1:Y:S07]  /*0010*/  S2R R5, SR_TID.X ;  /* 0x0000000000057919 */ /* 0x000e6e0000002100 */
[----:B------:R-:W1:Y:S01]  /*0020*/  S2UR UR4, SR_CTAID.X ;  /* 0x00000000000479c3 */ /* 0x000e620000002500 */
[----:B------:R-:W2:Y:S01]  /*0030*/  LDCU.64 UR6, c[0x0][0xba8] ;  /* 0x00017500ff0677ac */ /* 0x000ea20008000a00 */
[----:B0-----:R-:W-:-:S06]  /*0040*/  VIADD R1, R1, 0xfffffff8 ;  /* 0xfffffff801017836 */ /* 0x001fcc0000000000 */
[----:B------:R-:W1:Y:S02]  /*0050*/  LDC R0, c[0x0][0x360] ;  /* 0x0000d800ff007b82 */ /* 0x000e640000000800 */
[----:B-1----:R-:W-:-:S05]  /*0060*/  IMAD R5, R0, UR4, R5 ;  /* 0x0000000400057c24 */ /* 0x002fca000f8e0205 */
[----:B--2---:R-:W-:-:S04]  /*0070*/  ISETP.GE.U32.AND P0, PT, R5, UR6, PT ;  /* 0x0000000605007c0c */ /* 0x004fc8000bf06070 */
[----:B------:R-:W-:-:S13]  /*0080*/  ISETP.GE.AND.EX P0, PT, RZ, UR7, PT, P0 ;  /* 0x00000007ff007c0c */ /* 0x000fda000bf06300 */
[----:B------:R-:W-:Y:S05]  /*0090*/  @P0 EXIT ;  /* 0x000000000000094d */ /* 0x000fea0003800000 */
[----:B------:R-:W0:Y:S01]  /*00a0*/  LDCU UR62, c[0x0][0x370] ;  /* 0x00006e00ff3e77ac */ /* 0x000e220008000800 */
[----:B------:R-:W-:Y:S01]  /*00b0*/  BSSY.RECONVERGENT B0, `(.L_x_0) ;  /* 0x0000380000007945 */ /* 0x000fe20003800200 */
[----:B------:R-:W-:Y:S01]  /*00c0*/  IMAD.MOV.U32 R4, RZ, RZ, RZ ;  /* 0x000000ffff047224 */ /* 0x000fe200078e00ff */
[----:B------:R-:W1:Y:S01]  /*00d0*/  LDCU.64 UR24, c[0x0][0x358] ;  /* 0x00006b00ff1877ac */ /* 0x000e620008000a00 */
[----:B------:R-:W2:Y:S01]  /*00e0*/  LDCU UR50, c[0x0][0xba4] ;  /* 0x00017480ff3277ac */ /* 0x000ea20008000800 */
[----:B------:R-:W3:Y:S01]  /*00f0*/  LDCU UR51, c[0x0][0xba0] ;  /* 0x00017400ff3377ac */ /* 0x000ee20008000800 */
[----:B------:R-:W4:Y:S01]  /*0100*/  LDCU UR52, c[0x0][0xa14] ;  /* 0x00014280ff3477ac */ /* 0x000f220008000800 */
[----:B0-----:R-:W-:Y:S01]  /*0110*/  IMAD R0, R0, UR62, RZ ;  /* 0x0000003e00007c24 */ /* 0x001fe2000f8e02ff */
[----:B------:R-:W0:Y:S04]  /*0120*/  LDCU UR53, c[0x0][0xa10] ;  /* 0x00014200ff3577ac */ /* 0x000e280008000800 */
[----:B------:R0:W-:Y:S01]  /*0130*/  STL [R1], R0 ;  /* 0x0000000001007387 */ /* 0x0001e20000100800 */
[----:B------:R-:W0:Y:S01]  /*0140*/  LDCU UR54, c[0x0][0x6d4] ;  /* 0x0000da80ff3677ac */ /* 0x000e220008000800 */
[----:B------:R-:W0:Y:S01]  /*0150*/  LDCU UR55, c[0x0][0x6d0] ;  /* 0x0000da00ff3777ac */ /* 0x000e220008000800 */
[----:B------:R-:W0:Y:S01]  /*0160*/  LDCU UR56, c[0x0][0x394] ;  /* 0x00007280ff3877ac */ /* 0x000e220008000800 */
[----:B------:R-:W0:Y:S01]  /*0170*/  LDCU UR57, c[0x0][0x390] ;  /* 0x00007200ff3977ac */ /* 0x000e220008000800 */
[----:B------:R-:W0:Y:S01]  /*0180*/  LDCU UR58, c[0x0][0x534] ;  /* 0x0000a680ff3a77ac */ /* 0x000e220008000800 */
[----:B------:R-:W0:Y:S01]  /*0190*/  LDCU UR59, c[0x0][0x530] ;  /* 0x0000a600ff3b77ac */ /* 0x000e220008000800 */
[----:B------:R-:W0:Y:S01]  /*01a0*/  LDCU UR60, c[0x0][0x874] ;  /* 0x00010e80ff3c77ac */ /* 0x000e220008000800 */
[----:B------:R-:W0:Y:S01]  /*01b0*/  LDCU UR61, c[0x0][0x870] ;  /* 0x00010e00ff3d77ac */ /* 0x000e220008000800 */
[----:B------:R-:W0:Y:S01]  /*01c0*/  LDCU.64 UR26, c[0x0][0xba0] ;  /* 0x00017400ff1a77ac */ /* 0x000e220008000a00 */
        /* <DEDUP_REMOVED lines=11> */
[----:B------:R-:W0:Y:S01]  /*0280*/  LDCU.128 UR4, c[0x0][0xad0] ;  /* 0x00015a00ff0477ac */ /* 0x000e220008000c00 */
[----:B------:R-:W0:Y:S01]  /*0290*/  LDCU.128 UR8, c[0x0][0x450] ;  /* 0x00008a00ff0877ac */ /* 0x000e220008000c00 */
[----:B------:R-:W0:Y:S01]  /*02a0*/  LDCU.128 UR12, c[0x0][0x5f0] ;  /* 0x0000be00ff0c77ac */ /* 0x000e220008000c00 */
[----:B------:R-:W0:Y:S01]  /*02b0*/  LDCU.128 UR16, c[0x0][0x790] ;  /* 0x0000f200ff1077ac */ /* 0x000e220008000c00 */
[----:B-1234-:R-:W0:Y:S02]  /*02c0*/  LDCU.128 UR20, c[0x0][0x930] ;  /* 0x00012600ff1477ac */ /* 0x01ee240008000c00 */
.L_x_43:
[----:B------:R-:W-:Y:S01]  /*02d0*/  MOV R3, UR50 ;  /* 0x0000003200037c02 */ /* 0x000fe20008000f00 */
[----:B------:R-:W-:Y:S03]  /*02e0*/  BSSY.RECONVERGENT B1, `(.L_x_1) ;  /* 0x0000031000017945 */ /* 0x000fe60003800200 */
[----:B0-----:R-:W-:-:S04]  /*02f0*/  LOP3.LUT R0, R4, R3, RZ, 0xfc, !PT ;  /* 0x0000000304007212 */ /* 0x001fc800078efcff */
[----:B------:R-:W-:-:S13]  /*0300*/  ISETP.NE.U32.AND P0, PT, R0, RZ, PT ;  /* 0x000000ff0000720c */ /* 0x000fda0003f05070 */
[----:B------:R-:W-:Y:S05]  /*0310*/  @P0 BRA `(.L_x_2) ;  /* 0x0000000000600947 */ /* 0x000fea0003800000 */
[----:B------:R-:W-:Y:S02]  /*0320*/  IMAD.U32 R14, RZ, RZ, UR51 ;  /* 0x00000033ff0e7e24 */ /* 0x000fe4000f8e00ff */
[----:B------:R-:W-:Y:S02]  /*0330*/  IMAD.MOV.U32 R18, RZ, RZ, RZ ;  /* 0x000000ffff127224 */ /* 0x000fe400078e00ff */
[----:B------:R-:W0:Y:S01]  /*0340*/  I2F.U32.RP R0, R14 ;  /* 0x0000000e00007306 */ /* 0x000e220000209000 */
[----:B------:R-:W-:-:S07]  /*0350*/  ISETP.NE.U32.AND P2, PT, R14, RZ, PT ;  /* 0x000000ff0e00720c */ /* 0x000fce0003f45070 */
[----:B0-----:R-:W0:Y:S02]  /*0360*/  MUFU.RCP R0, R0 ;  /* 0x0000000000007308 */ /* 0x001e240000001000 */
[----:B0-----:R-:W-:-:S06]  /*0370*/  VIADD R6, R0, 0xffffffe ;  /* 0x0ffffffe00067836 */ /* 0x001fcc0000000000 */
[----:B------:R0:W1:Y:S02]  /*0380*/  F2I.FTZ.U32.TRUNC.NTZ R7, R6 ;  /* 0x0000000600077305 */ /* 0x000064000021f000 */
[----:B0-----:R-:W-:Y:S02]  /*0390*/  IMAD.MOV.U32 R6, RZ, RZ, RZ ;  /* 0x000000ffff067224 */ /* 0x001fe400078e00ff */
[----:B-1----:R-:W-:-:S05]  /*03a0*/  IMAD R2, R7, R14, RZ ;  /* 0x0000000e07027224 */ /* 0x002fca00078e02ff */
[----:B------:R-:W-:-:S05]  /*03b0*/  IADD3 R9, PT, PT, -R2, RZ, RZ ;  /* 0x000000ff02097210 */ /* 0x000fca0007ffe1ff */
[----:B------:R-:W-:-:S04]  /*03c0*/  IMAD.HI.U32 R2, R7, R9, R6 ;  /* 0x0000000907027227 */ /* 0x000fc800078e0006 */
[----:B------:R-:W-:Y:S02]  /*03d0*/  IMAD.MOV.U32 R9, RZ, RZ, RZ ;  /* 0x000000ffff097224 */ /* 0x000fe400078e00ff */
[----:B------:R-:W-:-:S04]  /*03e0*/  IMAD.HI.U32 R8, R2, R5, RZ ;  /* 0x0000000502087227 */ /* 0x000fc800078e00ff */
[----:B------:R-:W-:-:S04]  /*03f0*/  IMAD.MOV R7, RZ, RZ, -R8 ;  /* 0x000000ffff077224 */ /* 0x000fc800078e0a08 */
[----:B------:R-:W-:-:S05]  /*0400*/  IMAD R7, R14, R7, R5 ;  /* 0x000000070e077224 */ /* 0x000fca00078e0205 */
[----:B------:R-:W-:-:S13]  /*0410*/  ISETP.GE.U32.AND P0, PT, R7, R14, PT ;  /* 0x0000000e0700720c */ /* 0x000fda0003f06070 */
[----:B------:R-:W-:Y:S01]  /*0420*/  @P0 IADD3 R7, PT, PT, R7, -R14, RZ ;  /* 0x8000000e07070210 */ /* 0x000fe20007ffe0ff */
[----:B------:R-:W-:-:S03]  /*0430*/  @P0 VIADD R8, R8, 0x1 ;  /* 0x0000000108080836 */ /* 0x000fc60000000000 */
[----:B------:R-:W-:-:S13]  /*0440*/  ISETP.GE.U32.AND P1, PT, R7, R14, PT ;  /* 0x0000000e0700720c */ /* 0x000fda0003f26070 */
[----:B------:R-:W-:Y:S01]  /*0450*/  @P1 VIADD R8, R8, 0x1 ;  /* 0x0000000108081836 */ /* 0x000fe20000000000 */
[----:B------:R-:W-:-:S04]  /*0460*/  @!P2 LOP3.LUT R8, RZ, R14, RZ, 0x33, !PT ;  /* 0x0000000eff08a212 */ /* 0x000fc800078e33ff */
[----:B------:R-:W-:-:S05]  /*0470*/  IADD3 R19, PT, PT, -R8, RZ, RZ ;  /* 0x000000ff08137210 */ /* 0x000fca0007ffe1ff */
[----:B------:R-:W-:Y:S01]  /*0480*/  IMAD R19, R14, R19, R5 ;  /* 0x000000130e137224 */ /* 0x000fe200078e0205 */
[----:B------:R-:W-:Y:S06]  /*0490*/  BRA `(.L_x_3) ;  /* 0x0000000000547947 */ /* 0x000fec0003800000 */
.L_x_2:
[----:B------:R-:W0:Y:S01]  /*04a0*/  LDCU.64 UR62, c[0x0][0xba0] ;  /* 0x00017400ff3e77ac */ /* 0x000e220008000a00 */
[----:B------:R-:W-:Y:S01]  /*04b0*/  MOV R7, R5 ;  /* 0x0000000500077202 */ /* 0x000fe20000000f00 */
[----:B------:R-:W-:Y:S01]  /*04c0*/  IMAD.MOV.U32 R0, RZ, RZ, R4 ;  /* 0x000000ffff007224 */ /* 0x000fe200078e0004 */
[----:B------:R-:W-:Y:S01]  /*04d0*/  MOV R6, 0x510 ;  /* 0x0000051000067802 */ /* 0x000fe20000000f00 */
[----:B0-----:R-:W-:Y:S01]  /*04e0*/  IMAD.U32 R3, RZ, RZ, UR62 ;  /* 0x0000003eff037e24 */ /* 0x001fe2000f8e00ff */
[----:B------:R-:W-:-:S07]  /*04f0*/  MOV R2, UR63 ;  /* 0x0000003f00027c02 */ /* 0x000fce0008000f00 */
[----:B------:R-:W-:Y:S05]  /*0500*/  CALL.REL.NOINC `($__internal_0_$__cuda_sm20_div_s64) ;  /* 0x0000003000f07944 */ /* 0x000fea0003c00000 */
[----:B------:R-:W-:Y:S01]  /*0510*/  IADD3 R11, P0, PT, RZ, -R9, RZ ;  /* 0x80000009ff0b7210 */ /* 0x000fe20007f1e0ff */
[----:B------:R-:W-:Y:S01]  /*0520*/  IMAD.MOV.U32 R6, RZ, RZ, R5 ;  /* 0x000000ffff067224 */ /* 0x000fe200078e0005 */
[----:B------:R-:W-:Y:S02]  /*0530*/  MOV R14, UR26 ;  /* 0x0000001a000e7c02 */ /* 0x000fe40008000f00 */
[----:B------:R-:W-:Y:S01]  /*0540*/  MOV R3, UR27 ;  /* 0x0000001b00037c02 */ /* 0x000fe20008000f00 */
[----:B------:R-:W-:Y:S01]  /*0550*/  IMAD.X R7, RZ, RZ, ~R8, P0 ;  /* 0x000000ffff077224 */ /* 0x000fe200000e0e08 */
[----:B------:R-:W-:-:S03]  /*0560*/  LOP3.LUT R9, R9, R8, RZ, 0x3c, !PT ;  /* 0x0000000809097212 */ /* 0x000fc600078e3cff */
[----:B------:R-:W-:Y:S01]  /*0570*/  IMAD R0, R7, R14, RZ ;  /* 0x0000000e07007224 */ /* 0x000fe200078e02ff */
[----:B------:R-:W-:Y:S02]  /*0580*/  MOV R7, R4 ;  /* 0x0000000400077202 */ /* 0x000fe40000000f00 */
[----:B------:R-:W-:Y:S01]  /*0590*/  LOP3.LUT R8, R9, R8, RZ, 0x3c, !PT ;  /* 0x0000000809087212 */ /* 0x000fe200078e3cff */
[----:B------:R-:W-:-:S03]  /*05a0*/  IMAD.WIDE.U32 R6, R11, R14, R6 ;  /* 0x0000000e0b067225 */ /* 0x000fc600078e0006 */
[----:B------:R-:W-:Y:S01]  /*05b0*/  LOP3.LUT R9, R9, R8, RZ, 0x3c, !PT ;  /* 0x0000000809097212 */ /* 0x000fe200078e3cff */
[----:B------:R-:W-:Y:S02]  /*05c0*/  IMAD R11, R11, R3, R0 ;  /* 0x000000030b0b7224 */ /* 0x000fe400078e0200 */
[----:B------:R-:W-:-:S03]  /*05d0*/  IMAD.MOV.U32 R19, RZ, RZ, R6 ;  /* 0x000000ffff137224 */ /* 0x000fc600078e0006 */
[----:B------:R-:W-:-:S07]  /*05e0*/  IADD3 R18, PT, PT, R7, R11, RZ ;  /* 0x0000000b07127210 */ /* 0x000fce0007ffe0ff */
.L_x_3:
[----:B------:R-:W-:Y:S05]  /*05f0*/  BSYNC.RECONVERGENT B1 ;  /* 0x0000000000017941 */ /* 0x000fea0003800200 */
.L_x_1:
[-C--:B------:R-:W-:Y:S01]  /*0600*/  IMAD R0, R9, R14.reuse, RZ ;  /* 0x0000000e09007224 */ /* 0x080fe200078e02ff */
[----:B------:R-:W-:Y:S01]  /*0610*/  MOV R2, R19 ;  /* 0x0000001300027202 */ /* 0x000fe20000000f00 */
[C---:B------:R-:W-:Y:S01]  /*0620*/  IMAD.WIDE.U32 R14, R8.reuse, R14, RZ ;  /* 0x0000000e080e7225 */ /* 0x040fe200078e00ff */
[----:B------:R-:W-:Y:S01]  /*0630*/  MOV R6, UR52 ;  /* 0x0000003400067c02 */ /* 0x000fe20008000f00 */
[----:B------:R-:W-:Y:S02]  /*0640*/  BSSY.RECONVERGENT B1, `(.L_x_4) ;  /* 0x0000036000017945 */ /* 0x000fe40003800200 */
[----:B------:R-:W-:-:S04]  /*0650*/  IMAD R3, R8, R3, R0 ;  /* 0x0000000308037224 */ /* 0x000fc800078e0200 */
[----:B------:R-:W-:Y:S02]  /*0660*/  IMAD.IADD R20, R15, 0x1, R3 ;  /* 0x000000010f147824 */ /* 0x000fe400078e0203 */
[----:B------:R-:W-:Y:S02]  /*0670*/  IMAD.MOV.U32 R3, RZ, RZ, R18 ;  /* 0x000000ffff037224 */ /* 0x000fe400078e0012 */
[----:B------:R-:W-:-:S04]  /*0680*/  IMAD.WIDE.U32 R16, R14, 0x5, R2 ;  /* 0x000000050e107825 */ /* 0x000fc800078e0002 */
[----:B------:R-:W-:-:S04]  /*0690*/  IMAD R3, R20, 0x5, RZ ;  /* 0x0000000514037824 */ /* 0x000fc800078e02ff */
[----:B------:R-:W-:-:S05]  /*06a0*/  IMAD.IADD R0, R17, 0x1, R3 ;  /* 0x0000000111007824 */ /* 0x000fca00078e0203 */
[----:B------:R-:W-:-:S04]  /*06b0*/  LOP3.LUT R2, R0, R6, RZ, 0xfc, !PT ;  /* 0x0000000600027212 */ /* 0x000fc800078efcff */
[----:B------:R-:W-:-:S13]  /*06c0*/  ISETP.NE.U32.AND P0, PT, R2, RZ, PT ;  /* 0x000000ff0200720c */ /* 0x000fda0003f05070 */
[----:B------:R-:W-:Y:S05]  /*06d0*/  @P0 BRA `(.L_x_5) ;  /* 0x0000000000600947 */ /* 0x000fea0003800000 */
[----:B------:R-:W-:-:S04]  /*06e0*/  MOV R7, UR53 ;  /* 0x0000003500077c02 */ /* 0x000fc80008000f00 */
        /* <DEDUP_REMOVED lines=9> */
[----:B------:R-:W-:Y:S02]  /*0780*/  HFMA2 R9, -RZ, RZ, 0, 0 ;  /* 0x00000000ff097431 */ /* 0x000fe400000001ff */
[----:B------:R-:W-:-:S05]  /*0790*/  IMAD.HI.U32 R3, R3, R16, RZ ;  /* 0x0000001003037227 */ /* 0x000fca00078e00ff */
[----:B------:R-:W-:-:S05]  /*07a0*/  IADD3 R10, PT, PT, -R3, RZ, RZ ;  /* 0x000000ff030a7210 */ /* 0x000fca0007ffe1ff */
[----:B------:R-:W-:-:S05]  /*07b0*/  IMAD R10, R7, R10, R16 ;  /* 0x0000000a070a7224 */ /* 0x000fca00078e0210 */
[----:B------:R-:W-:-:S13]  /*07c0*/  ISETP.GE.U32.AND P0, PT, R10, R7, PT ;  /* 0x000000070a00720c */ /* 0x000fda0003f06070 */
[----:B------:R-:W-:Y:S01]  /*07d0*/  @P0 IMAD.IADD R10, R10, 0x1, -R7 ;  /* 0x000000010a0a0824 */ /* 0x000fe200078e0a07 */
[----:B------:R-:W-:-:S04]  /*07e0*/  @P0 IADD3 R3, PT, PT, R3, 0x1, RZ ;  /* 0x0000000103030810 */ /* 0x000fc80007ffe0ff */
[----:B------:R-:W-:-:S13]  /*07f0*/  ISETP.GE.U32.AND P1, PT, R10, R7, PT ;  /* 0x000000070a00720c */ /* 0x000fda0003f26070 */
[----:B------:R-:W-:Y:S01]  /*0800*/  @P1 VIADD R3, R3, 0x1 ;  /* 0x0000000103031836 */ /* 0x000fe20000000000 */
[----:B------:R-:W-:-:S04]  /*0810*/  @!P2 LOP3.LUT R3, RZ, R7, RZ, 0x33, !PT ;  /* 0x00000007ff03a212 */ /* 0x000fc800078e33ff */
[----:B------:R-:W-:Y:S01]  /*0820*/  IADD3 R10, PT, PT, -R3, RZ, RZ ;  /* 0x000000ff030a7210 */ /* 0x000fe20007ffe1ff */
[----:B------:R-:W-:-:S04]  /*0830*/  IMAD.MOV.U32 R8, RZ, RZ, R3 ;  /* 0x000000ffff087224 */ /* 0x000fc800078e0003 */
[----:B------:R-:W-:Y:S01]  /*0840*/  IMAD R10, R7, R10, R16 ;  /* 0x0000000a070a7224 */ /* 0x000fe200078e0210 */
[----:B------:R-:W-:Y:S06]  /*0850*/  BRA `(.L_x_6) ;  /* 0x0000000000507947 */ /* 0x000fec0003800000 */
.L_x_5:
[----:B------:R-:W0:Y:S01]  /*0860*/  LDCU.64 UR62, c[0x0][0xa10] ;  /* 0x00014200ff3e77ac */ /* 0x000e220008000a00 */
[----:B------:R-:W-:Y:S01]  /*0870*/  IMAD.MOV.U32 R7, RZ, RZ, R16 ;  /* 0x000000ffff077224 */ /* 0x000fe200078e0010 */
[----:B------:R-:W-:Y:S02]  /*0880*/  MOV R6, 0x8c0 ;  /* 0x000008c000067802 */ /* 0x000fe40000000f00 */
[----:B0-----:R-:W-:Y:S01]  /*0890*/  MOV R3, UR62 ;  /* 0x0000003e00037c02 */ /* 0x001fe20008000f00 */
[----:B------:R-:W-:-:S07]  /*08a0*/  IMAD.U32 R2, RZ, RZ, UR63 ;  /* 0x0000003fff027e24 */ /* 0x000fce000f8e00ff */
[----:B------:R-:W-:Y:S05]  /*08b0*/  CALL.REL.NOINC `($__internal_0_$__cuda_sm20_div_s64) ;  /* 0x0000003000047944 */ /* 0x000fea0003c00000 */
[----:B------:R-:W-:Y:S02]  /*08c0*/  IADD3 R10, P0, PT, RZ, -R9, RZ ;  /* 0x80000009ff0a7210 */ /* 0x000fe40007f1e0ff */
[----:B------:R-:W-:Y:S02]  /*08d0*/  MOV R7, UR28 ;  /* 0x0000001c00077c02 */ /* 0x000fe40008000f00 */
[----:B------:R-:W-:Y:S01]  /*08e0*/  MOV R6, UR29 ;  /* 0x0000001d00067c02 */ /* 0x000fe20008000f00 */
[----:B------:R-:W-:Y:S01]  /*08f0*/  IMAD.X R2, RZ, RZ, ~R8, P0 ;  /* 0x000000ffff027224 */ /* 0x000fe200000e0e08 */
[----:B------:R-:W-:Y:S02]  /*0900*/  MOV R3, R0 ;  /* 0x0000000000037202 */ /* 0x000fe40000000f00 */
[-C--:B------:R-:W-:Y:S01]  /*0910*/  LOP3.LUT R9, R9, R8.reuse, RZ, 0x3c, !PT ;  /* 0x0000000809097212 */ /* 0x080fe200078e3cff */
[----:B------:R-:W-:Y:S02]  /*0920*/  IMAD R11, R2, R7, RZ ;  /* 0x00000007020b7224 */ /* 0x000fe400078e02ff */
[----:B------:R-:W-:Y:S01]  /*0930*/  IMAD.MOV.U32 R2, RZ, RZ, R16 ;  /* 0x000000ffff027224 */ /* 0x000fe200078e0010 */
[----:B------:R-:W-:Y:S01]  /*0940*/  LOP3.LUT R8, R9, R8, RZ, 0x3c, !PT ;  /* 0x0000000809087212 */ /* 0x000fe200078e3cff */
[----:B------:R-:W-:-:S02]  /*0950*/  IMAD R11, R10, R6, R11 ;  /* 0x000000060a0b7224 */ /* 0x000fc400078e020b */
[----:B------:R-:W-:Y:S01]  /*0960*/  IMAD.WIDE.U32 R2, R10, R7, R2 ;  /* 0x000000070a027225 */ /* 0x000fe200078e0002 */
[----:B------:R-:W-:-:S03]  /*0970*/  LOP3.LUT R9, R9, R8, RZ, 0x3c, !PT ;  /* 0x0000000809097212 */ /* 0x000fc600078e3cff */
[----:B------:R-:W-:Y:S01]  /*0980*/  IMAD.MOV.U32 R10, RZ, RZ, R2 ;  /* 0x000000ffff0a7224 */ /* 0x000fe200078e0002 */
[----:B------:R-:W-:-:S07]  /*0990*/  IADD3 R2, PT, PT, R3, R11, RZ ;  /* 0x0000000b03027210 */ /* 0x000fce0007ffe0ff */
.L_x_6:
[----:B------:R-:W-:Y:S05]  /*09a0*/  BSYNC.RECONVERGENT B1 ;  /* 0x0000000000017941 */ /* 0x000fea0003800200 */
.L_x_4:
[----:B------:R-:W-:Y:S02]  /*09b0*/  IMAD R11, R2, UR6, RZ ;  /* 0x00000006020b7c24 */ /* 0x000fe4000f8e02ff */
[----:B------:R-:W-:-:S04]  /*09c0*/  IMAD.WIDE.U32 R2, R10, UR6, RZ ;  /* 0x000000060a027c25 */ /* 0x000fc8000f8e00ff */
[----:B------:R-:W-:Y:S02]  /*09d0*/  IMAD R11, R10, UR7, R11 ;  /* 0x000000070a0b7c24 */ /* 0x000fe4000f8e020b */
[----:B------:R-:W-:Y:S02]  /*09e0*/  IMAD R9, R9, UR4, RZ ;  /* 0x0000000409097c24 */ /* 0x000fe4000f8e02ff */
[----:B------:R-:W-:Y:S02]  /*09f0*/  IMAD.IADD R3, R3, 0x1, R11 ;  /* 0x0000000103037824 */ /* 0x000fe400078e020b */
[C---:B------:R-:W-:Y:S02]  /*0a00*/  IMAD R9, R8.reuse, UR5, R9 ;  /* 0x0000000508097c24 */ /* 0x040fe4000f8e0209 */
[----:B------:R-:W-:-:S05]  /*0a10*/  IMAD.WIDE.U32 R2, R8, UR4, R2 ;  /* 0x0000000408027c25 */ /* 0x000fca000f8e0002 */
[----:B------:R-:W-:Y:S02]  /*0a20*/  IADD3 R3, PT, PT, R3, R9, RZ ;  /* 0x0000000903037210 */ /* 0x000fe40007ffe0ff */
[----:B------:R-:W-:-:S04]  /*0a30*/  LEA R8, P0, R2, UR30, 0x1 ;  /* 0x0000001e02087c11 */ /* 0x000fc8000f8008ff */
[----:B------:R-:W-:-:S05]  /*0a40*/  LEA.HI.X R9, R2, UR31, R3, 0x1, P0 ;  /* 0x0000001f02097c11 */ /* 0x000fca00080f0c03 */
[----:B------:R0:W5:Y:S01]  /*0a50*/  LDG.E.U16 R27, desc[UR24][R8.64] ;  /* 0x00000018081b7981 */ /* 0x000162000c1e1500 */
[----:B------:R-:W-:Y:S01]  /*0a60*/  IADD3 R16, P0, PT, R16, UR26, RZ ;  /* 0x0000001a10107c10 */ /* 0x000fe2000ff1e0ff */
[----:B------:R-:W-:Y:S03]  /*0a70*/  BSSY.RECONVERGENT B1, `(.L_x_7) ;  /* 0x000002e000017945 */ /* 0x000fe60003800200 */
[----:B------:R-:W-:-:S04]  /*0a80*/  IADD3.X R17, PT, PT, R0, UR27, RZ, P0, !PT ;  /* 0x0000001b00117c10 */ /* 0x000fc800087fe4ff */
[----:B------:R-:W-:-:S04]  /*0a90*/  LOP3.LUT R0, R17, R6, RZ, 0xfc, !PT ;  /* 0x0000000611007212 */ /* 0x000fc800078efcff */
[----:B------:R-:W-:-:S13]  /*0aa0*/  ISETP.NE.U32.AND P0, PT, R0, RZ, PT ;  /* 0x000000ff0000720c */ /* 0x000fda0003f05070 */
[----:B0-----:R-:W-:Y:S05]  /*0ab0*/  @P0 BRA `(.L_x_8) ;  /* 0x0000000000580947 */ /* 0x001fea0003800000 */
[----:B------:R-:W0:Y:S01]  /*0ac0*/  I2F.U32.RP R9, R7 ;  /* 0x0000000700097306 */ /* 0x000e220000209000 */
[----:B------:R-:W-:-:S07]  /*0ad0*/  ISETP.NE.U32.AND P2, PT, R7, RZ, PT ;  /* 0x000000ff0700720c */ /* 0x000fce0003f45070 */
[----:B0-----:R-:W0:Y:S02]  /*0ae0*/  MUFU.RCP R9, R9 ;  /* 0x0000000900097308 */ /* 0x001e240000001000 */
[----:B0-----:R-:W-:Y:S02]  /*0af0*/  VIADD R2, R9, 0xffffffe ;  /* 0x0ffffffe09027836 */ /* 0x001fe40000000000 */
[----:B------:R-:W-:-:S04]  /*0b00*/  IMAD.MOV.U32 R9, RZ, RZ, RZ ;  /* 0x000000ffff097224 */ /* 0x000fc800078e00ff */
[----:B------:R0:W1:Y:S02]  /*0b10*/  F2I.FTZ.U32.TRUNC.NTZ R3, R2 ;  /* 0x0000000200037305 */ /* 0x000064000021f000 */
[----:B0-----:R-:W-:Y:S01]  /*0b20*/  IMAD.MOV.U32 R2, RZ, RZ, RZ ;  /* 0x000000ffff027224 */ /* 0x001fe200078e00ff */
[----:B-1----:R-:W-:-:S05]  /*0b30*/  IADD3 R0, PT, PT, RZ, -R3, RZ ;  /* 0x80000003ff007210 */ /* 0x002fca0007ffe0ff */
[----:B------:R-:W-:-:S04]  /*0b40*/  IMAD R11, R0, R7, RZ ;  /* 0x00000007000b7224 */ /* 0x000fc800078e02ff */
[----:B------:R-:W-:-:S06]  /*0b50*/  IMAD.HI.U32 R11, R3, R11, R2 ;  /* 0x0000000b030b7227 */ /* 0x000fcc00078e0002 */
        /* <DEDUP_REMOVED lines=9> */
[----:B------:R-:W-:-:S05]  /*0bf0*/  IADD3 R0, PT, PT, -R8, RZ, RZ ;  /* 0x000000ff08007210 */ /* 0x000fca0007ffe1ff */
[----:B------:R-:W-:Y:S01]  /*0c00*/  IMAD R0, R7, R0, R16 ;  /* 0x0000000007007224 */ /* 0x000fe200078e0210 */
[----:B------:R-:W-:Y:S06]  /*0c10*/  BRA `(.L_x_9) ;  /* 0x00000000004c7947 */ /* 0x000fec0003800000 */
.L_x_8:
[----:B------:R-:W0:Y:S01]  /*0c20*/  LDCU.64 UR62, c[0x0][0xa10] ;  /* 0x00014200ff3e77ac */ /* 0x000e220008000a00 */
[----:B------:R-:W-:Y:S01]  /*0c30*/  MOV R7, R16 ;  /* 0x0000001000077202 */ /* 0x000fe20000000f00 */
[----:B------:R-:W-:Y:S01]  /*0c40*/  IMAD.MOV.U32 R0, RZ, RZ, R17 ;  /* 0x000000ffff007224 */ /* 0x000fe200078e0011 */
[----:B------:R-:W-:Y:S01]  /*0c50*/  MOV R6, 0xc90 ;  /* 0x00000c9000067802 */ /* 0x000fe20000000f00 */
[----:B0-----:R-:W-:Y:S01]  /*0c60*/  IMAD.U32 R3, RZ, RZ, UR62 ;  /* 0x0000003eff037e24 */ /* 0x001fe2000f8e00ff */
[----:B------:R-:W-:-:S07]  /*0c70*/  MOV R2, UR63 ;  /* 0x0000003f00027c02 */ /* 0x000fce0008000f00 */
[----:B-----5:R-:W-:Y:S05]  /*0c80*/  CALL.REL.NOINC `($__internal_0_$__cuda_sm20_div_s64) ;  /* 0x0000002c00107944 */ /* 0x020fea0003c00000 */
[----:B------:R-:W-:Y:S02]  /*0c90*/  IADD3 R11, P0, PT, RZ, -R9, RZ ;  /* 0x80000009ff0b7210 */ /* 0x000fe40007f1e0ff */
[----:B------:R-:W-:Y:S02]  /*0ca0*/  MOV R7, UR28 ;  /* 0x0000001c00077c02 */ /* 0x000fe40008000f00 */
[----:B------:R-:W-:Y:S01]  /*0cb0*/  MOV R6, UR29 ;  /* 0x0000001d00067c02 */ /* 0x000fe20008000f00 */
[----:B------:R-:W-:Y:S01]  /*0cc0*/  IMAD.X R0, RZ, RZ, ~R8, P0 ;  /* 0x000000ffff007224 */ /* 0x000fe200000e0e08 */
[----:B------:R-:W-:Y:S01]  /*0cd0*/  LOP3.LUT R9, R9, R8, RZ, 0x3c, !PT ;  /* 0x0000000809097212 */ /* 0x000fe200078e3cff */
[----:B------:R-:W-:-:S03]  /*0ce0*/  IMAD.WIDE.U32 R2, R11, R7, R16 ;  /* 0x000000070b027225 */ /* 0x000fc600078e0010 */
[----:B------:R-:W-:Y:S01]  /*0cf0*/  LOP3.LUT R8, R9, R8, RZ, 0x3c, !PT ;  /* 0x0000000809087212 */ /* 0x000fe200078e3cff */
[----:B------:R-:W-:-:S03]  /*0d00*/  IMAD R0, R0, R7, RZ ;  /* 0x0000000700007224 */ /* 0x000fc600078e02ff */
[----:B------:R-:W-:Y:S01]  /*0d10*/  LOP3.LUT R9, R9, R8, RZ, 0x3c, !PT ;  /* 0x0000000809097212 */ /* 0x000fe200078e3cff */
[----:B------:R-:W-:Y:S02]  /*0d20*/  IMAD R11, R11, R6, R0 ;  /* 0x000000060b0b7224 */ /* 0x000fe400078e0200 */
[----:B------:R-:W-:-:S03]  /*0d30*/  IMAD.MOV.U32 R0, RZ, RZ, R2 ;  /* 0x000000ffff007224 */ /* 0x000fc600078e0002 */
[----:B------:R-:W-:-:S07]  /*0d40*/  IADD3 R2, PT, PT, R11, R3, RZ ;  /* 0x000000030b027210 */ /* 0x000fce0007ffe0ff */
.L_x_9:
[----:B------:R-:W-:Y:S05]  /*0d50*/  BSYNC.RECONVERGENT B1 ;  /* 0x0000000000017941 */ /* 0x000fea0003800200 */
.L_x_7:
        /* <DEDUP_REMOVED lines=39> */
.L_x_11:
        /* <DEDUP_REMOVED lines=19> */
.L_x_12:
[----:B------:R-:W-:Y:S05]  /*1100*/  BSYNC.RECONVERGENT B1 ;  /* 0x0000000000017941 */ /* 0x000fea0003800200 */
.L_x_10:
        /* <DEDUP_REMOVED lines=39> */
.L_x_14:
        /* <DEDUP_REMOVED lines=19> */
.L_x_15:
[----:B------:R-:W-:Y:S05]  /*14b0*/  BSYNC.RECONVERGENT B1 ;  /* 0x0000000000017941 */ /* 0x000fea0003800200 */
.L_x_13:
        /* <DEDUP_REMOVED lines=20> */
[----:B0-----:R-:W-:-:S06]  /*1600*/  VIADD R2, R6, 0xffffffe ;  /* 0x0ffffffe06027836 */ /* 0x001fcc0000000000 */
[----:B------:R0:W1:Y:S02]  /*1610*/  F2I.FTZ.U32.TRUNC.NTZ R3, R2 ;  /* 0x0000000200037305 */ /* 0x000064000021f000 */
[----:B0-----:R-:W-:Y:S01]  /*1620*/  IMAD.MOV.U32 R2, RZ, RZ, RZ ;  /* 0x000000ffff027224 */ /* 0x001fe200078e00ff */
[----:B-1----:R-:W-:-:S05]  /*1630*/  IADD3 R0, PT, PT, RZ, -R3, RZ ;  /* 0x80000003ff007210 */ /* 0x002fca0007ffe0ff */
[----:B------:R-:W-:-:S04]  /*1640*/  IMAD R9, R0, R7, RZ ;  /* 0x0000000700097224 */ /* 0x000fc800078e02ff */
[----:B------:R-:W-:-:S06]  /*1650*/  IMAD.HI.U32 R9, R3, R9, R2 ;  /* 0x0000000903097227 */ /* 0x000fcc00078e0002 */
[----:B------:R-:W-:-:S04]  /*1660*/  IMAD.HI.U32 R8, R9, R16, RZ ;  /* 0x0000001009087227 */ /* 0x000fc800078e00ff */
[----:B------:R-:W-:Y:S01]  /*1670*/  HFMA2 R9, -RZ, RZ, 0, 0 ;  /* 0x00000000ff097431 */ /* 0x000fe200000001ff */
[----:B------:R-:W-:-:S05]  /*1680*/  IADD3 R0, PT, PT, -R8, RZ, RZ ;  /* 0x000000ff08007210 */ /* 0x000fca0007ffe1ff */
[----:B------:R-:W-:-:S05]  /*1690*/  IMAD R0, R7, R0, R16 ;  /* 0x0000000007007224 */ /* 0x000fca00078e0210 */
[----:B------:R-:W-:-:S13]  /*16a0*/  ISETP.GE.U32.AND P0, PT, R0, R7, PT ;  /* 0x000000070000720c */ /* 0x000fda0003f06070 */
[----:B------:R-:W-:Y:S01]  /*16b0*/  @P0 IMAD.IADD R0, R0, 0x1, -R7 ;  /* 0x0000000100000824 */ /* 0x000fe200078e0a07 */
[----:B------:R-:W-:-:S04]  /*16c0*/  @P0 IADD3 R8, PT, PT, R8, 0x1, RZ ;  /* 0x0000000108080810 */ /* 0x000fc80007ffe0ff */
[----:B------:R-:W-:Y:S01]  /*16d0*/  ISETP.GE.U32.AND P1, PT, R0, R7, PT ;  /* 0x000000070000720c */ /* 0x000fe20003f26070 */
[----:B------:R-:W-:-:S12]  /*16e0*/  IMAD.MOV.U32 R0, RZ, RZ, RZ ;  /* 0x000000ffff007224 */ /* 0x000fd800078e00ff */
[----:B------:R-:W-:Y:S01]  /*16f0*/  @P1 VIADD R8, R8, 0x1 ;  /* 0x0000000108081836 */ /* 0x000fe20000000000 */
[----:B------:R-:W-:-:S04]  /*1700*/  @!P2 LOP3.LUT R8, RZ, R7, RZ, 0x33, !PT ;  /* 0x00000007ff08a212 */ /* 0x000fc800078e33ff */
[----:B------:R-:W-:-:S05]  /*1710*/  IADD3 R2, PT, PT, -R8, RZ, RZ ;  /* 0x000000ff08027210 */ /* 0x000fca0007ffe1ff */
[----:B------:R-:W-:Y:S01]  /*1720*/  IMAD R16, R7, R2, R16 ;  /* 0x0000000207107224 */ /* 0x000fe200078e0210 */
[----:B------:R-:W-:Y:S06]  /*1730*/  BRA `(.L_x_18) ;  /* 0x0000000000407947 */ /* 0x000fec0003800000 */
.L_x_17:
[----:B------:R-:W0:Y:S01]  /*1740*/  LDCU.64 UR62, c[0x0][0xa10] ;  /* 0x00014200ff3e77ac */ /* 0x000e220008000a00 */
[----:B------:R-:W-:Y:S01]  /*1750*/  IMAD.MOV.U32 R7, RZ, RZ, R16 ;  /* 0x000000ffff077224 */ /* 0x000fe200078e0010 */
[----:B------:R-:W-:Y:S02]  /*1760*/  MOV R0, R17 ;  /* 0x0000001100007202 */ /* 0x000fe40000000f00 */
[----:B------:R-:W-:Y:S02]  /*1770*/  MOV R6, 0x17b0 ;  /* 0x000017b000067802 */ /* 0x000fe40000000f00 */
[----:B0-----:R-:W-:Y:S01]  /*1780*/  MOV R3, UR62 ;  /* 0x0000003e00037c02 */ /* 0x001fe20008000f00 */
[----:B------:R-:W-:-:S07]  /*1790*/  IMAD.U32 R2, RZ, RZ, UR63 ;  /* 0x0000003fff027e24 */ /* 0x000fce000f8e00ff */
[----:B-----5:R-:W-:Y:S05]  /*17a0*/  CALL.REL.NOINC `($__internal_0_$__cuda_sm20_div_s64) ;  /* 0x0000002000487944 */ /* 0x020fea0003c00000 */
[----:B------:R-:W-:Y:S02]  /*17b0*/  IADD3 R3, P0, PT, RZ, -R9, RZ ;  /* 0x80000009ff037210 */ /* 0x000fe40007f1e0ff */
[----:B------:R-:W-:-:S03]  /*17c0*/  LOP3.LUT R9, R9, R8, RZ, 0x3c, !PT ;  /* 0x0000000809097212 */ /* 0x000fc600078e3cff */
[----:B------:R-:W-:Y:S01]  /*17d0*/  IMAD.X R0, RZ, RZ, ~R8, P0 ;  /* 0x000000ffff007224 */ /* 0x000fe200000e0e08 */
[----:B------:R-:W-:Y:S01]  /*17e0*/  LOP3.LUT R8, R9, R8, RZ, 0x3c, !PT ;  /* 0x0000000809087212 */ /* 0x000fe200078e3cff */
[----:B------:R-:W-:-:S03]  /*17f0*/  IMAD.WIDE.U32 R16, R3, UR28, R16 ;  /* 0x0000001c03107c25 */ /* 0x000fc6000f8e0010 */
[----:B------:R-:W-:Y:S01]  /*1800*/  LOP3.LUT R9, R9, R8, RZ, 0x3c, !PT ;  /* 0x0000000809097212 */ /* 0x000fe200078e3cff */
[----:B------:R-:W-:-:S04]  /*1810*/  IMAD R0, R0, UR28, RZ ;  /* 0x0000001c00007c24 */ /* 0x000fc8000f8e02ff */
[----:B------:R-:W-:-:S05]  /*1820*/  IMAD R3, R3, UR29, R0 ;  /* 0x0000001d03037c24 */ /* 0x000fca000f8e0200 */
[----:B------:R-:W-:-:S07]  /*1830*/  IADD3 R0, PT, PT, R3, R17, RZ ;  /* 0x0000001103007210 */ /* 0x000fce0007ffe0ff */
.L_x_18:
[----:B------:R-:W-:Y:S05]  /*1840*/  BSYNC.RECONVERGENT B1 ;  /* 0x0000000000017941 */ /* 0x000fea0003800200 */
.L_x_16:
        /* <DEDUP_REMOVED lines=11> */
[----:B------:R-:W-:Y:S01]  /*1900*/  LOP3.LUT R0, R4, UR54, RZ, 0xfc, !PT ;  /* 0x0000003604007c12 */ /* 0x000fe2000f8efcff */
[----:B------:R-:W-:Y:S03]  /*1910*/  BSSY.RECONVERGENT B1, `(.L_x_19) ;  /* 0x000002c000017945 */ /* 0x000fe60003800200 */
[----:B------:R-:W-:-:S13]  /*1920*/  ISETP.NE.U32.AND P0, PT, R0, RZ, PT ;  /* 0x000000ff0000720c */ /* 0x000fda0003f05070 */
[----:B0-----:R-:W-:Y:S05]  /*1930*/  @P0 BRA `(.L_x_20) ;  /* 0x0000000000580947 */ /* 0x001fea0003800000 */
[----:B------:R-:W0:Y:S01]  /*1940*/  I2F.U32.RP R0, UR55 ;  /* 0x0000003700007d06 */ /* 0x000e220008209000 */
[----:B------:R-:W-:Y:S01]  /*1950*/  ISETP.NE.U32.AND P2, PT, RZ, UR55, PT ;  /* 0x00000037ff007c0c */ /* 0x000fe2000bf45070 */
[----:B------:R-:W-:-:S06]  /*1960*/  IMAD.MOV.U32 R9, RZ, RZ, RZ ;  /* 0x000000ffff097224 */ /* 0x000fcc00078e00ff */
[----:B0-----:R-:W0:Y:S02]  /*1970*/  MUFU.RCP R0, R0 ;  /* 0x0000000000007308 */ /* 0x001e240000001000 */
[----:B0-----:R-:W-:-:S06]  /*1980*/  VIADD R2, R0, 0xffffffe ;  /* 0x0ffffffe00027836 */ /* 0x001fcc0000000000 */
[----:B------:R0:W1:Y:S02]  /*1990*/  F2I.FTZ.U32.TRUNC.NTZ R3, R2 ;  /* 0x0000000200037305 */ /* 0x000064000021f000 */
[----:B0-----:R-:W-:Y:S01]  /*19a0*/  IMAD.MOV.U32 R2, RZ, RZ, RZ ;  /* 0x000000ffff027224 */ /* 0x001fe200078e00ff */
[----:B-1----:R-:W-:-:S05]  /*19b0*/  IADD3 R7, PT, PT, RZ, -R3, RZ ;  /* 0x80000003ff077210 */ /* 0x002fca0007ffe0ff */
[----:B------:R-:W-:-:S04]  /*19c0*/  IMAD R7, R7, UR55, RZ ;  /* 0x0000003707077c24 */ /* 0x000fc8000f8e02ff */
[----:B------:R-:W-:-:S06]  /*19d0*/  IMAD.HI.U32 R6, R3, R7, R2 ;  /* 0x0000000703067227 */ /* 0x000fcc00078e0002 */
[----:B------:R-:W-:-:S05]  /*19e0*/  IMAD.HI.U32 R8, R6, R5, RZ ;  /* 0x0000000506087227 */ /* 0x000fca00078e00ff */
[----:B------:R-:W-:-:S05]  /*19f0*/  IADD3 R6, PT, PT, -R8, RZ, RZ ;  /* 0x000000ff08067210 */ /* 0x000fca0007ffe1ff */
[----:B------:R-:W-:-:S05]  /*1a00*/  IMAD R3, R6, UR55, R5 ;  /* 0x0000003706037c24 */ /* 0x000fca000f8e0205 */
[----:B------:R-:W-:-:S13]  /*1a10*/  ISETP.GE.U32.AND P0, PT, R3, UR55, PT ;  /* 0x0000003703007c0c */ /* 0x000fda000bf06070 */
[----:B------:R-:W-:Y:S01]  /*1a20*/  @P0 VIADD R3, R3, -UR55 ;  /* 0x8000003703030c36 */ /* 0x000fe20008000000 */
[----:B------:R-:W-:-:S04]  /*1a30*/  @P0 IADD3 R8, PT, PT, R8, 0x1, RZ ;  /* 0x0000000108080810 */ /* 0x000fc80007ffe0ff */
[----:B------:R-:W-:-:S13]  /*1a40*/  ISETP.GE.U32.AND P1, PT, R3, UR55, PT ;  /* 0x0000003703007c0c */ /* 0x000fda000bf26070 */
[----:B------:R-:W-:Y:S01]  /*1a50*/  @P1 VIADD R8, R8, 0x1 ;  /* 0x0000000108081836 */ /* 0x000fe20000000000 */
[----:B------:R-:W-:-:S04]  /*1a60*/  @!P2 LOP3.LUT R8, RZ, UR55, RZ, 0x33, !PT ;  /* 0x00000037ff08ac12 */ /* 0x000fc8000f8e33ff */
[----:B------:R-:W-:-:S05]  /*1a70*/  IADD3 R0, PT, PT, -R8, RZ, RZ ;  /* 0x000000ff08007210 */ /* 0x000fca0007ffe1ff */
[----:B------:R-:W-:Y:S01]  /*1a80*/  IMAD R0, R0, UR55, R5 ;  /* 0x0000003700007c24 */ /* 0x000fe2000f8e0205 */
[----:B------:R-:W-:Y:S06]  /*1a90*/  BRA `(.L_x_21) ;  /* 0x00000000004c7947 */ /* 0x000fec0003800000 */
.L_x_20:
[----:B------:R-:W0:Y:S01]  /*1aa0*/  LDCU.64 UR62, c[0x0][0x6d0] ;  /* 0x0000da00ff3e77ac */ /* 0x000e220008000a00 */
[----:B------:R-:W-:Y:S01]  /*1ab0*/  MOV R7, R5 ;  /* 0x0000000500077202 */ /* 0x000fe20000000f00 */
[----:B------:R-:W-:Y:S01]  /*1ac0*/  IMAD.MOV.U32 R0, RZ, RZ, R4 ;  /* 0x000000ffff007224 */ /* 0x000fe200078e0004 */
[----:B------:R-:W-:Y:S01]  /*1ad0*/  MOV R6, 0x1b10 ;  /* 0x00001b1000067802 */ /* 0x000fe20000000f00 */
[----:B0-----:R-:W-:Y:S01]  /*1ae0*/  IMAD.U32 R3, RZ, RZ, UR62 ;  /* 0x0000003eff037e24 */ /* 0x001fe2000f8e00ff */
[----:B------:R-:W-:-:S07]  /*1af0*/  MOV R2, UR63 ;  /* 0x0000003f00027c02 */ /* 0x000fce0008000f00 */
[----:B-----5:R-:W-:Y:S05]  /*1b00*/  CALL.REL.NOINC `($__internal_0_$__cuda_sm20_div_s64) ;  /* 0x0000001c00707944 */ /* 0x020fea0003c00000 */
[----:B------:R-:W-:Y:S01]  /*1b10*/  IADD3 R7, P0, PT, RZ, -R9, RZ ;  /* 0x80000009ff077210 */ /* 0x000fe20007f1e0ff */
[----:B------:R-:W-:Y:S01]  /*1b20*/  IMAD.MOV.U32 R2, RZ, RZ, R5 ;  /* 0x000000ffff027224 */ /* 0x000fe200078e0005 */
[----:B------:R-:W-:Y:S02]  /*1b30*/  MOV R3, R4 ;  /* 0x0000000400037202 */ /* 0x000fe40000000f00 */
[-C--:B------:R-:W-:Y:S02]  /*1b40*/  IADD3.X R0, PT, PT, RZ, ~R8.reuse, RZ, P0, !PT ;  /* 0x80000008ff007210 */ /* 0x080fe400007fe4ff */
[----:B------:R-:W-:Y:S01]  /*1b50*/  LOP3.LUT R9, R9, R8, RZ, 0x3c, !PT ;  /* 0x0000000809097212 */ /* 0x000fe200078e3cff */
[----:B------:R-:W-:-:S03]  /*1b60*/  IMAD.WIDE.U32 R2, R7, UR42, R2 ;  /* 0x0000002a07027c25 */ /* 0x000fc6000f8e0002 */
[----:B------:R-:W-:Y:S01]  /*1b70*/  LOP3.LUT R8, R9, R8, RZ, 0x3c, !PT ;  /* 0x0000000809087212 */ /* 0x000fe200078e3cff */
[----:B------:R-:W-:-:S03]  /*1b80*/  IMAD R0, R0, UR42, RZ ;  /* 0x0000002a00007c24 */ /* 0x000fc6000f8e02ff */
[----:B------:R-:W-:Y:S01]  /*1b90*/  LOP3.LUT R9, R9, R8, RZ, 0x3c, !PT ;  /* 0x0000000809097212 */ /* 0x000fe200078e3cff */
[----:B------:R-:W-:Y:S02]  /*1ba0*/  IMAD R7, R7, UR43, R0 ;  /* 0x0000002b07077c24 */ /* 0x000fe4000f8e0200 */
[----:B------:R-:W-:-:S03]  /*1bb0*/  IMAD.MOV.U32 R0, RZ, RZ, R2 ;  /* 0x000000ffff007224 */ /* 0x000fc600078e0002 */
[----:B------:R-:W-:-:S07]  /*1bc0*/  IADD3 R2, PT, PT, R3, R7, RZ ;  /* 0x0000000703027210 */ /* 0x000fce0007ffe0ff */
.L_x_21:
[----:B------:R-:W-:Y:S05]  /*1bd0*/  BSYNC.RECONVERGENT B1 ;  /* 0x0000000000017941 */ /* 0x000fea0003800200 */
.L_x_19:
        /* <DEDUP_REMOVED lines=10> */
[----:B------:R0:W2:Y:S01]  /*1c80*/  LDG.E.U16 R2, desc[UR24][R2.64] ;  /* 0x0000001802027981 */ /* 0x0000a2000c1e1500 */
[-C--:B------:R-:W-:Y:S01]  /*1c90*/  LOP3.LUT R19, R19, R18.reuse, RZ, 0x3c, !PT ;  /* 0x0000001213137212 */ /* 0x080fe200078e3cff */
[----:B-----5:R-:W-:Y:S01]  /*1ca0*/  IMAD.U32 R26, R26, 0x10000, RZ ;  /* 0x000100001a1a7824 */ /* 0x020fe200078e00ff */
[----:B------:R-:W-:Y:S01]  /*1cb0*/  SHF.L.U32 R24, R24, 0x10, RZ ;  /* 0x0000001018187819 */ /* 0x000fe200000006ff */
[----:B------:R-:W-:Y:S01]  /*1cc0*/  IMAD.U32 R25, R25, 0x10000, RZ ;  /* 0x0001000019197824 */ /* 0x000fe200078e00ff */
[C---:B------:R-:W-:Y:S01]  /*1cd0*/  LOP3.LUT R18, R19.reuse, R18, RZ, 0x3c, !PT ;  /* 0x0000001213127212 */ /* 0x040fe200078e3cff */
[----:B------:R-:W-:Y:S01]  /*1ce0*/  FADD.FTZ R0, -R26, 1 ;  /* 0x3f8000001a007421 */ /* 0x000fe20000010100 */
[----:B------:R-:W-:Y:S01]  /*1cf0*/  SHF.L.U32 R16, R16, 0x10, RZ ;  /* 0x0000001010107819 */ /* 0x000fe200000006ff */
[----:B------:R-:W-:Y:S01]  /*1d00*/  FADD.FTZ R8, R24, -R25 ;  /* 0x8000001918087221 */ /* 0x000fe20000010000 */
[----:B------:R-:W-:Y:S01]  /*1d10*/  LOP3.LUT R19, R19, R18, RZ, 0x3c, !PT ;  /* 0x0000001213137212 */ /* 0x000fe200078e3cff */
[----:B------:R-:W-:Y:S01]  /*1d20*/  FFMA.FTZ R6, -R25, R25, 1 ;  /* 0x3f80000019067423 */ /* 0x000fe20000010119 */
[----:B0-----:R-:W-:Y:S01]  /*1d30*/  IMAD R3, R20, 0x3, RZ ;  /* 0x0000000314037824 */ /* 0x001fe200078e02ff */
[----:B------:R-:W-:Y:S01]  /*1d40*/  BSSY.RECONVERGENT B1, `(.L_x_22) ;  /* 0x0000040000017945 */ /* 0x000fe20003800200 */
[----:B------:R-:W-:-:S02]  /*1d50*/  IMAD.U32 R24, R27, 0x10000, RZ ;  /* 0x000100001b187824 */ /* 0x000fc400078e00ff */
[----:B------:R-:W-:-:S04]  /*1d60*/  IMAD.WIDE.U32 R14, R14, 0x3, R18 ;  /* 0x000000030e0e7825 */ /* 0x000fc800078e0012 */
[----:B------:R-:W-:Y:S01]  /*1d70*/  FADD.FTZ R7, -R24, 1 ;  /* 0x3f80000018077421 */ /* 0x000fe20000010100 */
[----:B------:R-:W-:Y:S02]  /*1d80*/  IADD3 R20, PT, PT, R15, R3, RZ ;  /* 0x000000030f147210 */ /* 0x000fe40007ffe0ff */
[----:B--2---:R-:W-:-:S05]  /*1d90*/  SHF.L.U32 R29, R2, 0x10, RZ ;  /* 0x00000010021d7819 */ /* 0x004fca00000006ff */
[C---:B------:R-:W-:Y:S01]  /*1da0*/  FMUL.FTZ R25, R29.reuse, R0 ;  /* 0x000000001d197220 */ /* 0x040fe20000410000 */
[C---:B------:R-:W-:Y:S01]  /*1db0*/  FMUL.FTZ R3, R29.reuse, R8 ;  /* 0x000000081d037220 */ /* 0x040fe20000410000 */
[----:B------:R-:W-:Y:S02]  /*1dc0*/  FMUL.FTZ R29, R29, R26 ;  /* 0x0000001a1d1d7220 */ /* 0x000fe40000410000 */
[----:B------:R-:W-:Y:S01]  /*1dd0*/  FMUL.FTZ R25, R25, R6 ;  /* 0x0000000619197220 */ /* 0x000fe20000410000 */
[----:B------:R-:W-:Y:S02]  /*1de0*/  IMAD.U32 R6, RZ, RZ, UR56 ;  /* 0x00000038ff067e24 */ /* 0x000fe4000f8e00ff */
[----:B------:R-:W-:Y:S01]  /*1df0*/  FMUL.FTZ R3, R3, R0 ;  /* 0x0000000003037220 */ /* 0x000fe20000410000 */
[----:B------:R-:W-:Y:S02]  /*1e00*/  FMUL.FTZ R16, R25, R16 ;  /* 0x0000001019107220 */ /* 0x000fe40000410000 */
[----:B------:R-:W-:Y:S01]  /*1e10*/  LOP3.LUT R2, R20, R6, RZ, 0xfc, !PT ;  /* 0x0000000614027212 */ /* 0x000fe200078efcff */
[----:B------:R-:W-:Y:S01]  /*1e20*/  FMUL.FTZ R26, R26, R3 ;  /* 0x000000031a1a7220 */ /* 0x000fe20000410000 */
[----:B------:R-:W-:-:S02]  /*1e30*/  FMUL.FTZ R7, R16, R7 ;  /* 0x0000000710077220 */ /* 0x000fc40000410000 */
[----:B------:R-:W-:Y:S02]  /*1e40*/  ISETP.NE.U32.AND P0, PT, R2, RZ, PT ;  /* 0x000000ff0200720c */ /* 0x000fe40003f05070 */
[----:B------:R-:W-:-:S05]  /*1e50*/  FMUL.FTZ R27, R24, R7 ;  /* 0x00000007181b7220 */ /* 0x000fca0000410000 */
[----:B------:R-:W-:-:S06]  /*1e60*/  F2FP.BF16.F32.PACK_AB R27, RZ, R27 ;  /* 0x0000001bff1b723e */ /* 0x000fcc00000010ff */
[----:B------:R-:W-:Y:S05]  /*1e70*/  @P0 BRA `(.L_x_23) ;  /* 0x00000000005c0947 */ /* 0x000fea0003800000 */
[----:B------:R-:W-:-:S04]  /*1e80*/  IMAD.U32 R0, RZ, RZ, UR57 ;  /* 0x00000039ff007e24 */ /* 0x000fc8000f8e00ff */
[----:B------:R-:W0:Y:S01]  /*1e90*/  I2F.U32.RP R7, R0 ;  /* 0x0000000000077306 */ /* 0x000e220000209000 */
[----:B------:R-:W-:-:S07]  /*1ea0*/  ISETP.NE.U32.AND P2, PT, R0, RZ, PT ;  /* 0x000000ff0000720c */ /* 0x000fce0003f45070 */
[----:B0-----:R-:W0:Y:S02]  /*1eb0*/  MUFU.RCP R7, R7 ;  /* 0x0000000700077308 */ /* 0x001e240000001000 */
[----:B0-----:R-:W-:-:S06]  /*1ec0*/  IADD3 R2, PT, PT, R7, 0xffffffe, RZ ;  /* 0x0ffffffe07027810 */ /* 0x001fcc0007ffe0ff */
[----:B------:R0:W1:Y:S02]  /*1ed0*/  F2I.FTZ.U32.TRUNC.NTZ R3, R2 ;  /* 0x0000000200037305 */ /* 0x000064000021f000 */
[----:B0-----:R-:W-:Y:S02]  /*1ee0*/  HFMA2 R2, -RZ, RZ, 0, 0 ;  /* 0x00000000ff027431 */ /* 0x001fe400000001ff */
[----:B-1----:R-:W-:-:S04]  /*1ef0*/  IMAD R8, R3, R0, RZ ;  /* 0x0000000003087224 */ /* 0x002fc800078e02ff */
[----:B------:R-:W-:-:S04]  /*1f00*/  IMAD.MOV R9, RZ, RZ, -R8 ;  /* 0x000000ffff097224 */ /* 0x000fc800078e0a08 */
[----:B------:R-:W-:Y:S01]  /*1f10*/  IMAD.HI.U32 R3, R3, R9, R2 ;  /* 0x0000000903037227 */ /* 0x000fe200078e0002 */
[----:B------:R-:W-:-:S05]  /*1f20*/  MOV R9, RZ ;  /* 0x000000ff00097202 */ /* 0x000fca0000000f00 */
[----:B------:R-:W-:-:S04]  /*1f30*/  IMAD.HI.U32 R8, R3, R14, RZ ;  /* 0x0000000e03087227 */ /* 0x000fc800078e00ff */
[----:B------:R-:W-:-:S04]  /*1f40*/  IMAD.MOV R3, RZ, RZ, -R8 ;  /* 0x000000ffff037224 */ /* 0x000fc800078e0a08 */
[----:B------:R-:W-:-:S05]  /*1f50*/  IMAD R3, R0, R3, R14 ;  /* 0x0000000300037224 */ /* 0x000fca00078e020e */
[----:B------:R-:W-:-:S13]  /*1f60*/  ISETP.GE.U32.AND P0, PT, R3, R0, PT ;  /* 0x000000000300720c */ /* 0x000fda0003f06070 */
[----:B------:R-:W-:Y:S01]  /*1f70*/  @P0 IADD3 R3, PT, PT, R3, -R0, RZ ;  /* 0x8000000003030210 */ /* 0x000fe20007ffe0ff */
[----:B------:R-:W-:-:S03]  /*1f80*/  @P0 VIADD R8, R8, 0x1 ;  /* 0x0000000108080836 */ /* 0x000fc60000000000 */
[----:B------:R-:W-:-:S13]  /*1f90*/  ISETP.GE.U32.AND P1, PT, R3, R0, PT ;  /* 0x000000000300720c */ /* 0x000fda0003f26070 */
[----:B------:R-:W-:Y:S02]  /*1fa0*/  @P1 IADD3 R8, PT, PT, R8, 0x1, RZ ;  /* 0x0000000108081810 */ /* 0x000fe40007ffe0ff */
[----:B------:R-:W-:-:S05]  /*1fb0*/  @!P2 LOP3.LUT R8, RZ, R0, RZ, 0x33, !PT ;  /* 0x00000000ff08a212 */ /* 0x000fca00078e33ff */
[----:B------:R-:W-:-:S04]  /*1fc0*/  IMAD.MOV R7, RZ, RZ, -R8 ;  /* 0x000000ffff077224 */ /* 0x000fc800078e0a08 */
[----:B------:R-:W-:Y:S01]  /*1fd0*/  IMAD R7, R0, R7, R14 ;  /* 0x0000000700077224 */ /* 0x000fe200078e020e */
[----:B------:R-:W-:Y:S06]  /*1fe0*/  BRA `(.L_x_24) ;  /* 0x0000000000547947 */ /* 0x000fec0003800000 */
.L_x_23:
[----:B------:R-:W0:Y:S01]  /*1ff0*/  LDCU.64 UR62, c[0x0][0x390] ;  /* 0x00007200ff3e77ac */ /* 0x000e220008000a00 */
[----:B------:R-:W-:Y:S01]  /*2000*/  IMAD.MOV.U32 R7, RZ, RZ, R14 ;  /* 0x000000ffff077224 */ /* 0x000fe200078e000e */
[----:B------:R-:W-:Y:S02]  /*2010*/  MOV R0, R20 ;  /* 0x0000001400007202 */ /* 0x000fe40000000f00 */
[----:B------:R-:W-:Y:S02]  /*2020*/  MOV R6, 0x2060 ;  /* 0x0000206000067802 */ /* 0x000fe40000000f00 */
[----:B0-----:R-:W-:Y:S01]  /*2030*/  MOV R3, UR62 ;  /* 0x0000003e00037c02 */ /* 0x001fe20008000f00 */
[----:B------:R-:W-:-:S07]  /*2040*/  IMAD.U32 R2, RZ, RZ, UR63 ;  /* 0x0000003fff027e24 */ /* 0x000fce000f8e00ff */
[----:B------:R-:W-:Y:S05]  /*2050*/  CALL.REL.NOINC `($__internal_0_$__cuda_sm20_div_s64) ;  /* 0x00000018001c7944 */ /* 0x000fea0003c00000 */
[----:B------:R-:W-:Y:S01]  /*2060*/  IADD3 R11, P0, PT, RZ, -R9, RZ ;  /* 0x80000009ff0b7210 */ /* 0x000fe20007f1e0ff */
[----:B------:R-:W-:Y:S01]  /*2070*/  IMAD.U32 R0, RZ, RZ, UR32 ;  /* 0x00000020ff007e24 */ /* 0x000fe2000f8e00ff */
[----:B------:R-:W-:Y:S01]  /*2080*/  MOV R2, R14 ;  /* 0x0000000e00027202 */ /* 0x000fe20000000f00 */
[----:B------:R-:W-:Y:S01]  /*2090*/  IMAD.MOV.U32 R3, RZ, RZ, R20 ;  /* 0x000000ffff037224 */ /* 0x000fe200078e0014 */
[-C--:B------:R-:W-:Y:S01]  /*20a0*/  IADD3.X R7, PT, PT, RZ, ~R8.reuse, RZ, P0, !PT ;  /* 0x80000008ff077210 */ /* 0x080fe200007fe4ff */
[----:B------:R-:W-:Y:S01]  /*20b0*/  IMAD.U32 R6, RZ, RZ, UR33 ;  /* 0x00000021ff067e24 */ /* 0x000fe2000f8e00ff */
[----:B------:R-:W-:Y:S01]  /*20c0*/  LOP3.LUT R9, R9, R8, RZ, 0x3c, !PT ;  /* 0x0000000809097212 */ /* 0x000fe200078e3cff */
[----:B------:R-:W-:-:S03]  /*20d0*/  IMAD.WIDE.U32 R2, R11, R0, R2 ;  /* 0x000000000b027225 */ /* 0x000fc600078e0002 */
[----:B------:R-:W-:Y:S01]  /*20e0*/  LOP3.LUT R8, R9, R8, RZ, 0x3c, !PT ;  /* 0x0000000809087212 */ /* 0x000fe200078e3cff */
[----:B------:R-:W-:-:S03]  /*20f0*/  IMAD R7, R7, R0, RZ ;  /* 0x0000000007077224 */ /* 0x000fc600078e02ff */
[----:B------:R-:W-:Y:S01]  /*2100*/  LOP3.LUT R9, R9, R8, RZ, 0x3c, !PT ;  /* 0x0000000809097212 */ /* 0x000fe200078e3cff */
[----:B------:R-:W-:Y:S01]  /*2110*/  IMAD R11, R11, R6, R7 ;  /* 0x000000060b0b7224 */ /* 0x000fe200078e0207 */
[----:B------:R-:W-:-:S03]  /*2120*/  MOV R7, R2 ;  /* 0x0000000200077202 */ /* 0x000fc60000000f00 */
[----:B------:R-:W-:-:S07]  /*2130*/  IMAD.IADD R2, R3, 0x1, R11 ;  /* 0x0000000103027824 */ /* 0x000fce00078e020b */
.L_x_24:
[----:B------:R-:W-:Y:S05]  /*2140*/  BSYNC.RECONVERGENT B1 ;  /* 0x0000000000017941 */ /* 0x000fea0003800200 */
.L_x_22:
[----:B------:R-:W-:Y:S01]  /*2150*/  IMAD R10, R2, UR10, RZ ;  /* 0x0000000a020a7c24 */ /* 0x000fe2000f8e02ff */
[----:B------:R-:W-:Y:S01]  /*2160*/  BSSY.RECONVERGENT B1, `(.L_x_25) ;  /* 0x000003a000017945 */ /* 0x000fe20003800200 */
[----:B------:R-:W-:Y:S01]  /*2170*/  IMAD.WIDE.U32 R2, R7, UR10, RZ ;  /* 0x0000000a07027c25 */ /* 0x000fe2000f8e00ff */
[----:B------:R-:W-:-:S03]  /*2180*/  F2FP.BF16.F32.PACK_AB R26, RZ, R26 ;  /* 0x0000001aff1a723e */ /* 0x000fc600000010ff */
[----:B------:R-:W-:Y:S02]  /*2190*/  IMAD R7, R7, UR11, R10 ;  /* 0x0000000b07077c24 */ /* 0x000fe4000f8e020a */
[----:B------:R-:W-:-:S03]  /*21a0*/  IMAD R9, R9, UR8, RZ ;  /* 0x0000000809097c24 */ /* 0x000fc6000f8e02ff */
[----:B------:R-:W-:Y:S01]  /*21b0*/  IADD3 R3, PT, PT, R3, R7, RZ ;  /* 0x0000000703037210 */ /* 0x000fe20007ffe0ff */
[C---:B------:R-:W-:Y:S02]  /*21c0*/  IMAD R7, R8.reuse, UR9, R9 ;  /* 0x0000000908077c24 */ /* 0x040fe4000f8e0209 */
[----:B------:R-:W-:-:S04]  /*21d0*/  IMAD.WIDE.U32 R8, R8, UR8, R2 ;  /* 0x0000000808087c25 */ /* 0x000fc8000f8e0002 */
[----:B------:R-:W-:Y:S01]  /*21e0*/  IMAD.IADD R3, R9, 0x1, R7 ;  /* 0x0000000109037824 */ /* 0x000fe200078e0207 */
[----:B------:R-:W-:-:S04]  /*21f0*/  LEA R2, P0, R8, UR34, 0x1 ;  /* 0x0000002208027c11 */ /* 0x000fc8000f8008ff */
[----:B------:R-:W-:Y:S02]  /*2200*/  LEA.HI.X R3, R8, UR35, R3, 0x1, P0 ;  /* 0x0000002308037c11 */ /* 0x000fe400080f0c03 */
[----:B------:R-:W-:-:S03]  /*2210*/  IADD3 R16, P0, PT, R14, UR26, RZ ;  /* 0x0000001a0e107c10 */ /* 0x000fc6000ff1e0ff */
[----:B------:R0:W-:Y:S01]  /*2220*/  STG.E.U16 desc[UR24][R2.64], R27 ;  /* 0x0000001b02007986 */ /* 0x0001e2000c101518 */
[----:B------:R-:W-:-:S04]  /*2230*/  IADD3.X R17, PT, PT, R20, UR27, RZ, P0, !PT ;  /* 0x0000001b14117c10 */ /* 0x000fc800087fe4ff */
[----:B------:R-:W-:-:S04]  /*2240*/  LOP3.LUT R7, R17, R6, RZ, 0xfc, !PT ;  /* 0x0000000611077212 */ /* 0x000fc800078efcff */
[----:B------:R-:W-:-:S13]  /*2250*/  ISETP.NE.U32.AND P0, PT, R7, RZ, PT ;  /* 0x000000ff0700720c */ /* 0x000fda0003f05070 */
[----:B0-----:R-:W-:Y:S05]  /*2260*/  @P0 BRA `(.L_x_26) ;  /* 0x0000000000580947 */ /* 0x001fea0003800000 */
[----:B------:R-:W0:Y:S01]  /*2270*/  I2F.U32.RP R7, R0 ;  /* 0x0000000000077306 */ /* 0x000e220000209000 */
[----:B------:R-:W-:-:S07]  /*2280*/  ISETP.NE.U32.AND P2, PT, R0, RZ, PT ;  /* 0x000000ff0000720c */ /* 0x000fce0003f45070 */
[----:B0-----:R-:W0:Y:S02]  /*2290*/  MUFU.RCP R7, R7 ;  /* 0x0000000700077308 */ /* 0x001e240000001000 */
[----:B0-----:R-:W-:-:S06]  /*22a0*/  IADD3 R2, PT, PT, R7, 0xffffffe, RZ ;  /* 0x0ffffffe07027810 */ /* 0x001fcc0007ffe0ff */
[----:B------:R0:W1:Y:S02]  /*22b0*/  F2I.FTZ.U32.TRUNC.NTZ R3, R2 ;  /* 0x0000000200037305 */ /* 0x000064000021f000 */
[----:B0-----:R-:W-:Y:S02]  /*22c0*/  HFMA2 R2, -RZ, RZ, 0, 0 ;  /* 0x00000000ff027431 */ /* 0x001fe400000001ff */
[----:B-1----:R-:W-:-:S04]  /*22d0*/  IMAD.MOV R9, RZ, RZ, -R3 ;  /* 0x000000ffff097224 */ /* 0x002fc800078e0a03 */
[----:B------:R-:W-:-:S04]  /*22e0*/  IMAD R9, R9, R0, RZ ;  /* 0x0000000009097224 */ /* 0x000fc800078e02ff */
[----:B------:R-:W-:-:S06]  /*22f0*/  IMAD.HI.U32 R9, R3, R9, R2 ;  /* 0x0000000903097227 */ /* 0x000fcc00078e0002 */
[----:B------:R-:W-:Y:S01]  /*2300*/  IMAD.HI.U32 R8, R9, R16, RZ ;  /* 0x0000001009087227 */ /* 0x000fe200078e00ff */
[----:B------:R-:W-:-:S03]  /*2310*/  MOV R9, RZ ;  /* 0x000000ff00097202 */ /* 0x000fc60000000f00 */
        /* <DEDUP_REMOVED lines=11> */
.L_x_26:
        /* <DEDUP_REMOVED lines=9> */
[-C--:B------:R-:W-:Y:S01]  /*2460*/  LOP3.LUT R9, R9, R8.reuse, RZ, 0x3c, !PT ;  /* 0x0000000809097212 */ /* 0x080fe200078e3cff */
[----:B------:R-:W-:Y:S01]  /*2470*/  IMAD.U32 R6, RZ, RZ, UR33 ;  /* 0x00000021ff067e24 */ /* 0x000fe2000f8e00ff */
[-C--:B------:R-:W-:Y:S02]  /*2480*/  IADD3.X R3, PT, PT, RZ, ~R8.reuse, RZ, P0, !PT ;  /* 0x80000008ff037210 */ /* 0x080fe400007fe4ff */
[----:B------:R-:W-:-:S03]  /*2490*/  LOP3.LUT R8, R9, R8, RZ, 0x3c, !PT ;  /* 0x0000000809087212 */ /* 0x000fc600078e3cff */
[----:B------:R-:W-:Y:S01]  /*24a0*/  IMAD R10, R3, R0, RZ ;  /* 0x00000000030a7224 */ /* 0x000fe200078e02ff */
[----:B------:R-:W-:Y:S01]  /*24b0*/  LOP3.LUT R9, R9, R8, RZ, 0x3c, !PT ;  /* 0x0000000809097212 */ /* 0x000fe200078e3cff */
[----:B------:R-:W-:-:S04]  /*24c0*/  IMAD.WIDE.U32 R2, R7, R0, R16 ;  /* 0x0000000007027225 */ /* 0x000fc800078e0010 */
[----:B------:R-:W-:Y:S01]  /*24d0*/  IMAD R11, R7, R6, R10 ;  /* 0x00000006070b7224 */ /* 0x000fe200078e020a */
[----:B------:R-:W-:-:S03]  /*24e0*/  MOV R7, R2 ;  /* 0x0000000200077202 */ /* 0x000fc60000000f00 */
[----:B------:R-:W-:-:S07]  /*24f0*/  IMAD.IADD R2, R11, 0x1, R3 ;  /* 0x000000010b027824 */ /* 0x000fce00078e0203 */
.L_x_27:
[----:B------:R-:W-:Y:S05]  /*2500*/  BSYNC.RECONVERGENT B1 ;  /* 0x0000000000017941 */ /* 0x000fea0003800200 */
.L_x_25:
        /* <DEDUP_REMOVED lines=19> */
[----:B------:R-:W-:Y:S02]  /*2640*/  ISETP.NE.U32.AND P2, PT, R0, RZ, PT ;  /* 0x000000ff0000720c */ /* 0x000fe40003f45070 */
[----:B------:R-:W-:-:S05]  /*2650*/  MOV R9, RZ ;  /* 0x000000ff00097202 */ /* 0x000fca0000000f00 */
[----:B0-----:R-:W0:Y:S02]  /*2660*/  MUFU.RCP R6, R6 ;  /* 0x0000000600067308 */ /* 0x001e240000001000 */
[----:B0-----:R-:W-:-:S06]  /*2670*/  IADD3 R2, PT, PT, R6, 0xffffffe, RZ ;  /* 0x0ffffffe06027810 */ /* 0x001fcc0007ffe0ff */
[----:B------:R0:W1:Y:S02]  /*2680*/  F2I.FTZ.U32.TRUNC.NTZ R3, R2 ;  /* 0x0000000200037305 */ /* 0x000064000021f000 */
[----:B0-----:R-:W-:Y:S02]  /*2690*/  HFMA2 R2, -RZ, RZ, 0, 0 ;  /* 0x00000000ff027431 */ /* 0x001fe400000001ff */
[----:B-1----:R-:W-:-:S04]  /*26a0*/  IMAD.MOV R7, RZ, RZ, -R3 ;  /* 0x000000ffff077224 */ /* 0x002fc800078e0a03 */
[----:B------:R-:W-:-:S04]  /*26b0*/  IMAD R7, R7, R0, RZ ;  /* 0x0000000007077224 */ /* 0x000fc800078e02ff */
[----:B------:R-:W-:-:S06]  /*26c0*/  IMAD.HI.U32 R7, R3, R7, R2 ;  /* 0x0000000703077227 */ /* 0x000fcc00078e0002 */
        /* <DEDUP_REMOVED lines=12> */
.L_x_29:
[----:B------:R-:W0:Y:S01]  /*2790*/  LDCU.64 UR62, c[0x0][0x390] ;  /* 0x00007200ff3e77ac */ /* 0x000e220008000a00 */
[----:B------:R-:W-:Y:S01]  /*27a0*/  IMAD.MOV.U32 R7, RZ, RZ, R18 ;  /* 0x000000ffff077224 */ /* 0x000fe200078e0012 */
[----:B------:R-:W-:Y:S02]  /*27b0*/  MOV R0, R19 ;  /* 0x0000001300007202 */ /* 0x000fe40000000f00 */
[----:B------:R-:W-:Y:S02]  /*27c0*/  MOV R6, 0x2800 ;  /* 0x0000280000067802 */ /* 0x000fe40000000f00 */
[----:B0-----:R-:W-:Y:S01]  /*27d0*/  MOV R3, UR62 ;  /* 0x0000003e00037c02 */ /* 0x001fe20008000f00 */
[----:B------:R-:W-:-:S07]  /*27e0*/  IMAD.U32 R2, RZ, RZ, UR63 ;  /* 0x0000003fff027e24 */ /* 0x000fce000f8e00ff */
[----:B------:R-:W-:Y:S05]  /*27f0*/  CALL.REL.NOINC `($__internal_0_$__cuda_sm20_div_s64) ;  /* 0x0000001000347944 */ /* 0x000fea0003c00000 */
[----:B------:R-:W-:Y:S02]  /*2800*/  IADD3 R7, P0, PT, RZ, -R9, RZ ;  /* 0x80000009ff077210 */ /* 0x000fe40007f1e0ff */
[----:B------:R-:W-:-:S03]  /*2810*/  LOP3.LUT R9, R9, R8, RZ, 0x3c, !PT ;  /* 0x0000000809097212 */ /* 0x000fc600078e3cff */
[----:B------:R-:W-:Y:S01]  /*2820*/  IMAD.X R0, RZ, RZ, ~R8, P0 ;  /* 0x000000ffff007224 */ /* 0x000fe200000e0e08 */
[----:B------:R-:W-:Y:S01]  /*2830*/  LOP3.LUT R8, R9, R8, RZ, 0x3c, !PT ;  /* 0x0000000809087212 */ /* 0x000fe200078e3cff */
[----:B------:R-:W-:-:S03]  /*2840*/  IMAD.WIDE.U32 R2, R7, UR32, R18 ;  /* 0x0000002007027c25 */ /* 0x000fc6000f8e0012 */
[----:B------:R-:W-:Y:S01]  /*2850*/  LOP3.LUT R9, R9, R8, RZ, 0x3c, !PT ;  /* 0x0000000809097212 */ /* 0x000fe200078e3cff */
[----:B------:R-:W-:-:S04]  /*2860*/  IMAD R0, R0, UR32, RZ ;  /* 0x0000002000007c24 */ /* 0x000fc8000f8e02ff */
[----:B------:R-:W-:Y:S01]  /*2870*/  IMAD R7, R7, UR33, R0 ;  /* 0x0000002107077c24 */ /* 0x000fe2000f8e0200 */
[----:B------:R-:W-:-:S03]  /*2880*/  MOV R0, R2 ;  /* 0x0000000200007202 */ /* 0x000fc60000000f00 */
[----:B------:R-:W-:-:S07]  /*2890*/  IMAD.IADD R2, R7, 0x1, R3 ;  /* 0x0000000107027824 */ /* 0x000fce00078e0203 */
.L_x_30:
[----:B------:R-:W-:Y:S05]  /*28a0*/  BSYNC.RECONVERGENT B1 ;  /* 0x0000000000017941 */ /* 0x000fea0003800200 */
.L_x_28:
[----:B------:R-:W-:Y:S01]  /*28b0*/  IMAD R7, R2, UR10, RZ ;  /* 0x0000000a02077c24 */ /* 0x000fe2000f8e02ff */
[----:B------:R-:W-:Y:S01]  /*28c0*/  MOV R11, UR58 ;  /* 0x0000003a000b7c02 */ /* 0x000fe20008000f00 */
[C---:B------:R-:W-:Y:S01]  /*28d0*/  IMAD.WIDE.U32 R2, R0.reuse, UR10, RZ ;  /* 0x0000000a00027c25 */ /* 0x040fe2000f8e00ff */
[----:B------:R-:W-:Y:S03]  /*28e0*/  BSSY.RECONVERGENT B1, `(.L_x_31) ;  /* 0x0000038000017945 */ /* 0x000fe60003800200 */
[----:B------:R-:W-:Y:S01]  /*28f0*/  IMAD R7, R0, UR11, R7 ;  /* 0x0000000b00077c24 */ /* 0x000fe2000f8e0207 */
[----:B------:R-:W-:Y:S01]  /*2900*/  LOP3.LUT R0, R20, R11, RZ, 0xfc, !PT ;  /* 0x0000000b14007212 */ /* 0x000fe200078efcff */
[----:B------:R-:W-:-:S03]  /*2910*/  IMAD R9, R9, UR8, RZ ;  /* 0x0000000809097c24 */ /* 0x000fc6000f8e02ff */
[----:B------:R-:W-:Y:S01]  /*2920*/  IADD3 R3, PT, PT, R3, R7, RZ ;  /* 0x0000000703037210 */ /* 0x000fe20007ffe0ff */
[C---:B------:R-:W-:Y:S02]  /*2930*/  IMAD R9, R8.reuse, UR9, R9 ;  /* 0x0000000908097c24 */ /* 0x040fe4000f8e0209 */
[----:B------:R-:W-:-:S04]  /*2940*/  IMAD.WIDE.U32 R2, R8, UR8, R2 ;  /* 0x0000000808027c25 */ /* 0x000fc8000f8e0002 */
[----:B------:R-:W-:Y:S01]  /*2950*/  IMAD.IADD R3, R3, 0x1, R9 ;  /* 0x0000000103037824 */ /* 0x000fe200078e0209 */
[----:B------:R-:W-:-:S04]  /*2960*/  LEA R6, P0, R2, UR34, 0x1 ;  /* 0x0000002202067c11 */ /* 0x000fc8000f8008ff */
[----:B------:R-:W-:Y:S02]  /*2970*/  LEA.HI.X R7, R2, UR35, R3, 0x1, P0 ;  /* 0x0000002302077c11 */ /* 0x000fe400080f0c03 */
[----:B------:R-:W-:-:S03]  /*2980*/  ISETP.NE.U32.AND P0, PT, R0, RZ, PT ;  /* 0x000000ff0000720c */ /* 0x000fc60003f05070 */
[----:B------:R0:W-:Y:S10]  /*2990*/  STG.E.U16 desc[UR24][R6.64], R28 ;  /* 0x0000001c06007986 */ /* 0x0001f4000c101518 */
[----:B------:R-:W-:Y:S05]  /*29a0*/  @P0 BRA `(.L_x_32) ;  /* 0x0000000000600947 */ /* 0x000fea0003800000 */
[----:B------:R-:W-:-:S04]  /*29b0*/  IMAD.U32 R3, RZ, RZ, UR59 ;  /* 0x0000003bff037e24 */ /* 0x000fc8000f8e00ff */
[----:B------:R-:W1:Y:S01]  /*29c0*/  I2F.U32.RP R0, R3 ;  /* 0x0000000300007306 */ /* 0x000e620000209000 */
[----:B------:R-:W-:-:S07]  /*29d0*/  ISETP.NE.U32.AND P2, PT, R3, RZ, PT ;  /* 0x000000ff0300720c */ /* 0x000fce0003f45070 */
[----:B-1----:R-:W0:Y:S02]  /*29e0*/  MUFU.RCP R0, R0 ;  /* 0x0000000000007308 */ /* 0x002e240000001000 */
[----:B0-----:R-:W-:Y:S02]  /*29f0*/  IADD3 R6, PT, PT, R0, 0xffffffe, RZ ;  /* 0x0ffffffe00067810 */ /* 0x001fe40007ffe0ff */
[----:B------:R-:W-:-:S04]  /*2a00*/  MOV R0, RZ ;  /* 0x000000ff00007202 */ /* 0x000fc80000000f00 */
[----:B------:R0:W1:Y:S02]  /*2a10*/  F2I.FTZ.U32.TRUNC.NTZ R7, R6 ;  /* 0x0000000600077305 */ /* 0x000064000021f000 */
[----:B0-----:R-:W-:Y:S02]  /*2a20*/  HFMA2 R6, -RZ, RZ, 0, 0 ;  /* 0x00000000ff067431 */ /* 0x001fe400000001ff */
[----:B-1----:R-:W-:-:S04]  /*2a30*/  IMAD R2, R7, R3, RZ ;  /* 0x0000000307027224 */ /* 0x002fc800078e02ff */
[----:B------:R-:W-:-:S04]  /*2a40*/  IMAD.MOV R9, RZ, RZ, -R2 ;  /* 0x000000ffff097224 */ /* 0x000fc800078e0a02 */
        /* <DEDUP_REMOVED lines=14> */
.L_x_32:
[----:B------:R-:W1:Y:S01]  /*2b30*/  LDCU.64 UR62, c[0x0][0x530] ;  /* 0x0000a600ff3e77ac */ /* 0x000e620008000a00 */
[----:B0-----:R-:W-:Y:S01]  /*2b40*/  MOV R7, R14 ;  /* 0x0000000e00077202 */ /* 0x001fe20000000f00 */
[----:B------:R-:W-:Y:S01]  /*2b50*/  IMAD.MOV.U32 R0, RZ, RZ, R20 ;  /* 0x000000ffff007224 */ /* 0x000fe200078e0014 */
[----:B------:R-:W-:Y:S01]  /*2b60*/  MOV R6, 0x2ba0 ;  /* 0x00002ba000067802 */ /* 0x000fe20000000f00 */
[----:B-1----:R-:W-:Y:S01]  /*2b70*/  IMAD.U32 R3, RZ, RZ, UR62 ;  /* 0x0000003eff037e24 */ /* 0x002fe2000f8e00ff */
[----:B------:R-:W-:-:S07]  /*2b80*/  MOV R2, UR63 ;  /* 0x0000003f00027c02 */ /* 0x000fce0008000f00 */
[----:B------:R-:W-:Y:S05]  /*2b90*/  CALL.REL.NOINC `($__internal_0_$__cuda_sm20_div_s64) ;  /* 0x0000000c004c7944 */ /* 0x000fea0003c00000 */
[----:B------:R-:W-:Y:S01]  /*2ba0*/  IADD3 R7, P0, PT, RZ, -R9, RZ ;  /* 0x80000009ff077210 */ /* 0x000fe20007f1e0ff */
[----:B------:R-:W-:Y:S01]  /*2bb0*/  IMAD.MOV.U32 R15, RZ, RZ, R20 ;  /* 0x000000ffff0f7224 */ /* 0x000fe200078e0014 */
        /* <DEDUP_REMOVED lines=8> */
[----:B------:R-:W-:-:S05]  /*2c40*/  IMAD R7, R7, R11, R0 ;  /* 0x0000000b07077224 */ /* 0x000fca00078e0200 */
[----:B------:R-:W-:-:S07]  /*2c50*/  IADD3 R0, PT, PT, R15, R7, RZ ;  /* 0x000000070f007210 */ /* 0x000fce0007ffe0ff */
.L_x_33:
[----:B------:R-:W-:Y:S05]  /*2c60*/  BSYNC.RECONVERGENT B1 ;  /* 0x0000000000017941 */ /* 0x000fea0003800200 */
.L_x_31:
[----:B------:R-:W-:Y:S01]  /*2c70*/  IMAD R13, R0, UR14, RZ ;  /* 0x0000000e000d7c24 */ /* 0x000fe2000f8e02ff */
[----:B------:R-:W-:Y:S01]  /*2c80*/  LOP3.LUT R0, R17, R11, RZ, 0xfc, !PT ;  /* 0x0000000b11007212 */ /* 0x000fe200078efcff */
[C---:B------:R-:W-:Y:S01]  /*2c90*/  IMAD.WIDE.U32 R6, R14.reuse, UR14, RZ ;  /* 0x0000000e0e067c25 */ /* 0x040fe2000f8e00ff */
[----:B------:R-:W-:Y:S03]  /*2ca0*/  BSSY.RECONVERGENT B1, `(.L_x_34) ;  /* 0x0000038000017945 */ /* 0x000fe60003800200 */
[----:B------:R-:W-:Y:S02]  /*2cb0*/  IMAD R13, R14, UR15, R13 ;  /* 0x0000000f0e0d7c24 */ /* 0x000fe4000f8e020d */
[----:B------:R-:W-:Y:S02]  /*2cc0*/  IMAD R9, R9, UR12, RZ ;  /* 0x0000000c09097c24 */ /* 0x000fe4000f8e02ff */
[----:B------:R-:W-:-:S02]  /*2cd0*/  IMAD.IADD R7, R7, 0x1, R13 ;  /* 0x0000000107077824 */ /* 0x000fc400078e020d */
[C---:B------:R-:W-:Y:S02]  /*2ce0*/  IMAD R13, R8.reuse, UR13, R9 ;  /* 0x0000000d080d7c24 */ /* 0x040fe4000f8e0209 */
[----:B------:R-:W-:-:S05]  /*2cf0*/  IMAD.WIDE.U32 R8, R8, UR12, R6 ;  /* 0x0000000c08087c25 */ /* 0x000fca000f8e0006 */
[----:B------:R-:W-:Y:S02]  /*2d00*/  IADD3 R7, PT, PT, R9, R13, RZ ;  /* 0x0000000d09077210 */ /* 0x000fe40007ffe0ff */
[----:B------:R-:W-:-:S04]  /*2d10*/  LEA R6, P0, R8, UR38, 0x1 ;  /* 0x0000002608067c11 */ /* 0x000fc8000f8008ff */
[----:B------:R-:W-:Y:S02]  /*2d20*/  LEA.HI.X R7, R8, UR39, R7, 0x1, P0 ;  /* 0x0000002708077c11 */ /* 0x000fe400080f0c07 */
[----:B------:R-:W-:-:S03]  /*2d30*/  ISETP.NE.U32.AND P0, PT, R0, RZ, PT ;  /* 0x000000ff0000720c */ /* 0x000fc60003f05070 */
[----:B------:R0:W-:Y:S10]  /*2d40*/  STG.E.U16 desc[UR24][R6.64], R27 ;  /* 0x0000001b06007986 */ /* 0x0001f4000c101518 */
[----:B------:R-:W-:Y:S05]  /*2d50*/  @P0 BRA `(.L_x_35) ;  /* 0x00000000005c0947 */ /* 0x000fea0003800000 */
[----:B------:R-:W1:Y:S01]  /*2d60*/  I2F.U32.RP R2, R3 ;  /* 0x0000000300027306 */ /* 0x000e620000209000 */
[----:B------:R-:W-:-:S07]  /*2d70*/  ISETP.NE.U32.AND P2, PT, R3, RZ, PT ;  /* 0x000000ff0300720c */ /* 0x000fce0003f45070 */
[----:B-1----:R-:W0:Y:S02]  /*2d80*/  MUFU.RCP R2, R2 ;  /* 0x0000000200027308 */ /* 0x002e240000001000 */
        /* <DEDUP_REMOVED lines=20> */
.L_x_35:
[----:B------:R-:W1:Y:S01]  /*2ed0*/  LDCU.64 UR62, c[0x0][0x530] ;  /* 0x0000a600ff3e77ac */ /* 0x000e620008000a00 */
[----:B0-----:R-:W-:Y:S01]  /*2ee0*/  IMAD.MOV.U32 R7, RZ, RZ, R16 ;  /* 0x000000ffff077224 */ /* 0x001fe200078e0010 */
[----:B------:R-:W-:Y:S02]  /*2ef0*/  MOV R0, R17 ;  /* 0x0000001100007202 */ /* 0x000fe40000000f00 */
[----:B------:R-:W-:Y:S02]  /*2f00*/  MOV R6, 0x2f40 ;  /* 0x00002f4000067802 */ /* 0x000fe40000000f00 */
[----:B-1----:R-:W-:Y:S01]  /*2f10*/  MOV R3, UR62 ;  /* 0x0000003e00037c02 */ /* 0x002fe20008000f00 */
        /* <DEDUP_REMOVED lines=10> */
[C---:B------:R-:W-:Y:S01]  /*2fc0*/  LOP3.LUT R8, R9.reuse, R8, RZ, 0x3c, !PT ;  /* 0x0000000809087212 */ /* 0x040fe200078e3cff */
[----:B------:R-:W-:Y:S01]  /*2fd0*/  IMAD R2, R2, R3, RZ ;  /* 0x0000000302027224 */ /* 0x000fe200078e02ff */
[----:B------:R-:W-:Y:S02]  /*2fe0*/  MOV R16, R6 ;  /* 0x0000000600107202 */ /* 0x000fe40000000f00 */
[----:B------:R-:W-:Y:S01]  /*2ff0*/  LOP3.LUT R9, R9, R8, RZ, 0x3c, !PT ;  /* 0x0000000809097212 */ /* 0x000fe200078e3cff */
[----:B------:R-:W-:-:S04]  /*3000*/  IMAD R13, R0, R11, R2 ;  /* 0x0000000b000d7224 */ /* 0x000fc800078e0202 */
[----:B------:R-:W-:-:S07]  /*3010*/  IMAD.IADD R0, R13, 0x1, R7 ;  /* 0x000000010d007824 */ /* 0x000fce00078e0207 */
.L_x_36:
[----:B------:R-:W-:Y:S05]  /*3020*/  BSYNC.RECONVERGENT B1 ;  /* 0x0000000000017941 */ /* 0x000fea0003800200 */
.L_x_34:
[----:B------:R-:W-:Y:S01]  /*3030*/  IMAD R13, R0, UR14, RZ ;  /* 0x0000000e000d7c24 */ /* 0x000fe2000f8e02ff */
[----:B------:R-:W-:Y:S01]  /*3040*/  LOP3.LUT R11, R19, R11, RZ, 0xfc, !PT ;  /* 0x0000000b130b7212 */ /* 0x000fe200078efcff */
[----:B------:R-:W-:-:S04]  /*3050*/  IMAD.WIDE.U32 R6, R16, UR14, RZ ;  /* 0x0000000e10067c25 */ /* 0x000fc8000f8e00ff */
[----:B------:R-:W-:Y:S01]  /*3060*/  FMUL.FTZ R14, R25, R24 ;  /* 0x00000018190e7220 */ /* 0x000fe20000410000 */
[----:B------:R-:W-:Y:S01]  /*3070*/  BSSY.RECONVERGENT B1, `(.L_x_37) ;  /* 0x0000037000017945 */ /* 0x000fe20003800200 */
[----:B------:R-:W-:Y:S02]  /*3080*/  IMAD R13, R16, UR15, R13 ;  /* 0x0000000f100d7c24 */ /* 0x000fe4000f8e020d */
[----:B------:R-:W-:Y:S01]  /*3090*/  IMAD R9, R9, UR12, RZ ;  /* 0x0000000c09097c24 */ /* 0x000fe2000f8e02ff */
[----:B------:R-:W-:Y:S02]  /*30a0*/  F2FP.BF16.F32.PACK_AB R14, RZ, R14 ;  /* 0x0000000eff0e723e */ /* 0x000fe400000010ff */
        /* <DEDUP_REMOVED lines=12> */
[----:B0-----:R-:W-:-:S06]  /*3170*/  IADD3 R6, PT, PT, R2, 0xffffffe, RZ ;  /* 0x0ffffffe02067810 */ /* 0x001fcc0007ffe0ff */
[----:B------:R0:W1:Y:S02]  /*3180*/  F2I.FTZ.U32.TRUNC.NTZ R7, R6 ;  /* 0x0000000600077305 */ /* 0x000064000021f000 */
[----:B0-----:R-:W-:Y:S02]  /*3190*/  HFMA2 R6, -RZ, RZ, 0, 0 ;  /* 0x00000000ff067431 */ /* 0x001fe400000001ff */
[----:B-1----:R-:W-:-:S04]  /*31a0*/  IMAD.MOV R0, RZ, RZ, -R7 ;  /* 0x000000ffff007224 */ /* 0x002fc800078e0a07 */
[----:B------:R-:W-:-:S04]  /*31b0*/  IMAD R9, R0, R3, RZ ;  /* 0x0000000300097224 */ /* 0x000fc800078e02ff */
[----:B------:R-:W-:-:S06]  /*31c0*/  IMAD.HI.U32 R9, R7, R9, R6 ;  /* 0x0000000907097227 */ /* 0x000fcc00078e0006 */
[----:B------:R-:W-:-:S04]  /*31d0*/  IMAD.HI.U32 R8, R9, R18, RZ ;  /* 0x0000001209087227 */ /* 0x000fc800078e00ff */
[----:B------:R-:W-:Y:S02]  /*31e0*/  IMAD.MOV R0, RZ, RZ, -R8 ;  /* 0x000000ffff007224 */ /* 0x000fe400078e0a08 */
[----:B------:R-:W-:Y:S02]  /*31f0*/  IMAD.MOV.U32 R9, RZ, RZ, RZ ;  /* 0x000000ffff097224 */ /* 0x000fe400078e00ff */
[----:B------:R-:W-:-:S05]  /*3200*/  IMAD R0, R3, R0, R18 ;  /* 0x0000000003007224 */ /* 0x000fca00078e0212 */
[----:B------:R-:W-:-:S13]  /*3210*/  ISETP.GE.U32.AND P0, PT, R0, R3, PT ;  /* 0x000000030000720c */ /* 0x000fda0003f06070 */
[----:B------:R-:W-:Y:S01]  /*3220*/  @P0 IADD3 R0, PT, PT, R0, -R3, RZ ;  /* 0x8000000300000210 */ /* 0x000fe20007ffe0ff */
[----:B------:R-:W-:-:S03]  /*3230*/  @P0 VIADD R8, R8, 0x1 ;  /* 0x0000000108080836 */ /* 0x000fc60000000000 */
[----:B------:R-:W-:Y:S02]  /*3240*/  ISETP.GE.U32.AND P1, PT, R0, R3, PT ;  /* 0x000000030000720c */ /* 0x000fe40003f26070 */
[----:B------:R-:W-:-:S11]  /*3250*/  MOV R0, RZ ;  /* 0x000000ff00007202 */ /* 0x000fd60000000f00 */
[----:B------:R-:W-:Y:S02]  /*3260*/  @P1 IADD3 R8, PT, PT, R8, 0x1, RZ ;  /* 0x0000000108081810 */ /* 0x000fe40007ffe0ff */
[----:B------:R-:W-:-:S05]  /*3270*/  @!P2 LOP3.LUT R8, RZ, R3, RZ, 0x33, !PT ;  /* 0x00000003ff08a212 */ /* 0x000fca00078e33ff */
[----:B------:R-:W-:-:S04]  /*3280*/  IMAD.MOV R2, RZ, RZ, -R8 ;  /* 0x000000ffff027224 */ /* 0x000fc800078e0a08 */
[----:B------:R-:W-:Y:S01]  /*3290*/  IMAD R18, R3, R2, R18 ;  /* 0x0000000203127224 */ /* 0x000fe200078e0212 */
[----:B------:R-:W-:Y:S06]  /*32a0*/  BRA `(.L_x_39) ;  /* 0x00000000004c7947 */ /* 0x000fec0003800000 */
.L_x_38:
        /* <DEDUP_REMOVED lines=9> */
[----:B------:R-:W-:Y:S02]  /*3340*/  MOV R3, R19 ;  /* 0x0000001300037202 */ /* 0x000fe40000000f00 */
[-C--:B------:R-:W-:Y:S02]  /*3350*/  IADD3.X R0, PT, PT, RZ, ~R8.reuse, RZ, P0, !PT ;  /* 0x80000008ff007210 */ /* 0x080fe400007fe4ff */
[----:B------:R-:W-:Y:S01]  /*3360*/  LOP3.LUT R9, R9, R8, RZ, 0x3c, !PT ;  /* 0x0000000809097212 */ /* 0x000fe200078e3cff */
[----:B------:R-:W-:-:S03]  /*3370*/  IMAD.WIDE.U32 R2, R7, UR36, R2 ;  /* 0x0000002407027c25 */ /* 0x000fc6000f8e0002 */
[C---:B------:R-:W-:Y:S01]  /*3380*/  LOP3.LUT R8, R9.reuse, R8, RZ, 0x3c, !PT ;  /* 0x0000000809087212 */ /* 0x040fe200078e3cff */
[----:B------:R-:W-:Y:S02]  /*3390*/  IMAD R0, R0, UR36, RZ ;  /* 0x0000002400007c24 */ /* 0x000fe4000f8e02ff */
[----:B------:R-:W-:Y:S01]  /*33a0*/  IMAD.MOV.U32 R18, RZ, RZ, R2 ;  /* 0x000000ffff127224 */ /* 0x000fe200078e0002 */
[----:B------:R-:W-:Y:S01]  /*33b0*/  LOP3.LUT R9, R9, R8, RZ, 0x3c, !PT ;  /* 0x0000000809097212 */ /* 0x000fe200078e3cff */
[----:B------:R-:W-:-:S05]  /*33c0*/  IMAD R7, R7, UR37, R0 ;  /* 0x0000002507077c24 */ /* 0x000fca000f8e0200 */
[----:B------:R-:W-:-:S07]  /*33d0*/  IADD3 R0, PT, PT, R7, R3, RZ ;  /* 0x0000000307007210 */ /* 0x000fce0007ffe0ff */
.L_x_39:
[----:B------:R-:W-:Y:S05]  /*33e0*/  BSYNC.RECONVERGENT B1 ;  /* 0x0000000000017941 */ /* 0x000fea0003800200 */
.L_x_37:
[----:B------:R-:W-:Y:S01]  /*33f0*/  IMAD R7, R0, UR14, RZ ;  /* 0x0000000e00077c24 */ /* 0x000fe2000f8e02ff */
[----:B------:R-:W-:Y:S01]  /*3400*/  PRMT R6, R14, 0x7610, R6 ;  /* 0x000076100e067816 */ /* 0x000fe20000000006 */
[----:B------:R-:W-:Y:S01]  /*3410*/  IMAD.WIDE.U32 R2, R18, UR14, RZ ;  /* 0x0000000e12027c25 */ /* 0x000fe2000f8e00ff */
[----:B------:R-:W-:Y:S01]  /*3420*/  LOP3.LUT R0, R4, UR60, RZ, 0xfc, !PT ;  /* 0x0000003c04007c12 */ /* 0x000fe2000f8efcff */
[----:B------:R-:W-:Y:S01]  /*3430*/  BSSY.RECONVERGENT B1, `(.L_x_40) ;  /* 0x0000036000017945 */ /* 0x000fe20003800200 */
[----:B------:R-:W-:Y:S01]  /*3440*/  F2FP.BF16.F32.PACK_AB R14, RZ, R29 ;  /* 0x0000001dff0e723e */ /* 0x000fe200000010ff */
        /* <DEDUP_REMOVED lines=11> */
[----:B------:R-:W1:Y:S01]  /*3500*/  I2F.U32.RP R0, UR61 ;  /* 0x0000003d00007d06 */ /* 0x000e620008209000 */
[----:B------:R-:W-:Y:S01]  /*3510*/  ISETP.NE.U32.AND P2, PT, RZ, UR61, PT ;  /* 0x0000003dff007c0c */ /* 0x000fe2000bf45070 */
[----:B------:R-:W-:-:S06]  /*3520*/  IMAD.MOV.U32 R9, RZ, RZ, RZ ;  /* 0x000000ffff097224 */ /* 0x000fcc00078e00ff */
[----:B-1----:R-:W0:Y:S02]  /*3530*/  MUFU.RCP R0, R0 ;  /* 0x0000000000007308 */ /* 0x002e240000001000 */
        /* <DEDUP_REMOVED lines=18> */
.L_x_41:
[----:B------:R-:W1:Y:S01]  /*3660*/  LDCU.64 UR62, c[0x0][0x870] ;  /* 0x00010e00ff3e77ac */ /* 0x000e620008000a00 */
[----:B------:R-:W-:Y:S01]  /*3670*/  MOV R7, R5 ;  /* 0x0000000500077202 */ /* 0x000fe20000000f00 */
[----:B------:R-:W-:Y:S01]  /*3680*/  IMAD.MOV.U32 R0, RZ, RZ, R4 ;  /* 0x000000ffff007224 */ /* 0x000fe200078e0004 */
[----:B0-----:R-:W-:Y:S01]  /*3690*/  MOV R6, 0x36d0 ;  /* 0x000036d000067802 */ /* 0x001fe20000000f00 */
        /* <DEDUP_REMOVED lines=15> */
.L_x_42:
[----:B------:R-:W-:Y:S05]  /*3790*/  BSYNC.RECONVERGENT B1 ;  /* 0x0000000000017941 */ /* 0x000fea0003800200 */
.L_x_40:
[----:B------:R-:W2:Y:S01]  /*37a0*/  LDL R6, [R1] ;  /* 0x0000000001067983 */ /* 0x000ea20000100800 */
        /* <DEDUP_REMOVED lines=10> */
[----:B------:R1:W-:Y:S01]  /*3850*/  STG.E.U16 desc[UR24][R2.64], R14 ;  /* 0x0000000e02007986 */ /* 0x0003e2000c101518 */
[----:B--2---:R-:W-:-:S05]  /*3860*/  IADD3 R5, P0, PT, R6, R5, RZ ;  /* 0x0000000506057210 */ /* 0x004fca0007f1e0ff */
[----:B------:R-:W-:Y:S01]  /*3870*/  IMAD.X R4, RZ, RZ, R4, P0 ;  /* 0x000000ffff047224 */ /* 0x000fe200000e0604 */
[----:B------:R-:W-:-:S04]  /*3880*/  ISETP.GE.U32.AND P0, PT, R5, UR40, PT ;  /* 0x0000002805007c0c */ /* 0x000fc8000bf06070 */
[----:B------:R-:W-:-:S13]  /*3890*/  ISETP.GE.AND.EX P0, PT, R4, UR41, PT, P0 ;  /* 0x0000002904007c0c */ /* 0x000fda000bf06300 */
[----:B-1----:R-:W-:Y:S05]  /*38a0*/  @!P0 BRA `(.L_x_43) ;  /* 0xffffffc800888947 */ /* 0x002fea000383ffff */
[----:B------:R-:W-:Y:S05]  /*38b0*/  BSYNC.RECONVERGENT B0 ;  /* 0x0000000000007941 */ /* 0x000fea0003800200 */
.L_x_0:
[----:B------:R-:W-:Y:S05]  /*38c0*/  EXIT ;  /* 0x000000000000794d */ /* 0x000fea0003800000 */
        .weak           $__internal_0_$__cuda_sm20_div_s64
        .type           $__internal_0_$__cuda_sm20_div_s64,@function
        .size           $__internal_0_$__cuda_sm20_div_s64,(.L_x_1322 - $__internal_0_$__cuda_sm20_div_s64)
$__internal_0_$__cuda_sm20_div_s64:
[-C--:B------:R-:W-:Y:S02]  /*38d0*/  IADD3 R8, P1, PT, RZ, -R3.reuse, RZ ;  /* 0x80000003ff087210 */ /* 0x080fe40007f3e0ff */
[----:B------:R-:W-:Y:S02]  /*38e0*/  ISETP.GE.AND P0, PT, R2, RZ, PT ;  /* 0x000000ff0200720c */ /* 0x000fe40003f06270 */
[-C--:B------:R-:W-:Y:S02]  /*38f0*/  IADD3.X R9, PT, PT, RZ, ~R2.reuse, RZ, P1, !PT ;  /* 0x80000002ff097210 */ /* 0x080fe40000ffe4ff */
[----:B------:R-:W-:Y:S02]  /*3900*/  SEL R8, R8, R3, !P0 ;  /* 0x0000000308087207 */ /* 0x000fe40004000000 */
[----:B------:R-:W-:Y:S02]  /*3910*/  SEL R9, R9, R2, !P0 ;  /* 0x0000000209097207 */ /* 0x000fe40004000000 */
[----:B------:R-:W-:-:S02]  /*3920*/  ISETP.GE.AND P3, PT, R0, RZ, PT ;  /* 0x000000ff0000720c */ /* 0x000fc40003f66270 */
[----:B------:R-:W0:Y:S02]  /*3930*/  I2F.U64.RP R10, R8 ;  /* 0x00000008000a7312 */ /* 0x000e240000309000 */
[----:B0-----:R-:W0:Y:S02]  /*3940*/  MUFU.RCP R10, R10 ;  /* 0x0000000a000a7308 */ /* 0x001e240000001000 */
[----:B0-----:R-:W-:-:S15]  /*3950*/  VIADD R10, R10, 0x1ffffffe ;  /* 0x1ffffffe0a0a7836 */ /* 0x001fde0000000000 */
[----:B------:R-:W-:-:S15]  /*3960*/  NOP ;  /* 0x0000000000007918 */ /* 0x000fde0000000000 */
[----:B------:R-:W-:-:S15]  /*3970*/  NOP ;  /* 0x0000000000007918 */ /* 0x000fde0000000000 */
[----:B------:R-:W-:-:S15]  /*3980*/  NOP ;  /* 0x0000000000007918 */ /* 0x000fde0000000000 */
[----:B------:R-:W0:Y:S02]  /*3990*/  F2I.U64.TRUNC R10, R10 ;  /* 0x0000000a000a7311 */ /* 0x000e24000020d800 */
[----:B0-----:R-:W-:-:S04]  /*39a0*/  IMAD.WIDE.U32 R12, R10, R8, RZ ;  /* 0x000000080a0c7225 */ /* 0x001fc800078e00ff */
[C---:B------:R-:W-:Y:S01]  /*39b0*/  IMAD R21, R10.reuse, R9, R13 ;  /* 0x000000090a157224 */ /* 0x040fe200078e020d */
[----:B------:R-:W-:Y:S01]  /*39c0*/  IADD3 R22, P0, PT, RZ, -R12, RZ ;  /* 0x8000000cff167210 */ /* 0x000fe20007f1e0ff */
[----:B------:R-:W-:Y:S02]  /*39d0*/  IMAD.MOV.U32 R13, RZ, RZ, R10 ;  /* 0x000000ffff0d7224 */ /* 0x000fe400078e000a */
[----:B------:R-:W-:Y:S02]  /*39e0*/  IMAD R21, R11, R8, R21 ;  /* 0x000000080b157224 */ /* 0x000fe400078e0215 */
[----:B------:R-:W-:-:S03]  /*39f0*/  IMAD.HI.U32 R12, R10, R22, RZ ;  /* 0x000000160a0c7227 */ /* 0x000fc600078e00ff */
[----:B------:R-:W-:-:S05]  /*3a00*/  IADD3.X R21, PT, PT, RZ, ~R21, RZ, P0, !PT ;  /* 0x80000015ff157210 */ /* 0x000fca00007fe4ff */
[----:B------:R-:W-:-:S04]  /*3a10*/  IMAD.WIDE.U32 R12, P0, R10, R21, R12 ;  /* 0x000000150a0c7225 */ /* 0x000fc8000780000c */
[----:B------:R-:W-:-:S04]  /*3a20*/  IMAD.HI.U32 R13, P1, R11, R22, R12 ;  /* 0x000000160b0d7227 */ /* 0x000fc8000782000c */
[CC--:B------:R-:W-:Y:S02]  /*3a30*/  IMAD R12, R11.reuse, R21.reuse, RZ ;  /* 0x000000150b0c7224 */ /* 0x0c0fe400078e02ff */
[----:B------:R-:W-:-:S03]  /*3a40*/  IMAD.HI.U32 R21, R11, R21, RZ ;  /* 0x000000150b157227 */ /* 0x000fc600078e00ff */
[----:B------:R-:W-:Y:S02]  /*3a50*/  IADD3 R13, P2, PT, R12, R13, RZ ;  /* 0x0000000d0c0d7210 */ /* 0x000fe40007f5e0ff */
[----:B------:R-:W-:-:S03]  /*3a60*/  IADD3.X R10, PT, PT, R21, R11, RZ, P0, !PT ;  /* 0x0000000b150a7210 */ /* 0x000fc600007fe4ff */
[----:B------:R-:W-:Y:S01]  /*3a70*/  IMAD.WIDE.U32 R22, R13, R8, RZ ;  /* 0x000000080d167225 */ /* 0x000fe200078e00ff */
[----:B------:R-:W-:-:S03]  /*3a80*/  IADD3.X R10, PT, PT, RZ, RZ, R10, P2, P1 ;  /* 0x000000ffff0a7210 */ /* 0x000fc600017e240a */
[----:B------:R-:W-:Y:S01]  /*3a90*/  IMAD R11, R13, R9, R23 ;  /* 0x000000090d0b7224 */ /* 0x000fe200078e0217 */
[----:B------:R-:W-:-:S03]  /*3aa0*/  IADD3 R22, P0, PT, RZ, -R22, RZ ;  /* 0x80000016ff167210 */ /* 0x000fc60007f1e0ff */
[----:B------:R-:W-:Y:S02]  /*3ab0*/  IMAD R11, R10, R8, R11 ;  /* 0x000000080a0b7224 */ /* 0x000fe400078e020b */
[----:B------:R-:W-:-:S04]  /*3ac0*/  IMAD.HI.U32 R12, R13, R22, RZ ;  /* 0x000000160d0c7227 */ /* 0x000fc800078e00ff */
[----:B------:R-:W-:-:S04]  /*3ad0*/  IMAD.X R11, RZ, RZ, ~R11, P0 ;  /* 0x000000ffff0b7224 */ /* 0x000fc800000e0e0b */
[----:B------:R-:W-:-:S04]  /*3ae0*/  IMAD.WIDE.U32 R12, P0, R13, R11, R12 ;  /* 0x0000000b0d0c7225 */ /* 0x000fc8000780000c */
[----:B------:R-:W-:Y:S01]  /*3af0*/  IMAD.HI.U32 R12, P1, R10, R22, R12 ;  /* 0x000000160a0c7227 */ /* 0x000fe2000782000c */
[----:B------:R-:W-:-:S03]  /*3b00*/  IADD3 R13, P4, PT, RZ, -R7, RZ ;  /* 0x80000007ff0d7210 */ /* 0x000fc60007f9e0ff */
[C---:B------:R-:W-:Y:S01]  /*3b10*/  IMAD R22, R10.reuse, R11, RZ ;  /* 0x0000000b0a167224 */ /* 0x040fe200078e02ff */
[----:B------:R-:W-:Y:S01]  /*3b20*/  SEL R13, R13, R7, !P3 ;  /* 0x000000070d0d7207 */ /* 0x000fe20005800000 */
[----:B------:R-:W-:-:S03]  /*3b30*/  IMAD.HI.U32 R11, R10, R11, RZ ;  /* 0x0000000b0a0b7227 */ /* 0x000fc600078e00ff */
[----:B------:R-:W-:Y:S01]  /*3b40*/  IADD3 R22, P2, PT, R22, R12, RZ ;  /* 0x0000000c16167210 */ /* 0x000fe20007f5e0ff */
[----:B------:R-:W-:Y:S01]  /*3b50*/  IMAD.X R7, R11, 0x1, R10, P0 ;  /* 0x000000010b077824 */ /* 0x000fe200000e060a */
[-C--:B------:R-:W-:Y:S01]  /*3b60*/  IADD3.X R12, PT, PT, RZ, ~R0.reuse, RZ, P4, !PT ;  /* 0x80000000ff0c7210 */ /* 0x080fe200027fe4ff */
[----:B------:R-:W-:Y:S02]  /*3b70*/  HFMA2 R11, -RZ, RZ, 0, 0 ;  /* 0x00000000ff0b7431 */ /* 0x000fe400000001ff */
[----:B------:R-:W-:Y:S01]  /*3b80*/  IMAD.HI.U32 R10, R22, R13, RZ ;  /* 0x0000000d160a7227 */ /* 0x000fe200078e00ff */
[----:B------:R-:W-:-:S05]  /*3b90*/  SEL R12, R12, R0, !P3 ;  /* 0x000000000c0c7207 */ /* 0x000fca0005800000 */
[----:B------:R-:W-:Y:S01]  /*3ba0*/  IMAD.WIDE.U32 R22, R22, R12, R10 ;  /* 0x0000000c16167225 */ /* 0x000fe200078e000a */
[----:B------:R-:W-:-:S05]  /*3bb0*/  IADD3.X R10, PT, PT, RZ, RZ, R7, P2, P1 ;  /* 0x000000ffff0a7210 */ /* 0x000fca00017e2407 */
[----:B------:R-:W-:-:S04]  /*3bc0*/  IMAD.HI.U32 R22, P0, R10, R13, R22 ;  /* 0x0000000d0a167227 */ /* 0x000fc80007800016 */
[CC--:B------:R-:W-:Y:S02]  /*3bd0*/  IMAD R7, R10.reuse, R12.reuse, RZ ;  /* 0x0000000c0a077224 */ /* 0x0c0fe400078e02ff */
[----:B------:R-:W-:-:S03]  /*3be0*/  IMAD.HI.U32 R21, R10, R12, RZ ;  /* 0x0000000c0a157227 */ /* 0x000fc600078e00ff */
[----:B------:R-:W-:Y:S01]  /*3bf0*/  IADD3 R7, P1, PT, R7, R22, RZ ;  /* 0x0000001607077210 */ /* 0x000fe20007f3e0ff */
[----:B------:R-:W-:-:S04]  /*3c00*/  IMAD.X R21, RZ, RZ, R21, P0 ;  /* 0x000000ffff157224 */ /* 0x000fc800000e0615 */
[----:B------:R-:W-:-:S04]  /*3c10*/  IMAD.WIDE.U32 R10, R7, R8, RZ ;  /* 0x00000008070a7225 */ /* 0x000fc800078e00ff */
[----:B------:R-:W-:Y:S01]  /*3c20*/  IMAD R11, R7, R9, R11 ;  /* 0x00000009070b7224 */ /* 0x000fe200078e020b */
[----:B------:R-:W-:Y:S02]  /*3c30*/  IADD3 R13, P0, PT, -R10, R13, RZ ;  /* 0x0000000d0a0d7210 */ /* 0x000fe40007f1e1ff */
[----:B------:R-:W-:-:S05]  /*3c40*/  IADD3.X R10, PT, PT, RZ, R21, RZ, P1, !PT ;  /* 0x00000015ff0a7210 */ /* 0x000fca0000ffe4ff */
[----:B------:R-:W-:-:S04]  /*3c50*/  IMAD R11, R10, R8, R11 ;  /* 0x000000080a0b7224 */ /* 0x000fc800078e020b */
[----:B------:R-:W-:Y:S01]  /*3c60*/  IMAD.X R12, R12, 0x1, ~R11, P0 ;  /* 0x000000010c0c7824 */ /* 0x000fe200000e0e0b */
[CC--:B------:R-:W-:Y:S02]  /*3c70*/  ISETP.GE.U32.AND P0, PT, R13.reuse, R8.reuse, PT ;  /* 0x000000080d00720c */ /* 0x0c0fe40003f06070 */
[----:B------:R-:W-:Y:S02]  /*3c80*/  IADD3 R11, P2, PT, R13, -R8, RZ ;  /* 0x800000080d0b7210 */ /* 0x000fe40007f5e0ff */
[----:B------:R-:W-:-:S04]  /*3c90*/  ISETP.GE.U32.AND.EX P0, PT, R12, R9, PT, P0 ;  /* 0x000000090c00720c */ /* 0x000fc80003f06100 */
[----:B------:R-:W-:Y:S02]  /*3ca0*/  SEL R13, R11, R13, P0 ;  /* 0x0000000d0b0d7207 */ /* 0x000fe40000000000 */
[----:B------:R-:W-:Y:S02]  /*3cb0*/  IADD3 R11, P3, PT, R7, 0x1, RZ ;  /* 0x00000001070b7810 */ /* 0x000fe40007f7e0ff */
[----:B------:R-:W-:Y:S02]  /*3cc0*/  ISETP.GE.U32.AND P1, PT, R13, R8, PT ;  /* 0x000000080d00720c */ /* 0x000fe40003f26070 */
[----:B------:R-:W-:Y:S01]  /*3cd0*/  IADD3.X R13, PT, PT, R12, ~R9, RZ, P2, !PT ;  /* 0x800000090c0d7210 */ /* 0x000fe200017fe4ff */
[----:B------:R-:W-:Y:S01]  /*3ce0*/  IMAD.X R8, RZ, RZ, R10, P3 ;  /* 0x000000ffff087224 */ /* 0x000fe200018e060a */
[----:B------:R-:W-:Y:S02]  /*3cf0*/  SEL R7, R11, R7, P0 ;  /* 0x000000070b077207 */ /* 0x000fe40000000000 */
[----:B------:R-:W-:-:S02]  /*3d00*/  SEL R12, R13, R12, P0 ;  /* 0x0000000c0d0c7207 */ /* 0x000fc40000000000 */
[----:B------:R-:W-:Y:S02]  /*3d10*/  SEL R10, R8, R10, P0 ;  /* 0x0000000a080a7207 */ /* 0x000fe40000000000 */
[----:B------:R-:W-:Y:S02]  /*3d20*/  IADD3 R11, P2, PT, R7, 0x1, RZ ;  /* 0x00000001070b7810 */ /* 0x000fe40007f5e0ff */
[----:B------:R-:W-:Y:S02]  /*3d30*/  ISETP.GE.U32.AND.EX P0, PT, R12, R9, PT, P1 ;  /* 0x000000090c00720c */ /* 0x000fe40003f06110 */
[-C--:B------:R-:W-:Y:S02]  /*3d40*/  IADD3.X R8, PT, PT, RZ, R10.reuse, RZ, P2, !PT ;  /* 0x0000000aff087210 */ /* 0x080fe400017fe4ff */
[----:B------:R-:W-:Y:S02]  /*3d50*/  SEL R11, R11, R7, P0 ;  /* 0x000000070b0b7207 */ /* 0x000fe40000000000 */
[----:B------:R-:W-:-:S02]  /*3d60*/  SEL R8, R8, R10, P0 ;  /* 0x0000000a08087207 */ /* 0x000fc40000000000 */
[----:B------:R-:W-:Y:S02]  /*3d70*/  IADD3 R9, P2, PT, RZ, -R11, RZ ;  /* 0x8000000bff097210 */ /* 0x000fe40007f5e0ff */
[C---:B------:R-:W-:Y:S02]  /*3d80*/  LOP3.LUT R7, R2.reuse, R0, RZ, 0x3c, !PT ;  /* 0x0000000002077212 */ /* 0x040fe400078e3cff */
[----:B------:R-:W-:Y:S01]  /*3d90*/  ISETP.NE.U32.AND P0, PT, R3, RZ, PT ;  /* 0x000000ff0300720c */ /* 0x000fe20003f05070 */
[----:B------:R-:W-:Y:S01]  /*3da0*/  IMAD.X R3, RZ, RZ, ~R8, P2 ;  /* 0x000000ffff037224 */ /* 0x000fe200010e0e08 */
[----:B------:R-:W-:Y:S02]  /*3db0*/  ISETP.GE.AND P1, PT, R7, RZ, PT ;  /* 0x000000ff0700720c */ /* 0x000fe40003f26270 */
[----:B------:R-:W-:Y:S02]  /*3dc0*/  MOV R7, 0x0 ;  /* 0x0000000000077802 */ /* 0x000fe40000000f00 */
[----:B------:R-:W-:-:S02]  /*3dd0*/  ISETP.NE.AND.EX P0, PT, R2, RZ, PT, P0 ;  /* 0x000000ff0200720c */ /* 0x000fc40003f05300 */
[----:B------:R-:W-:Y:S02]  /*3de0*/  SEL R9, R9, R11, !P1 ;  /* 0x0000000b09097207 */ /* 0x000fe40004800000 */
[----:B------:R-:W-:Y:S02]  /*3df0*/  SEL R8, R3, R8, !P1 ;  /* 0x0000000803087207 */ /* 0x000fe40004800000 */
[----:B------:R-:W-:Y:S02]  /*3e00*/  SEL R9, R9, 0xffffffff, P0 ;  /* 0xffffffff09097807 */ /* 0x000fe40000000000 */
[----:B------:R-:W-:Y:S01]  /*3e10*/  SEL R8, R8, 0xffffffff, P0 ;  /* 0xffffffff08087807 */ /* 0x000fe20000000000 */
[----:B------:R-:W-:Y:S06]  /*3e20*/  RET.REL.NODEC R6 `(_ZN2at6native38_GLOBAL__N__9a469cfd_6_RNN_cu_eca79a6d6kernel17gru_cell_backwardIN3c108BFloat16EflLi2EEEvNS_4cuda6detail10TensorInfoIT_T1_EESB_SB_SB_SB_SA_SA_) ;  /* 0xffffffc006747950 */ /* 0x000fec0003c3ffff */
.L_x_44:
[----:B------:R-:W-:-:S00]  /*3e30*/  BRA `(.L_x_44) ;  /* 0xfffffffc00fc7947 */ /* 0x000fc0000383ffff */
[----:B------:R-:W-:-:S00]  /*3e40*/  NOP ;  /* 0x0000000000007918 */ /* 0x000fc00000000000 */
        /* <DEDUP_REMOVED lines=11> */
.L_x_1322:


//--------------------- .text._ZN2at6native38_GLOBAL__N__9a469cfd_6_RNN_cu_eca79a6d6kernel17gru_cell_backwardIN3c108BFloat16EflLi1EEEvNS_4cuda6detail10TensorInfoIT_T1_EESB_SB_SB_SB_SA_SA_ --------------------------
	.section	.text._ZN2at6native38_GLOBAL__N__9a469cfd_6_RNN_cu_eca79a6d6kernel17gru_cell_backwardIN3c108BFloat16EflLi1EEEvNS_4cuda6detail10TensorInfoIT_T1_EESB_SB_SB_SB_SA_SA_,"ax",@progbits
	.align	128
.text._ZN2at6native38_GLOBAL__N__9a469cfd_6_RNN_cu_eca79a6d6kernel17gru_cell_backwardIN3c108BFloat16EflLi1EEEvNS_4cuda6detail10TensorInfoIT_T1_EESB_SB_SB_SB_SA_SA_:
        .type           _ZN2at6native38_GLOBAL__N__9a469cfd_6_RNN_cu_eca79a6d6kernel17gru_cell_backwardIN3c108BFloat16EflLi1EEEvNS_4cuda6detail10TensorInfoIT_T1_EESB_SB_SB_SB_SA_SA_,@function
        .size           _ZN2at6native38_GLOBAL__N__9a469cfd_6_RNN_cu_eca79a6d6kernel17gru_cell_backwardIN3c108BFloat16EflLi1EEEvNS_4cuda6detail10TensorInfoIT_T1_EESB_SB_SB_SB_SA_SA_,(.L_x_1324 - _ZN2at6native38_GLOBAL__N__9a469cfd_6_RNN_cu_eca79a6d6kernel17gru_cell_backwardIN3c108BFloat16EflLi1EEEvNS_4cuda6detail10TensorInfoIT_T1_EESB_SB_SB_SB_SA_SA_)
        .other          _ZN2at6native38_GLOBAL__N__9a469cfd_6_RNN_cu_eca79a6d6kernel17gru_cell_backwardIN3c108BFloat16EflLi1EEEvNS_4cuda6detail10TensorInfoIT_T1_EESB_SB_SB_SB_SA_SA_,@"STO_CUDA_ENTRY STV_DEFAULT"
_ZN2at6native38_GLOBAL__N__9a469cfd_6_RNN_cu_eca79a6d6kernel17gru_cell_backwardIN3c108BFloat16EflLi1EEEvNS_4cuda6detail10TensorInfoIT_T1_EESB_SB_SB_SB_SA_SA_:
[----:B------:R-:W-:Y:S01]  /*0000*/  LDC R1, c[0x0][0x37c] ;  /* 0x0000df00ff017b82 */ /* 0x000fe20000000800 */
[----:B------:R-:W0:Y:S01]  /*0010*/  S2R R4, SR_TID.X ;  /* 0x0000000000047919 */ /* 0x000e220000002100 */
[----:B------:R-:W1:Y:S06]  /*0020*/  LDCU UR6, c[0x0][0x360] ;  /* 0x00006c00ff0677ac */ /* 0x000e6c0008000800 */
[----:B------:R-:W0:Y:S01]  /*0030*/  S2UR UR4, SR_CTAID.X ;  /* 0x00000000000479c3 */ /* 0x000e220000002500 */
[----:B------:R-:W2:Y:S07]  /*0040*/  LDCU.64 UR8, c[0x0][0xba8] ;  /* 0x00017500ff0877ac */ /* 0x000eae0008000a00 */
[----:B------:R-:W0:Y:S02]  /*0050*/  LDC R3, c[0x0][0x360] ;  /* 0x0000d800ff037b82 */ /* 0x000e240000000800 */
[----:B0-----:R-:W-:-:S05]  /*0060*/  IMAD R4, R3, UR4, R4 ;  /* 0x0000000403047c24 */ /* 0x001fca000f8e0204 */
[----:B--2---:R-:W-:-:S04]  /*0070*/  ISETP.GE.U32.AND P0, PT, R4, UR8, PT ;  /* 0x0000000804007c0c */ /* 0x004fc8000bf06070 */
[----:B------:R-:W-:-:S13]  /*0080*/  ISETP.GE.AND.EX P0, PT, RZ, UR9, PT, P0 ;  /* 0x00000009ff007c0c */ /* 0x000fda000bf06300 */
[----:B-1----:R-:W-:Y:S05]  /*0090*/  @P0 EXIT ;  /* 0x000000000000094d */ /* 0x002fea0003800000 */
[----:B------:R-:W0:Y:S01]  /*00a0*/  LDCU.64 UR8, c[0x0][0x930] ;  /* 0x00012600ff0877ac */ /* 0x000e220008000a00 */
[----:B------:R-:W-:Y:S01]  /*00b0*/  IMAD.MOV.U32 R3, RZ, RZ, RZ ;  /* 0x000000ffff037224 */ /* 0x000fe200078e00ff */
[----:B------:R-:W-:Y:S01]  /*00c0*/  BSSY.RECONVERGENT B0, `(.L_x_45) ;  /* 0x00000dd000007945 */ /* 0x000fe20003800200 */
[----:B------:R-:W1:Y:S01]  /*00d0*/  LDCU.64 UR12, c[0x0][0x790] ;  /* 0x0000f200ff0c77ac */ /* 0x000e620008000a00 */
[----:B------:R-:W2:Y:S01]  /*00e0*/  LDCU UR4, c[0x0][0x370] ;  /* 0x00006e00ff0477ac */ /* 0x000ea20008000800 */
[----:B------:R-:W3:Y:S01]  /*00f0*/  LDCU.64 UR10, c[0x0][0x860] ;  /* 0x00010c00ff0a77ac */ /* 0x000ee20008000a00 */
[----:B------:R-:W4:Y:S01]  /*0100*/  LDCU.64 UR14, c[0x0][0x6c0] ;  /* 0x0000d800ff0e77ac */ /* 0x000f220008000a00 */
[C---:B0-----:R-:W-:Y:S02]  /*0110*/  IMAD R5, R3.reuse, UR8, RZ ;  /* 0x0000000803057c24 */ /* 0x041fe4000f8e02ff */
[C---:B------:R-:W-:Y:S01]  /*0120*/  IMAD.WIDE.U32 R6, R4.reuse, UR8, RZ ;  /* 0x0000000804067c25 */ /* 0x040fe2000f8e00ff */
[----:B------:R-:W0:Y:S03]  /*0130*/  LDCU.64 UR28, c[0x0][0x358] ;  /* 0x00006b00ff1c77ac */ /* 0x000e260008000a00 */
[----:B-1----:R-:W-:Y:S01]  /*0140*/  IMAD R11, R3, UR12, RZ ;  /* 0x0000000c030b7c24 */ /* 0x002fe2000f8e02ff */
[----:B------:R-:W1:Y:S01]  /*0150*/  LDCU UR40, c[0x0][0xba4] ;  /* 0x00017480ff2877ac */ /* 0x000e620008000800 */
[----:B------:R-:W-:-:S02]  /*0160*/  IMAD R5, R4, UR9, R5 ;  /* 0x0000000904057c24 */ /* 0x000fc4000f8e0205 */
[----:B------:R-:W-:Y:S01]  /*0170*/  IMAD.WIDE.U32 R8, R4, UR12, RZ ;  /* 0x0000000c04087c25 */ /* 0x000fe2000f8e00ff */
[----:B--2---:R-:W-:Y:S01]  /*0180*/  UIMAD UR6, UR6, UR4, URZ ;  /* 0x00000004060672a4 */ /* 0x004fe2000f8e02ff */
[----:B---3--:R-:W-:Y:S01]  /*0190*/  LEA R0, P0, R6, UR10, 0x1 ;  /* 0x0000000a06007c11 */ /* 0x008fe2000f8008ff */
[----:B------:R-:W2:Y:S01]  /*01a0*/  LDCU UR41, c[0x0][0xba0] ;  /* 0x00017400ff2977ac */ /* 0x000ea20008000800 */
[----:B------:R-:W-:Y:S02]  /*01b0*/  IMAD R11, R4, UR13, R11 ;  /* 0x0000000d040b7c24 */ /* 0x000fe4000f8e020b */
[----:B------:R-:W-:Y:S01]  /*01c0*/  IMAD.IADD R5, R7, 0x1, R5 ;  /* 0x0000000107057824 */ /* 0x000fe200078e0205 */
[----:B------:R-:W-:Y:S01]  /*01d0*/  UIMAD.WIDE.U32 UR32, UR6, UR8, URZ ;  /* 0x00000008062072a5 */ /* 0x000fe2000f8e00ff */
[----:B----4-:R-:W-:Y:S01]  /*01e0*/  LEA R2, P1, R8, UR14, 0x1 ;  /* 0x0000000e08027c11 */ /* 0x010fe2000f8208ff */
[----:B------:R-:W-:Y:S01]  /*01f0*/  UIMAD.WIDE.U32 UR34, UR6, UR12, URZ ;  /* 0x0000000c062272a5 */ /* 0x000fe2000f8e00ff */
[----:B------:R-:W-:Y:S01]  /*0200*/  IADD3 R7, PT, PT, R9, R11, RZ ;  /* 0x0000000b09077210 */ /* 0x000fe20007ffe0ff */
[----:B------:R-:W-:Y:S01]  /*0210*/  UIMAD UR7, UR6, UR9, UR33 ;  /* 0x00000009060772a4 */ /* 0x000fe2000f8e0221 */
[----:B------:R-:W-:Y:S01]  /*0220*/  LEA.HI.X R5, R6, UR11, R5, 0x1, P0 ;  /* 0x0000000b06057c11 */ /* 0x000fe200080f0c05 */
[----:B------:R-:W-:Y:S01]  /*0230*/  UIMAD UR8, UR6, UR13, UR35 ;  /* 0x0000000d060872a4 */ /* 0x000fe2000f8e0223 */
[----:B------:R-:W-:Y:S01]  /*0240*/  LEA.HI.X R7, R8, UR15, R7, 0x1, P1 ;  /* 0x0000000f08077c11 */ /* 0x000fe200088f0c07 */
[----:B------:R-:W3:Y:S01]  /*0250*/  LDCU.64 UR26, c[0x0][0xba0] ;  /* 0x00017400ff1a77ac */ /* 0x000ee20008000a00 */
[----:B------:R-:W4:Y:S01]  /*0260*/  LDCU.64 UR24, c[0x0][0xba8] ;  /* 0x00017500ff1877ac */ /* 0x000f220008000a00 */
[----:B------:R-:W0:Y:S01]  /*0270*/  LDCU.64 UR22, c[0x0][0xad0] ;  /* 0x00015a00ff1677ac */ /* 0x000e220008000a00 */
[----:B------:R-:W0:Y:S01]  /*0280*/  LDCU.64 UR20, c[0x0][0xa00] ;  /* 0x00014000ff1477ac */ /* 0x000e220008000a00 */
[----:B------:R-:W0:Y:S01]  /*0290*/  LDCU.64 UR18, c[0x0][0x450] ;  /* 0x00008a00ff1277ac */ /* 0x000e220008000a00 */
[----:B------:R-:W0:Y:S01]  /*02a0*/  LDCU.64 UR16, c[0x0][0x380] ;  /* 0x00007000ff1077ac */ /* 0x000e220008000a00 */
[----:B------:R-:W0:Y:S01]  /*02b0*/  LDCU.64 UR30, c[0x0][0x5f0] ;  /* 0x0000be00ff1e77ac */ /* 0x000e220008000a00 */
[----:B------:R-:W0:Y:S01]  /*02c0*/  LDCU.64 UR36, c[0x0][0x520] ;  /* 0x0000a400ff2477ac */ /* 0x000e220008000a00 */
[----:B------:R-:W-:-:S02]  /*02d0*/  USHF.L.U64.HI UR7, UR32, 0x1, UR7 ;  /* 0x0000000120077899 */ /* 0x000fc40008010207 */
[----:B-12---:R-:W-:-:S12]  /*02e0*/  USHF.L.U64.HI UR8, UR34, 0x1, UR8 ;  /* 0x0000000122087899 */ /* 0x006fd80008010208 */
.L_x_49:
[----:B------:R-:W-:Y:S01]  /*02f0*/  IMAD.U32 R24, RZ, RZ, UR40 ;  /* 0x00000028ff187e24 */ /* 0x000fe2000f8e00ff */
[----:B------:R-:W-:Y:S04]  /*0300*/  BSSY.RECONVERGENT B1, `(.L_x_46) ;  /* 0x0000029000017945 */ /* 0x000fe80003800200 */
[----:B------:R-:W-:-:S04]  /*0310*/  LOP3.LUT R6, R3, R24, RZ, 0xfc, !PT ;  /* 0x0000001803067212 */ /* 0x000fc800078efcff */
[----:B------:R-:W-:-:S13]  /*0320*/  ISETP.NE.U32.AND P0, PT, R6, RZ, PT ;  /* 0x000000ff0600720c */ /* 0x000fda0003f05070 */
[----:B------:R-:W-:Y:S05]  /*0330*/  @P0 BRA `(.L_x_47) ;  /* 0x0000000000600947 */ /* 0x000fea0003800000 */
[----:B------:R-:W-:Y:S02]  /*0340*/  IMAD.U32 R23, RZ, RZ, UR41 ;  /* 0x00000029ff177e24 */ /* 0x000fe4000f8e00ff */
[----:B------:R-:W-:Y:S02]  /*0350*/  IMAD.MOV.U32 R17, RZ, RZ, RZ ;  /* 0x000000ffff117224 */ /* 0x000fe400078e00ff */
[----:B------:R-:W1:Y:S01]  /*0360*/  I2F.U32.RP R6, R23 ;  /* 0x0000001700067306 */ /* 0x000e620000209000 */
[----:B------:R-:W-:-:S07]  /*0370*/  ISETP.NE.U32.AND P2, PT, R23, RZ, PT ;  /* 0x000000ff1700720c */ /* 0x000fce0003f45070 */
[----:B-1----:R-:W1:Y:S02]  /*0380*/  MUFU.RCP R6, R6 ;  /* 0x0000000600067308 */ /* 0x002e640000001000 */
[----:B-1----:R-:W-:-:S06]  /*0390*/  IADD3 R8, PT, PT, R6, 0xffffffe, RZ ;  /* 0x0ffffffe06087810 */ /* 0x002fcc0007ffe0ff */
[----:B------:R1:W2:Y:S02]  /*03a0*/  F2I.FTZ.U32.TRUNC.NTZ R9, R8 ;  /* 0x0000000800097305 */ /* 0x0002a4000021f000 */
[----:B-1----:R-:W-:Y:S02]  /*03b0*/  IMAD.MOV.U32 R8, RZ, RZ, RZ ;  /* 0x000000ffff087224 */ /* 0x002fe400078e00ff */
[----:B--2---:R-:W-:-:S04]  /*03c0*/  IMAD R10, R9, R23, RZ ;  /* 0x00000017090a7224 */ /* 0x004fc800078e02ff */
[----:B------:R-:W-:-:S04]  /*03d0*/  IMAD.MOV R11, RZ, RZ, -R10 ;  /* 0x000000ffff0b7224 */ /* 0x000fc800078e0a0a */
[----:B------:R-:W-:-:S04]  /*03e0*/  IMAD.HI.U32 R9, R9, R11, R8 ;  /* 0x0000000b09097227 */ /* 0x000fc800078e0008 */
[----:B------:R-:W-:Y:S02]  /*03f0*/  HFMA2 R11, -RZ, RZ, 0, 0 ;  /* 0x00000000ff0b7431 */ /* 0x000fe400000001ff */
[----:B------:R-:W-:-:S05]  /*0400*/  IMAD.HI.U32 R10, R9, R4, RZ ;  /* 0x00000004090a7227 */ /* 0x000fca00078e00ff */
[----:B------:R-:W-:-:S05]  /*0410*/  IADD3 R12, PT, PT, -R10, RZ, RZ ;  /* 0x000000ff0a0c7210 */ /* 0x000fca0007ffe1ff */
[----:B------:R-:W-:-:S05]  /*0420*/  IMAD R12, R23, R12, R4 ;  /* 0x0000000c170c7224 */ /* 0x000fca00078e0204 */
[----:B------:R-:W-:-:S13]  /*0430*/  ISETP.GE.U32.AND P0, PT, R12, R23, PT ;  /* 0x000000170c00720c */ /* 0x000fda0003f06070 */
[----:B------:R-:W-:Y:S02]  /*0440*/  @P0 IMAD.IADD R12, R12, 0x1, -R23 ;  /* 0x000000010c0c0824 */ /* 0x000fe400078e0a17 */
[----:B------:R-:W-:-:S03]  /*0450*/  @P0 VIADD R10, R10, 0x1 ;  /* 0x000000010a0a0836 */ /* 0x000fc60000000000 */
[----:B------:R-:W-:-:S13]  /*0460*/  ISETP.GE.U32.AND P1, PT, R12, R23, PT ;  /* 0x000000170c00720c */ /* 0x000fda0003f26070 */
[----:B------:R-:W-:Y:S02]  /*0470*/  @P1 IADD3 R10, PT, PT, R10, 0x1, RZ ;  /* 0x000000010a0a1810 */ /* 0x000fe40007ffe0ff */
[----:B------:R-:W-:-:S05]  /*0480*/  @!P2 LOP3.LUT R10, RZ, R23, RZ, 0x33, !PT ;  /* 0x00000017ff0aa212 */ /* 0x000fca00078e33ff */
[----:B------:R-:W-:-:S04]  /*0490*/  IMAD.MOV R16, RZ, RZ, -R10 ;  /* 0x000000ffff107224 */ /* 0x000fc800078e0a0a */
[----:B------:R-:W-:Y:S01]  /*04a0*/  IMAD R16, R23, R16, R4 ;  /* 0x0000001017107224 */ /* 0x000fe200078e0204 */
[----:B------:R-:W-:Y:S06]  /*04b0*/  BRA `(.L_x_48) ;  /* 0x0000000000347947 */ /* 0x000fec0003800000 */
.L_x_47:
[----:B------:R-:W-:-:S07]  /*04c0*/  MOV R6, 0x4e0 ;  /* 0x000004e000067802 */ /* 0x000fce0000000f00 */
[----:B0--34-:R-:W-:Y:S05]  /*04d0*/  CALL.REL.NOINC `($__internal_1_$__cuda_sm20_div_s64) ;  /* 0x0000000800747944 */ /* 0x019fea0003c00000 */
[----:B------:R-:W-:Y:S01]  /*04e0*/  IADD3 R6, P0, PT, RZ, -R10, RZ ;  /* 0x8000000aff067210 */ /* 0x000fe20007f1e0ff */
[----:B------:R-:W-:Y:S01]  /*04f0*/  IMAD.U32 R23, RZ, RZ, UR26 ;  /* 0x0000001aff177e24 */ /* 0x000fe2000f8e00ff */
[----:B------:R-:W-:Y:S01]  /*0500*/  MOV R24, UR27 ;  /* 0x0000001b00187c02 */ /* 0x000fe20008000f00 */
[----:B------:R-:W-:Y:S02]  /*0510*/  IMAD.MOV.U32 R9, RZ, RZ, R3 ;  /* 0x000000ffff097224 */ /* 0x000fe400078e0003 */
[----:B------:R-:W-:-:S04]  /*0520*/  IMAD.X R8, RZ, RZ, ~R11, P0 ;  /* 0x000000ffff087224 */ /* 0x000fc800000e0e0b */
[-C--:B------:R-:W-:Y:S02]  /*0530*/  IMAD R13, R8, R23.reuse, RZ ;  /* 0x00000017080d7224 */ /* 0x080fe400078e02ff */
[----:B------:R-:W-:Y:S02]  /*0540*/  IMAD.MOV.U32 R8, RZ, RZ, R4 ;  /* 0x000000ffff087224 */ /* 0x000fe400078e0004 */
[C---:B------:R-:W-:Y:S02]  /*0550*/  IMAD R13, R6.reuse, R24, R13 ;  /* 0x00000018060d7224 */ /* 0x040fe400078e020d */
[----:B------:R-:W-:-:S04]  /*0560*/  IMAD.WIDE.U32 R8, R6, R23, R8 ;  /* 0x0000001706087225 */ /* 0x000fc800078e0008 */
[----:B------:R-:W-:Y:S01]  /*0570*/  IMAD.IADD R17, R9, 0x1, R13 ;  /* 0x0000000109117824 */ /* 0x000fe200078e020d */
[----:B------:R-:W-:-:S07]  /*0580*/  MOV R16, R8 ;  /* 0x0000000800107202 */ /* 0x000fce0000000f00 */
.L_x_48:
[----:B0--34-:R-:W-:Y:S05]  /*0590*/  BSYNC.RECONVERGENT B1 ;  /* 0x0000000000017941 */ /* 0x019fea0003800200 */
.L_x_46:
[-C--:B------:R-:W-:Y:S02]  /*05a0*/  IMAD R11, R11, R23.reuse, RZ ;  /* 0x000000170b0b7224 */ /* 0x080fe400078e02ff */
[----:B------:R-:W-:-:S04]  /*05b0*/  IMAD.WIDE.U32 R8, R10, R23, RZ ;  /* 0x000000170a087225 */ /* 0x000fc800078e00ff */
[----:B------:R-:W-:-:S04]  /*05c0*/  IMAD R11, R10, R24, R11 ;  /* 0x000000180a0b7224 */ /* 0x000fc800078e020b */
[----:B------:R-:W-:Y:S02]  /*05d0*/  IMAD.IADD R9, R9, 0x1, R11 ;  /* 0x0000000109097824 */ /* 0x000fe400078e020b */
[----:B------:R-:W-:-:S04]  /*05e0*/  IMAD.WIDE.U32 R10, R8, 0x5, R16 ;  /* 0x00000005080a7825 */ /* 0x000fc800078e0010 */
[----:B------:R-:W-:Y:S01]  /*05f0*/  IMAD R25, R9, 0x5, RZ ;  /* 0x0000000509197824 */ /* 0x000fe200078e02ff */
[----:B------:R-:W-:-:S04]  /*0600*/  IADD3 R6, P0, PT, R10, R23, RZ ;  /* 0x000000170a067210 */ /* 0x000fc80007f1e0ff */
[----:B------:R-:W-:Y:S01]  /*0610*/  IADD3 R25, PT, PT, R11, R25, RZ ;  /* 0x000000190b197210 */ /* 0x000fe20007ffe0ff */
[----:B------:R-:W-:-:S04]  /*0620*/  IMAD.WIDE.U32 R14, R6, UR22, RZ ;  /* 0x00000016060e7c25 */ /* 0x000fc8000f8e00ff */
[----:B------:R-:W-:Y:S01]  /*0630*/  IMAD.X R21, R25, 0x1, R24, P0 ;  /* 0x0000000119157824 */ /* 0x000fe200000e0618 */
[----:B------:R-:W-:-:S03]  /*0640*/  IADD3 R12, P0, PT, R6, R23, RZ ;  /* 0x00000017060c7210 */ /* 0x000fc60007f1e0ff */
[C---:B------:R-:W-:Y:S01]  /*0650*/  IMAD R11, R21.reuse, UR22, RZ ;  /* 0x00000016150b7c24 */ /* 0x040fe2000f8e02ff */
[-C--:B------:R-:W-:Y:S02]  /*0660*/  IADD3.X R21, PT, PT, R21, R24.reuse, RZ, P0, !PT ;  /* 0x0000001815157210 */ /* 0x080fe400007fe4ff */
[----:B------:R-:W-:Y:S01]  /*0670*/  IADD3 R20, P1, PT, R12, R23, RZ ;  /* 0x000000170c147210 */ /* 0x000fe20007f3e0ff */
[----:B------:R-:W-:Y:S01]  /*0680*/  IMAD R11, R6, UR23, R11 ;  /* 0x00000017060b7c24 */ /* 0x000fe2000f8e020b */
[----:B------:R-:W-:Y:S01]  /*0690*/  LEA R26, P0, R14, UR20, 0x1 ;  /* 0x000000140e1a7c11 */ /* 0x000fe2000f8008ff */
[C---:B------:R-:W-:Y:S01]  /*06a0*/  IMAD R13, R21.reuse, UR22, RZ ;  /* 0x00000016150d7c24 */ /* 0x040fe2000f8e02ff */
[----:B------:R-:W-:Y:S01]  /*06b0*/  IADD3.X R21, PT, PT, R21, R24, RZ, P1, !PT ;  /* 0x0000001815157210 */ /* 0x000fe20000ffe4ff */
[----:B------:R-:W-:Y:S02]  /*06c0*/  IMAD.IADD R15, R15, 0x1, R11 ;  /* 0x000000010f0f7824 */ /* 0x000fe400078e020b */
[----:B------:R-:W-:-:S02]  /*06d0*/  IMAD R11, R12, UR23, R13 ;  /* 0x000000170c0b7c24 */ /* 0x000fc4000f8e020d */
[----:B------:R-:W-:Y:S01]  /*06e0*/  IMAD.WIDE.U32 R12, R12, UR22, RZ ;  /* 0x000000160c0c7c25 */ /* 0x000fe2000f8e00ff */
[----:B------:R-:W-:-:S03]  /*06f0*/  LEA.HI.X R27, R14, UR21, R15, 0x1, P0 ;  /* 0x000000150e1b7c11 */ /* 0x000fc600080f0c0f */
[----:B------:R-:W-:Y:S01]  /*0700*/  IMAD.IADD R11, R13, 0x1, R11 ;  /* 0x000000010d0b7824 */ /* 0x000fe200078e020b */
[----:B------:R-:W-:Y:S01]  /*0710*/  LEA R18, P0, R12, UR20, 0x1 ;  /* 0x000000140c127c11 */ /* 0x000fe2000f8008ff */
[----:B------:R-:W-:-:S03]  /*0720*/  IMAD R13, R21, UR22, RZ ;  /* 0x00000016150d7c24 */ /* 0x000fc6000f8e02ff */
[----:B------:R-:W-:Y:S01]  /*0730*/  LEA.HI.X R19, R12, UR21, R11, 0x1, P0 ;  /* 0x000000150c137c11 */ /* 0x000fe200080f0c0b */
[C---:B------:R-:W-:Y:S02]  /*0740*/  IMAD R11, R20.reuse, UR23, R13 ;  /* 0x00000017140b7c24 */ /* 0x040fe4000f8e020d */
[----:B------:R-:W-:Y:S02]  /*0750*/  IMAD.WIDE.U32 R12, R20, UR22, RZ ;  /* 0x00000016140c7c25 */ /* 0x000fe4000f8e00ff */
[----:B------:R-:W2:Y:S03]  /*0760*/  LDG.E.U16 R6, desc[UR28][R18.64] ;  /* 0x0000001c12067981 */ /* 0x000ea6000c1e1500 */
[----:B------:R-:W-:Y:S02]  /*0770*/  IADD3 R11, PT, PT, R13, R11, RZ ;  /* 0x0000000b0d0b7210 */ /* 0x000fe40007ffe0ff */
[C---:B------:R-:W-:Y:S01]  /*0780*/  LEA R14, P0, R12.reuse, UR20, 0x1 ;  /* 0x000000140c0e7c11 */ /* 0x040fe2000f8008ff */
[----:B------:R-:W3:Y:S03]  /*0790*/  LDG.E.U16 R13, desc[UR28][R26.64] ;  /* 0x0000001c1a0d7981 */ /* 0x000ee6000c1e1500 */
[----:B------:R-:W-:-:S02]  /*07a0*/  LEA.HI.X R15, R12, UR21, R11, 0x1, P0 ;  /* 0x000000150c0f7c11 */ /* 0x000fc400080f0c0b */
[----:B------:R-:W-:-:S03]  /*07b0*/  IADD3 R20, P0, PT, R20, R23, RZ ;  /* 0x0000001714147210 */ /* 0x000fc60007f1e0ff */
[----:B------:R0:W4:Y:S02]  /*07c0*/  LDG.E.U16 R11, desc[UR28][R14.64] ;  /* 0x0000001c0e0b7981 */ /* 0x000124000c1e1500 */
[----:B------:R-:W-:Y:S02]  /*07d0*/  IMAD.X R21, R21, 0x1, R24, P0 ;  /* 0x0000000115157824 */ /* 0x000fe400000e0618 */
[----:B0-----:R-:W-:Y:S01]  /*07e0*/  IMAD.MOV.U32 R14, RZ, RZ, R2 ;  /* 0x000000ffff0e7224 */ /* 0x001fe200078e0002 */
[----:B------:R-:W-:-:S05]  /*07f0*/  MOV R15, R7 ;  /* 0x00000007000f7202 */ /* 0x000fca0000000f00 */
[----:B------:R0:W5:Y:S01]  /*0800*/  LDG.E.U16 R12, desc[UR28][R14.64] ;  /* 0x0000001c0e0c7981 */ /* 0x000162000c1e1500 */
[----:B------:R-:W-:Y:S02]  /*0810*/  IMAD R25, R25, UR22, RZ ;  /* 0x0000001619197c24 */ /* 0x000fe4000f8e02ff */
[----:B------:R-:W-:Y:S02]  /*0820*/  IMAD R21, R21, UR22, RZ ;  /* 0x0000001615157c24 */ /* 0x000fe4000f8e02ff */
[C---:B------:R-:W-:Y:S02]  /*0830*/  IMAD R25, R10.reuse, UR23, R25 ;  /* 0x000000170a197c24 */ /* 0x040fe4000f8e0219 */
[----:B------:R-:W-:-:S04]  /*0840*/  IMAD.WIDE.U32 R28, R10, UR22, RZ ;  /* 0x000000160a1c7c25 */ /* 0x000fc8000f8e00ff */
[C---:B------:R-:W-:Y:S02]  /*0850*/  IMAD R27, R20.reuse, UR23, R21 ;  /* 0x00000017141b7c24 */ /* 0x040fe4000f8e0215 */
[----:B------:R-:W-:Y:S01]  /*0860*/  IMAD.WIDE.U32 R20, R20, UR22, RZ ;  /* 0x0000001614147c25 */ /* 0x000fe2000f8e00ff */
[----:B------:R-:W-:Y:S02]  /*0870*/  LEA R26, P0, R28, UR20, 0x1 ;  /* 0x000000141c1a7c11 */ /* 0x000fe4000f8008ff */
[----:B------:R-:W-:Y:S01]  /*0880*/  IADD3 R19, PT, PT, R29, R25, RZ ;  /* 0x000000191d137210 */ /* 0x000fe20007ffe0ff */
[----:B0-----:R-:W-:Y:S01]  /*0890*/  IMAD.IADD R15, R21, 0x1, R27 ;  /* 0x00000001150f7824 */ /* 0x001fe200078e021b */
[----:B------:R-:W-:Y:S02]  /*08a0*/  LEA R18, P1, R20, UR20, 0x1 ;  /* 0x0000001414127c11 */ /* 0x000fe4000f8208ff */
[----:B------:R-:W-:Y:S02]  /*08b0*/  LEA.HI.X R27, R28, UR21, R19, 0x1, P0 ;  /* 0x000000151c1b7c11 */ /* 0x000fe400080f0c13 */
[----:B------:R-:W-:-:S03]  /*08c0*/  LEA.HI.X R19, R20, UR21, R15, 0x1, P1 ;  /* 0x0000001514137c11 */ /* 0x000fc600088f0c0f */
[----:B------:R-:W5:Y:S04]  /*08d0*/  LDG.E.U16 R25, desc[UR28][R26.64] ;  /* 0x0000001c1a197981 */ /* 0x000f68000c1e1500 */
[----:B------:R0:W5:Y:S01]  /*08e0*/  LDG.E.U16 R18, desc[UR28][R18.64] ;  /* 0x0000001c12127981 */ /* 0x000162000c1e1500 */
[----:B------:R-:W-:-:S04]  /*08f0*/  IMAD.WIDE.U32 R16, R8, 0x3, R16 ;  /* 0x0000000308107825 */ /* 0x000fc800078e0010 */
[----:B------:R-:W-:-:S05]  /*0900*/  IMAD R9, R9, 0x3, RZ ;  /* 0x0000000309097824 */ /* 0x000fca00078e02ff */
[----:B------:R-:W-:Y:S01]  /*0910*/  IADD3 R17, PT, PT, R17, R9, RZ ;  /* 0x0000000911117210 */ /* 0x000fe20007ffe0ff */
[C---:B------:R-:W-:Y:S01]  /*0920*/  IMAD.WIDE.U32 R8, R16.reuse, UR18, RZ ;  /* 0x0000001210087c25 */ /* 0x040fe2000f8e00ff */
[----:B------:R-:W-:-:S03]  /*0930*/  IADD3 R20, P0, PT, R16, R23, RZ ;  /* 0x0000001710147210 */ /* 0x000fc60007f1e0ff */
[----:B------:R-:W-:-:S04]  /*0940*/  IMAD R15, R17, UR18, RZ ;  /* 0x00000012110f7c24 */ /* 0x000fc8000f8e02ff */
[----:B------:R-:W-:Y:S02]  /*0950*/  IMAD R29, R16, UR19, R15 ;  /* 0x00000013101d7c24 */ /* 0x000fe4000f8e020f */
[----:B------:R-:W-:Y:S01]  /*0960*/  IMAD.X R21, R17, 0x1, R24, P0 ;  /* 0x0000000111157824 */ /* 0x000fe200000e0618 */
[----:B------:R-:W-:Y:S02]  /*0970*/  LEA R10, P0, R8, UR16, 0x1 ;  /* 0x00000010080a7c11 */ /* 0x000fe4000f8008ff */
[----:B0-----:R-:W-:Y:S01]  /*0980*/  IADD3 R19, PT, PT, R9, R29, RZ ;  /* 0x0000001d09137210 */ /* 0x001fe20007ffe0ff */
[----:B------:R-:W-:-:S04]  /*0990*/  IMAD R15, R21, UR18, RZ ;  /* 0x00000012150f7c24 */ /* 0x000fc8000f8e02ff */
[----:B------:R-:W-:Y:S02]  /*09a0*/  IMAD R29, R20, UR19, R15 ;  /* 0x00000013141d7c24 */ /* 0x000fe4000f8e020f */
[----:B------:R-:W-:Y:S02]  /*09b0*/  IMAD R17, R17, UR30, RZ ;  /* 0x0000001e11117c24 */ /* 0x000fe4000f8e02ff */
[----:B---3--:R-:W-:Y:S01]  /*09c0*/  IMAD.U32 R9, R13, 0x10000, RZ ;  /* 0x000100000d097824 */ /* 0x008fe200078e00ff */
[----:B--2---:R-:W-:Y:S01]  /*09d0*/  SHF.L.U32 R13, R6, 0x10, RZ ;  /* 0x00000010060d7819 */ /* 0x004fe200000006ff */
[----:B----4-:R-:W-:Y:S01]  /*09e0*/  IMAD.U32 R14, R11, 0x10000, RZ ;  /* 0x000100000b0e7824 */ /* 0x010fe200078e00ff */
[----:B------:R-:W-:Y:S01]  /*09f0*/  LEA.HI.X R11, R8, UR17, R19, 0x1, P0 ;  /* 0x00000011080b7c11 */ /* 0x000fe200080f0c13 */
[----:B------:R-:W-:Y:S02]  /*0a00*/  FADD.FTZ R19, -R9, 1 ;  /* 0x3f80000009137421 */ /* 0x000fe40000010100 */
[----:B------:R-:W-:Y:S01]  /*0a10*/  FADD.FTZ R27, R14, -R13 ;  /* 0x8000000d0e1b7221 */ /* 0x000fe20000010000 */
[----:B------:R-:W-:Y:S01]  /*0a20*/  FFMA.FTZ R13, -R13, R13, 1 ;  /* 0x3f8000000d0d7423 */ /* 0x000fe2000001010d */
[----:B------:R-:W-:Y:S01]  /*0a30*/  IMAD.WIDE.U32 R14, R20, UR18, RZ ;  /* 0x00000012140e7c25 */ /* 0x000fe2000f8e00ff */
[----:B-----5:R-:W-:-:S05]  /*0a40*/  SHF.L.U32 R6, R12, 0x10, RZ ;  /* 0x000000100c067819 */ /* 0x020fca00000006ff */
[----:B------:R-:W-:Y:S01]  /*0a50*/  FMUL.FTZ R8, R6, R19 ;  /* 0x0000001306087220 */ /* 0x000fe20000410000 */
[----:B------:R-:W-:-:S03]  /*0a60*/  LEA R12, P0, R14, UR16, 0x1 ;  /* 0x000000100e0c7c11 */ /* 0x000fc6000f8008ff */
[----:B------:R-:W-:Y:S01]  /*0a70*/  FMUL.FTZ R8, R8, R13 ;  /* 0x0000000d08087220 */ /* 0x000fe20000410000 */
[----:B------:R-:W-:-:S05]  /*0a80*/  IMAD.IADD R13, R15, 0x1, R29 ;  /* 0x000000010f0d7824 */ /* 0x000fca00078e021d */
[----:B------:R-:W-:Y:S02]  /*0a90*/  LEA.HI.X R13, R14, UR17, R13, 0x1, P0 ;  /* 0x000000110e0d7c11 */ /* 0x000fe400080f0c0d */
[----:B------:R-:W-:Y:S01]  /*0aa0*/  IADD3 R22, P0, PT, R20, R23, RZ ;  /* 0x0000001714167210 */ /* 0x000fe20007f1e0ff */
[C---:B------:R-:W-:Y:S02]  /*0ab0*/  IMAD R15, R16.reuse, UR31, R17 ;  /* 0x0000001f100f7c24 */ /* 0x040fe4000f8e0211 */
[----:B------:R-:W-:Y:S01]  /*0ac0*/  IMAD.WIDE.U32 R16, R16, UR30, RZ ;  /* 0x0000001e10107c25 */ /* 0x000fe2000f8e00ff */
[----:B------:R-:W-:-:S03]  /*0ad0*/  IADD3.X R23, PT, PT, R21, R24, RZ, P0, !PT ;  /* 0x0000001815177210 */ /* 0x000fc600007fe4ff */
[----:B------:R-:W-:Y:S01]  /*0ae0*/  FMUL.FTZ R24, R6, R27 ;  /* 0x0000001b06187220 */ /* 0x000fe20000410000 */
[----:B------:R-:W-:Y:S01]  /*0af0*/  IMAD.IADD R15, R17, 0x1, R15 ;  /* 0x00000001110f7824 */ /* 0x000fe200078e020f */
[----:B------:R-:W-:Y:S01]  /*0b00*/  SHF.L.U32 R25, R25, 0x10, RZ ;  /* 0x0000001019197819 */ /* 0x000fe200000006ff */
[----:B------:R-:W-:Y:S02]  /*0b10*/  IMAD R29, R23, UR18, RZ ;  /* 0x00000012171d7c24 */ /* 0x000fe4000f8e02ff */
[----:B------:R-:W-:Y:S02]  /*0b20*/  IMAD.U32 R17, R18, 0x10000, RZ ;  /* 0x0001000012117824 */ /* 0x000fe400078e00ff */
[----:B------:R-:W-:Y:S01]  /*0b30*/  FMUL.FTZ R24, R24, R19 ;  /* 0x0000001318187220 */ /* 0x000fe20000410000 */
[----:B------:R-:W-:Y:S01]  /*0b40*/  LEA R14, P0, R16, UR36, 0x1 ;  /* 0x00000024100e7c11 */ /* 0x000fe2000f8008ff */
[----:B------:R-:W-:Y:S02]  /*0b50*/  IMAD R29, R22, UR19, R29 ;  /* 0x00000013161d7c24 */ /* 0x000fe4000f8e021d */
[----:B------:R-:W-:Y:S01]  /*0b60*/  FADD.FTZ R26, -R25, 1 ;  /* 0x3f800000191a7421 */ /* 0x000fe20000010100 */
[----:B------:R-:W-:Y:S01]  /*0b70*/  FMUL.FTZ R17, R8, R17 ;  /* 0x0000001108117220 */ /* 0x000fe20000410000 */
[----:B------:R-:W-:Y:S01]  /*0b80*/  IMAD.WIDE.U32 R18, R22, UR18, RZ ;  /* 0x0000001216127c25 */ /* 0x000fe2000f8e00ff */
[----:B------:R-:W-:-:S03]  /*0b90*/  LEA.HI.X R15, R16, UR37, R15, 0x1, P0 ;  /* 0x00000025100f7c11 */ /* 0x000fc600080f0c0f */
[----:B------:R-:W-:Y:S01]  /*0ba0*/  FMUL.FTZ R26, R17, R26 ;  /* 0x0000001a111a7220 */ /* 0x000fe20000410000 */
[----:B------:R-:W-:Y:S01]  /*0bb0*/  IMAD R21, R21, UR30, RZ ;  /* 0x0000001e15157c24 */ /* 0x000fe2000f8e02ff */
[----:B------:R-:W-:Y:S02]  /*0bc0*/  IADD3 R17, PT, PT, R19, R29, RZ ;  /* 0x0000001d13117210 */ /* 0x000fe40007ffe0ff */
[----:B------:R-:W-:Y:S01]  /*0bd0*/  LEA R16, P0, R18, UR16, 0x1 ;  /* 0x0000001012107c11 */ /* 0x000fe2000f8008ff */
[----:B------:R-:W-:-:S03]  /*0be0*/  IMAD R21, R20, UR31, R21 ;  /* 0x0000001f14157c24 */ /* 0x000fc6000f8e0215 */
[----:B------:R-:W-:Y:S01]  /*0bf0*/  LEA.HI.X R17, R18, UR17, R17, 0x1, P0 ;  /* 0x0000001112117c11 */ /* 0x000fe200080f0c11 */
[----:B------:R-:W-:-:S04]  /*0c00*/  IMAD.WIDE.U32 R18, R20, UR30, RZ ;  /* 0x0000001e14127c25 */ /* 0x000fc8000f8e00ff */
[----:B------:R-:W-:Y:S01]  /*0c10*/  IMAD.IADD R19, R19, 0x1, R21 ;  /* 0x0000000113137824 */ /* 0x000fe200078e0215 */
[----:B------:R-:W-:Y:S01]  /*0c20*/  LEA R20, P0, R18, UR36, 0x1 ;  /* 0x0000002412147c11 */ /* 0x000fe2000f8008ff */
[----:B------:R-:W-:-:S03]  /*0c30*/  FMUL.FTZ R24, R9, R24 ;  /* 0x0000001809187220 */ /* 0x000fc60000410000 */
[----:B------:R-:W-:Y:S01]  /*0c40*/  LEA.HI.X R21, R18, UR37, R19, 0x1, P0 ;  /* 0x0000002512157c11 */ /* 0x000fe200080f0c13 */
[----:B------:R-:W-:Y:S01]  /*0c50*/  FMUL.FTZ R19, R25, R26 ;  /* 0x0000001a19137220 */ /* 0x000fe20000410000 */
[----:B------:R-:W-:Y:S02]  /*0c60*/  IMAD R23, R23, UR30, RZ ;  /* 0x0000001e17177c24 */ /* 0x000fe4000f8e02ff */
[----:B------:R-:W-:Y:S02]  /*0c70*/  FMUL.FTZ R25, R8, R25 ;  /* 0x0000001908197220 */ /* 0x000fe40000410000 */
[----:B------:R-:W-:Y:S01]  /*0c80*/  F2FP.BF16.F32.PACK_AB R24, R24, R19 ;  /* 0x000000131818723e */ /* 0x000fe200000010ff */
[C---:B------:R-:W-:Y:S02]  /*0c90*/  IMAD R27, R22.reuse, UR31, R23 ;  /* 0x0000001f161b7c24 */ /* 0x040fe4000f8e0217 */
[----:B------:R-:W-:Y:S01]  /*0ca0*/  F2FP.BF16.F32.PACK_AB R25, R25, R8 ;  /* 0x000000081919723e */ /* 0x000fe200000010ff */
[----:B------:R-:W-:Y:S01]  /*0cb0*/  IMAD.WIDE.U32 R22, R22, UR30, RZ ;  /* 0x0000001e16167c25 */ /* 0x000fe2000f8e00ff */
[----:B------:R-:W-:-:S03]  /*0cc0*/  PRMT R8, R24, 0x7632, R8 ;  /* 0x0000763218087816 */ /* 0x000fc60000000008 */
[----:B------:R-:W-:Y:S01]  /*0cd0*/  FMUL.FTZ R6, R6, R9 ;  /* 0x0000000906067220 */ /* 0x000fe20000410000 */
[----:B------:R-:W-:Y:S01]  /*0ce0*/  PRMT R9, R24, 0x7610, R9 ;  /* 0x0000761018097816 */ /* 0x000fe20000000009 */
[----:B------:R-:W-:Y:S01]  /*0cf0*/  STG.E.U16 desc[UR28][R10.64], R24 ;  /* 0x000000180a007986 */ /* 0x000fe2000c10151c */
[----:B------:R-:W-:Y:S02]  /*0d00*/  IADD3 R19, PT, PT, R23, R27, RZ ;  /* 0x0000001b17137210 */ /* 0x000fe40007ffe0ff */
[----:B------:R-:W-:Y:S01]  /*0d10*/  LEA R18, P0, R22, UR36, 0x1 ;  /* 0x0000002416127c11 */ /* 0x000fe2000f8008ff */
[----:B------:R0:W-:Y:S01]  /*0d20*/  STG.E.U16 desc[UR28][R12.64], R8 ;  /* 0x000000080c007986 */ /* 0x0001e2000c10151c */
[----:B------:R-:W-:-:S03]  /*0d30*/  F2FP.BF16.F32.PACK_AB R6, RZ, R6 ;  /* 0x00000006ff06723e */ /* 0x000fc600000010ff */
[----:B------:R1:W-:Y:S01]  /*0d40*/  STG.E.U16 desc[UR28][R16.64], R25 ;  /* 0x0000001910007986 */ /* 0x0003e2000c10151c */
[----:B------:R-:W-:-:S03]  /*0d50*/  LEA.HI.X R19, R22, UR37, R19, 0x1, P0 ;  /* 0x0000002516137c11 */ /* 0x000fc600080f0c13 */
[----:B------:R2:W-:Y:S01]  /*0d60*/  STG.E.U16 desc[UR28][R14.64], R9 ;  /* 0x000000090e007986 */ /* 0x0005e2000c10151c */
[----:B------:R-:W-:Y:S01]  /*0d70*/  IADD3 R4, P0, PT, R4, UR6, RZ ;  /* 0x0000000604047c10 */ /* 0x000fe2000ff1e0ff */
[----:B0-----:R-:W-:Y:S01]  /*0d80*/  IMAD.MOV.U32 R8, RZ, RZ, R0 ;  /* 0x000000ffff087224 */ /* 0x001fe200078e0000 */
[----:B-1----:R-:W-:Y:S02]  /*0d90*/  PRMT R17, R24, 0x7632, R17 ;  /* 0x0000763218117816 */ /* 0x002fe40000000011 */
[----:B--2---:R-:W-:Y:S02]  /*0da0*/  PRMT R15, R25, 0x7632, R15 ;  /* 0x00007632190f7816 */ /* 0x004fe4000000000f */
[----:B------:R-:W-:Y:S01]  /*0db0*/  MOV R9, R5 ;  /* 0x0000000500097202 */ /* 0x000fe20000000f00 */
[----:B------:R1:W-:Y:S01]  /*0dc0*/  STG.E.U16 desc[UR28][R20.64], R17 ;  /* 0x0000001114007986 */ /* 0x0003e2000c10151c */
[----:B------:R-:W-:Y:S01]  /*0dd0*/  IMAD.X R3, RZ, RZ, R3, P0 ;  /* 0x000000ffff037224 */ /* 0x000fe200000e0603 */
[----:B------:R-:W-:-:S02]  /*0de0*/  ISETP.GE.U32.AND P0, PT, R4, UR24, PT ;  /* 0x0000001804007c0c */ /* 0x000fc4000bf06070 */
[----:B------:R1:W-:Y:S04]  /*0df0*/  STG.E.U16 desc[UR28][R18.64], R15 ;  /* 0x0000000f12007986 */ /* 0x0003e8000c10151c */
[----:B------:R1:W-:Y:S01]  /*0e00*/  STG.E.U16 desc[UR28][R8.64], R6 ;  /* 0x0000000608007986 */ /* 0x0003e2000c10151c */
[----:B------:R-:W-:Y:S01]  /*0e10*/  ISETP.GE.AND.EX P0, PT, R3, UR25, PT, P0 ;  /* 0x0000001903007c0c */ /* 0x000fe2000bf06300 */
[----:B------:R-:W-:Y:S01]  /*0e20*/  IMAD.U32 R11, RZ, RZ, UR32 ;  /* 0x00000020ff0b7e24 */ /* 0x000fe2000f8e00ff */
[----:B------:R-:W-:-:S04]  /*0e30*/  MOV R13, UR34 ;  /* 0x00000022000d7c02 */ /* 0x000fc80008000f00 */
[----:B------:R-:W-:Y:S02]  /*0e40*/  LEA R0, P1, R11, R0, 0x1 ;  /* 0x000000000b007211 */ /* 0x000fe400078208ff */
[----:B------:R-:W-:Y:S02]  /*0e50*/  LEA R2, P2, R13, R2, 0x1 ;  /* 0x000000020d027211 */ /* 0x000fe400078408ff */
[----:B------:R-:W-:Y:S02]  /*0e60*/  IADD3.X R5, PT, PT, R5, UR7, RZ, P1, !PT ;  /* 0x0000000705057c10 */ /* 0x000fe40008ffe4ff */
[----:B------:R-:W-:Y:S01]  /*0e70*/  IADD3.X R7, PT, PT, R7, UR8, RZ, P2, !PT ;  /* 0x0000000807077c10 */ /* 0x000fe200097fe4ff */
[----:B-1----:R-:W-:Y:S08]  /*0e80*/  @!P0 BRA `(.L_x_49) ;  /* 0xfffffff400188947 */ /* 0x002ff0000383ffff */
[----:B------:R-:W-:Y:S05]  /*0e90*/  BSYNC.RECONVERGENT B0 ;  /* 0x0000000000007941 */ /* 0x000fea0003800200 */
.L_x_45:
[----:B------:R-:W-:Y:S05]  /*0ea0*/  EXIT ;  /* 0x000000000000794d */ /* 0x000fea0003800000 */
        .weak           $__internal_1_$__cuda_sm20_div_s64
        .type           $__internal_1_$__cuda_sm20_div_s64,@function
        .size           $__internal_1_$__cuda_sm20_div_s64,(.L_x_1324 - $__internal_1_$__cuda_sm20_div_s64)
$__internal_1_$__cuda_sm20_div_s64:
[----:B------:R-:W0:Y:S01]  /*0eb0*/  LDCU.64 UR38, c[0x0][0xba0] ;  /* 0x00017400ff2677ac */ /* 0x000e220008000a00 */
[----:B------:R-:W-:Y:S02]  /*0ec0*/  ISETP.GE.AND P0, PT, R3, RZ, PT ;  /* 0x000000ff0300720c */ /* 0x000fe40003f06270 */
[----:B------:R-:W-:-:S04]  /*0ed0*/  IADD3 R13, P1, PT, RZ, -R4, RZ ;  /* 0x80000004ff0d7210 */ /* 0x000fc80007f3e0ff */
[----:B------:R-:W-:Y:S01]  /*0ee0*/  SEL R13, R13, R4, !P0 ;  /* 0x000000040d0d7207 */ /* 0x000fe20004000000 */
[----:B------:R-:W-:-:S05]  /*0ef0*/  IMAD.X R12, RZ, RZ, ~R3, P1 ;  /* 0x000000ffff0c7224 */ /* 0x000fca00008e0e03 */
[----:B------:R-:W-:Y:S01]  /*0f00*/  SEL R12, R12, R3, !P0 ;  /* 0x000000030c0c7207 */ /* 0x000fe20004000000 */
[----:B0-----:R-:W-:Y:S02]  /*0f10*/  UIADD3 UR4, UP1, UPT, URZ, -UR38, URZ ;  /* 0x80000026ff047290 */ /* 0x001fe4000ff3e0ff */
[----:B------:R-:W-:Y:S02]  /*0f20*/  UISETP.GE.AND UP0, UPT, UR39, URZ, UPT ;  /* 0x000000ff2700728c */ /* 0x000fe4000bf06270 */
[----:B------:R-:W-:Y:S02]  /*0f30*/  UIADD3.X UR5, UPT, UPT, URZ, ~UR39, URZ, UP1, !UPT ;  /* 0x80000027ff057290 */ /* 0x000fe40008ffe4ff */
[----:B------:R-:W-:Y:S02]  /*0f40*/  USEL UR4, UR4, UR38, !UP0 ;  /* 0x0000002604047287 */ /* 0x000fe4000c000000 */
[----:B------:R-:W-:-:S09]  /*0f50*/  USEL UR5, UR5, UR39, !UP0 ;  /* 0x0000002705057287 */ /* 0x000fd2000c000000 */
[----:B------:R-:W0:Y:S02]  /*0f60*/  I2F.U64.RP R10, UR4 ;  /* 0x00000004000a7d12 */ /* 0x000e240008309000 */
[----:B0-----:R-:W0:Y:S02]  /*0f70*/  MUFU.RCP R10, R10 ;  /* 0x0000000a000a7308 */ /* 0x001e240000001000 */
[----:B0-----:R-:W-:-:S15]  /*0f80*/  IADD3 R8, PT, PT, R10, 0x1ffffffe, RZ ;  /* 0x1ffffffe0a087810 */ /* 0x001fde0007ffe0ff */
[----:B------:R-:W-:-:S15]  /*0f90*/  NOP ;  /* 0x0000000000007918 */ /* 0x000fde0000000000 */
[----:B------:R-:W-:-:S15]  /*0fa0*/  NOP ;  /* 0x0000000000007918 */ /* 0x000fde0000000000 */
[----:B------:R-:W-:-:S15]  /*0fb0*/  NOP ;  /* 0x0000000000007918 */ /* 0x000fde0000000000 */
[----:B------:R-:W0:Y:S02]  /*0fc0*/  F2I.U64.TRUNC R8, R8 ;  /* 0x0000000800087311 */ /* 0x000e24000020d800 */
[----:B0-----:R-:W-:Y:S02]  /*0fd0*/  R2UR UR10, R8 ;  /* 0x00000000080a72ca */ /* 0x001fe400000e0000 */
[----:B------:R-:W-:Y:S01]  /*0fe0*/  R2UR UR11, R9 ;  /* 0x00000000090b72ca */ /* 0x000fe200000e0000 */
[----:B------:R-:W-:-:S10]  /*0ff0*/  HFMA2 R9, -RZ, RZ, 0, 0 ;  /* 0x00000000ff097431 */ /* 0x000fd400000001ff */
[----:B------:R-:W-:-:S04]  /*1000*/  UIMAD.WIDE.U32 UR12, UR10, UR4, URZ ;  /* 0x000000040a0c72a5 */ /* 0x000fc8000f8e00ff */
[----:B------:R-:W-:Y:S02]  /*1010*/  UIADD3 UR14, UP0, UPT, URZ, -UR12, URZ ;  /* 0x8000000cff0e7290 */ /* 0x000fe4000ff1e0ff */
[----:B------:R-:W-:Y:S02]  /*1020*/  UIMAD UR9, UR10, UR5, UR13 ;  /* 0x000000050a0972a4 */ /* 0x000fe4000f8e020d */
[----:B------:R-:W-:Y:S02]  /*1030*/  UIMAD.WIDE.U32 UR12, UR10, UR14, URZ ;  /* 0x0000000e0a0c72a5 */ /* 0x000fe4000f8e00ff */
[----:B------:R-:W-:-:S04]  /*1040*/  UIMAD UR9, UR11, UR4, UR9 ;  /* 0x000000040b0972a4 */ /* 0x000fc8000f8e0209 */
[----:B------:R-:W-:Y:S01]  /*1050*/  UIADD3.X UR9, UPT, UPT, URZ, ~UR9, URZ, UP0, !UPT ;  /* 0x80000009ff097290 */ /* 0x000fe200087fe4ff */
[----:B------:R-:W-:Y:S01]  /*1060*/  UMOV UR12, UR13 ;  /* 0x0000000d000c7c82 */ /* 0x000fe20008000000 */
[----:B------:R-:W-:Y:S02]  /*1070*/  UMOV UR13, UR10 ;  /* 0x0000000a000d7c82 */ /* 0x000fe40008000000 */
[----:B------:R-:W-:-:S04]  /*1080*/  UIMAD.WIDE.U32 UR12, UP0, UR10, UR9, UR12 ;  /* 0x000000090a0c72a5 */ /* 0x000fc8000f80000c */
[----:B------:R-:W-:Y:S02]  /*1090*/  UIMAD.WIDE.U32 UR12, UP1, UR11, UR14, UR12 ;  /* 0x0000000e0b0c72a5 */ /* 0x000fe4000f82000c */
[----:B------:R-:W-:Y:S02]  /*10a0*/  UIMAD.WIDE.U32 UR14, UR11, UR9, URZ ;  /* 0x000000090b0e72a5 */ /* 0x000fe4000f8e00ff */
[----:B------:R-:W-:-:S04]  /*10b0*/  UIMAD UR9, UR11, UR9, URZ ;  /* 0x000000090b0972a4 */ /* 0x000fc8000f8e02ff */
[----:B------:R-:W-:Y:S02]  /*10c0*/  UIADD3 UR13, UP2, UPT, UR9, UR13, URZ ;  /* 0x0000000d090d7290 */ /* 0x000fe4000ff5e0ff */
[----:B------:R-:W-:Y:S02]  /*10d0*/  UIADD3.X UR9, UPT, UPT, UR15, UR11, URZ, UP0, !UPT ;  /* 0x0000000b0f097290 */ /* 0x000fe400087fe4ff */
[----:B------:R-:W-:Y:S02]  /*10e0*/  UIMAD.WIDE.U32 UR10, UR13, UR4, URZ ;  /* 0x000000040d0a72a5 */ /* 0x000fe4000f8e00ff */
[----:B------:R-:W-:Y:S02]  /*10f0*/  UIADD3.X UR9, UPT, UPT, URZ, URZ, UR9, UP2, UP1 ;  /* 0x000000ffff097290 */ /* 0x000fe400097e2409 */
[----:B------:R-:W-:Y:S02]  /*1100*/  UIADD3 UR10, UP0, UPT, URZ, -UR10, URZ ;  /* 0x8000000aff0a7290 */ /* 0x000fe4000ff1e0ff */
[----:B------:R-:W-:-:S02]  /*1110*/  UIMAD UR11, UR13, UR5, UR11 ;  /* 0x000000050d0b72a4 */ /* 0x000fc4000f8e020b */
[----:B------:R-:W-:Y:S02]  /*1120*/  UIMAD.WIDE.U32 UR14, UR13, UR10, URZ ;  /* 0x0000000a0d0e72a5 */ /* 0x000fe4000f8e00ff */
[----:B------:R-:W-:-:S04]  /*1130*/  UIMAD UR11, UR9, UR4, UR11 ;  /* 0x00000004090b72a4 */ /* 0x000fc8000f8e020b */
[----:B------:R-:W-:Y:S01]  /*1140*/  UIADD3.X UR11, UPT, UPT, URZ, ~UR11, URZ, UP0, !UPT ;  /* 0x8000000bff0b7290 */ /* 0x000fe200087fe4ff */
[----:B------:R-:W-:-:S03]  /*1150*/  UMOV UR12, UR15 ;  /* 0x0000000f000c7c82 */ /* 0x000fc60008000000 */
[----:B------:R-:W-:Y:S02]  /*1160*/  UIMAD.WIDE.U32 UR12, UP0, UR13, UR11, UR12 ;  /* 0x0000000b0d0c72a5 */ /* 0x000fe4000f80000c */
[----:B------:R-:W-:Y:S02]  /*1170*/  UIMAD UR14, UR9, UR11, URZ ;  /* 0x0000000b090e72a4 */ /* 0x000fe4000f8e02ff */
[----:B------:R-:W-:Y:S02]  /*1180*/  UIMAD.WIDE.U32 UR12, UP1, UR9, UR10, UR12 ;  /* 0x0000000a090c72a5 */ /* 0x000fe4000f82000c */
[----:B------:R-:W-:Y:S02]  /*1190*/  UIMAD.WIDE.U32 UR10, UR9, UR11, URZ ;  /* 0x0000000b090a72a5 */ /* 0x000fe4000f8e00ff */
[----:B------:R-:W-:Y:S02]  /*11a0*/  UIADD3 UR12, UP2, UPT, UR14, UR13, URZ ;  /* 0x0000000d0e0c7290 */ /* 0x000fe4000ff5e0ff */
[----:B------:R-:W-:-:S04]  /*11b0*/  UIADD3.X UR9, UPT, UPT, UR11, UR9, URZ, UP0, !UPT ;  /* 0x000000090b097290 */ /* 0x000fc800087fe4ff */
[----:B------:R-:W-:Y:S01]  /*11c0*/  IMAD.HI.U32 R8, R13, UR12, RZ ;  /* 0x0000000c0d087c27 */ /* 0x000fe2000f8e00ff */
[----:B------:R-:W-:-:S03]  /*11d0*/  UIADD3.X UR9, UPT, UPT, URZ, URZ, UR9, UP2, UP1 ;  /* 0x000000ffff097290 */ /* 0x000fc600097e2409 */
[----:B------:R-:W-:-:S04]  /*11e0*/  IMAD.WIDE.U32 R8, R12, UR12, R8 ;  /* 0x0000000c0c087c25 */ /* 0x000fc8000f8e0008 */
[----:B------:R-:W-:Y:S02]  /*11f0*/  IMAD R11, R12, UR9, RZ ;  /* 0x000000090c0b7c24 */ /* 0x000fe4000f8e02ff */
[----:B------:R-:W-:-:S04]  /*1200*/  IMAD.HI.U32 R8, P0, R13, UR9, R8 ;  /* 0x000000090d087c27 */ /* 0x000fc8000f800008 */
[----:B------:R-:W-:Y:S01]  /*1210*/  IMAD.HI.U32 R10, R12, UR9, RZ ;  /* 0x000000090c0a7c27 */ /* 0x000fe2000f8e00ff */
[----:B------:R-:W-:-:S03]  /*1220*/  IADD3 R11, P1, PT, R11, R8, RZ ;  /* 0x000000080b0b7210 */ /* 0x000fc60007f3e0ff */
[----:B------:R-:W-:Y:S02]  /*1230*/  IMAD.X R10, RZ, RZ, R10, P0 ;  /* 0x000000ffff0a7224 */ /* 0x000fe400000e060a */
[----:B------:R-:W-:-:S03]  /*1240*/  IMAD.WIDE.U32 R8, R11, UR4, RZ ;  /* 0x000000040b087c25 */ /* 0x000fc6000f8e00ff */
[----:B------:R-:W-:Y:S01]  /*1250*/  IADD3.X R10, PT, PT, RZ, R10, RZ, P1, !PT ;  /* 0x0000000aff0a7210 */ /* 0x000fe20000ffe4ff */
[C---:B------:R-:W-:Y:S01]  /*1260*/  IMAD R9, R11.reuse, UR5, R9 ;  /* 0x000000050b097c24 */ /* 0x040fe2000f8e0209 */
[----:B------:R-:W-:Y:S02]  /*1270*/  IADD3 R13, P1, PT, -R8, R13, RZ ;  /* 0x0000000d080d7210 */ /* 0x000fe40007f3e1ff */
[----:B------:R-:W-:Y:S01]  /*1280*/  IADD3 R8, P2, PT, R11, 0x1, RZ ;  /* 0x000000010b087810 */ /* 0x000fe20007f5e0ff */
[----:B------:R-:W-:Y:S01]  /*1290*/  IMAD R9, R10, UR4, R9 ;  /* 0x000000040a097c24 */ /* 0x000fe2000f8e0209 */
[----:B------:R-:W-:-:S03]  /*12a0*/  ISETP.GE.U32.AND P0, PT, R13, UR4, PT ;  /* 0x000000040d007c0c */ /* 0x000fc6000bf06070 */
[----:B------:R-:W-:Y:S01]  /*12b0*/  IMAD.X R9, R12, 0x1, ~R9, P1 ;  /* 0x000000010c097824 */ /* 0x000fe200008e0e09 */
[----:B------:R-:W-:-:S04]  /*12c0*/  IADD3 R12, P1, PT, R13, -UR4, RZ ;  /* 0x800000040d0c7c10 */ /* 0x000fc8000ff3e0ff */
[C---:B------:R-:W-:Y:S02]  /*12d0*/  ISETP.GE.U32.AND.EX P0, PT, R9.reuse, UR5, PT, P0 ;  /* 0x0000000509007c0c */ /* 0x040fe4000bf06100 */
[----:B------:R-:W-:Y:S02]  /*12e0*/  IADD3.X R14, PT, PT, R9, ~UR5, RZ, P1, !PT ;  /* 0x80000005090e7c10 */ /* 0x000fe40008ffe4ff */
[----:B------:R-:W-:Y:S02]  /*12f0*/  SEL R12, R12, R13, P0 ;  /* 0x0000000d0c0c7207 */ /* 0x000fe40000000000 */
[----:B------:R-:W-:Y:S02]  /*1300*/  IADD3.X R13, PT, PT, RZ, R10, RZ, P2, !PT ;  /* 0x0000000aff0d7210 */ /* 0x000fe400017fe4ff */
[----:B------:R-:W-:Y:S02]  /*1310*/  SEL R14, R14, R9, P0 ;  /* 0x000000090e0e7207 */ /* 0x000fe40000000000 */
[----:B------:R-:W-:-:S02]  /*1320*/  SEL R9, R8, R11, P0 ;  /* 0x0000000b08097207 */ /* 0x000fc40000000000 */
[----:B------:R-:W-:Y:S02]  /*1330*/  ISETP.GE.U32.AND P1, PT, R12, UR4, PT ;  /* 0x000000040c007c0c */ /* 0x000fe4000bf26070 */
[----:B------:R-:W-:Y:S02]  /*1340*/  SEL R8, R13, R10, P0 ;  /* 0x0000000a0d087207 */ /* 0x000fe40000000000 */
[----:B------:R-:W-:Y:S02]  /*1350*/  IADD3 R10, P2, PT, R9, 0x1, RZ ;  /* 0x00000001090a7810 */ /* 0x000fe40007f5e0ff */
[----:B------:R-:W-:Y:S02]  /*1360*/  ISETP.GE.U32.AND.EX P0, PT, R14, UR5, PT, P1 ;  /* 0x000000050e007c0c */ /* 0x000fe4000bf06110 */
[----:B------:R-:W-:Y:S01]  /*1370*/  LOP3.LUT R12, R3, UR39, RZ, 0x3c, !PT ;  /* 0x00000027030c7c12 */ /* 0x000fe2000f8e3cff */
[----:B------:R-:W-:Y:S01]  /*1380*/  IMAD.X R11, RZ, RZ, R8, P2 ;  /* 0x000000ffff0b7224 */ /* 0x000fe200010e0608 */
[----:B------:R-:W-:-:S02]  /*1390*/  SEL R10, R10, R9, P0 ;  /* 0x000000090a0a7207 */ /* 0x000fc40000000000 */
[----:B------:R-:W-:Y:S02]  /*13a0*/  ISETP.GE.AND P1, PT, R12, RZ, PT ;  /* 0x000000ff0c00720c */ /* 0x000fe40003f26270 */
[----:B------:R-:W-:Y:S02]  /*13b0*/  SEL R11, R11, R8, P0 ;  /* 0x000000080b0b7207 */ /* 0x000fe40000000000 */
[-C--:B------:R-:W-:Y:S02]  /*13c0*/  IADD3 R9, P2, PT, RZ, -R10.reuse, RZ ;  /* 0x8000000aff097210 */ /* 0x080fe40007f5e0ff */
[----:B------:R-:W-:Y:S02]  /*13d0*/  ISETP.NE.U32.AND P0, PT, RZ, UR38, PT ;  /* 0x00000026ff007c0c */ /* 0x000fe4000bf05070 */
[----:B------:R-:W-:Y:S02]  /*13e0*/  IADD3.X R8, PT, PT, RZ, ~R11, RZ, P2, !PT ;  /* 0x8000000bff087210 */ /* 0x000fe400017fe4ff */
[----:B------:R-:W-:-:S02]  /*13f0*/  SEL R10, R9, R10, !P1 ;  /* 0x0000000a090a7207 */ /* 0x000fc40004800000 */
[----:B------:R-:W-:Y:S01]  /*1400*/  SEL R11, R8, R11, !P1 ;  /* 0x0000000b080b7207 */ /* 0x000fe20004800000 */
[----:B------:R-:W-:Y:S01]  /*1410*/  IMAD.MOV.U32 R8, RZ, RZ, R6 ;  /* 0x000000ffff087224 */ /* 0x000fe200078e0006 */
[----:B------:R-:W-:Y:S02]  /*1420*/  MOV R9, 0x0 ;  /* 0x0000000000097802 */ /* 0x000fe40000000f00 */
[----:B------:R-:W-:-:S04]  /*1430*/  ISETP.NE.AND.EX P0, PT, RZ, UR39, PT, P0 ;  /* 0x00000027ff007c0c */ /* 0x000fc8000bf05300 */
[----:B------:R-:W-:Y:S02]  /*1440*/  SEL R10, R10, 0xffffffff, P0 ;  /* 0xffffffff0a0a7807 */ /* 0x000fe40000000000 */
[----:B------:R-:W-:Y:S01]  /*1450*/  SEL R11, R11, 0xffffffff, P0 ;  /* 0xffffffff0b0b7807 */ /* 0x000fe20000000000 */
[----:B------:R-:W-:Y:S06]  /*1460*/  RET.REL.NODEC R8 `(_ZN2at6native38_GLOBAL__N__9a469cfd_6_RNN_cu_eca79a6d6kernel17gru_cell_backwardIN3c108BFloat16EflLi1EEEvNS_4cuda6detail10TensorInfoIT_T1_EESB_SB_SB_SB_SA_SA_) ;  /* 0xffffffe808e47950 */ /* 0x000fec0003c3ffff */
.L_x_50:
        /* <DEDUP_REMOVED lines=9> */
.L_x_1324:


//--------------------- .text._ZN2at6native38_GLOBAL__N__9a469cfd_6_RNN_cu_eca79a6d6kernel17gru_cell_backwardIN3c108BFloat16EfiLi2EEEvNS_4cuda6detail10TensorInfoIT_T1_EESB_SB_SB_SB_SA_SA_ --------------------------
	.section	.text._ZN2at6native38_GLOBAL__N__9a469cfd_6_RNN_cu_eca79a6d6kernel17gru_cell_backwardIN3c108BFloat16EfiLi2EEEvNS_4cuda6detail10TensorInfoIT_T1_EESB_SB_SB_SB_SA_SA_,"ax",@progbits
	.align	128
.text._ZN2at6native38_GLOBAL__N__9a469cfd_6_RNN_cu_eca79a6d6kernel17gru_cell_backwardIN3c108BFloat16EfiLi2EEEvNS_4cuda6detail10TensorInfoIT_T1_EESB_SB_SB_SB_SA_SA_:
        .type           _ZN2at6native38_GLOBAL__N__9a469cfd_6_RNN_cu_eca79a6d6kernel17gru_cell_backwardIN3c108BFloat16EfiLi2EEEvNS_4cuda6detail10TensorInfoIT_T1_EESB_SB_SB_SB_SA_SA_,@function
        .size           _ZN2at6native38_GLOBAL__N__9a469cfd_6_RNN_cu_eca79a6d6kernel17gru_cell_backwardIN3c108BFloat16EfiLi2EEEvNS_4cuda6detail10TensorInfoIT_T1_EESB_SB_SB_SB_SA_SA_,(.L_x_1326 - _ZN2at6native38_GLOBAL__N__9a469cfd_6_RNN_cu_eca79a6d6kernel17gru_cell_backwardIN3c108BFloat16EfiLi2EEEvNS_4cuda6detail10TensorInfoIT_T1_EESB_SB_SB_SB_SA_SA_)
        .other          _ZN2at6native38_GLOBAL__N__9a469cfd_6_RNN_cu_eca79a6d6kernel17gru_cell_backwardIN3c108BFloat16EfiLi2EEEvNS_4cuda6detail10TensorInfoIT_T1_EESB_SB_SB_SB_SA_SA_,@"STO_CUDA_ENTRY STV_DEFAULT"
_ZN2at6native38_GLOBAL__N__9a469cfd_6_RNN_cu_eca79a6d6kernel17gru_cell_backwardIN3c108BFloat16EfiLi2EEEvNS_4cuda6detail10TensorInfoIT_T1_EESB_SB_SB_SB_SA_SA_:
[----:B------:R-:W-:Y:S01]  /*0000*/  LDC R1, c[0x0][0x37c] ;  /* 0x0000df00ff017b82 */ /* 0x000fe20000000800 */
[----:B------:R-:W0:Y:S07]  /*0010*/  S2R R11, SR_TID.X ;  /* 0x00000000000b7919 */ /* 0x000e2e0000002100 */
[----:B------:R-:W0:Y:S01]  /*0020*/  S2UR UR4, SR_CTAID.X ;  /* 0x00000000000479c3 */ /* 0x000e220000002500 */
[----:B------:R-:W1:Y:S07]  /*0030*/  LDCU UR5, c[0x0][0x7bc] ;  /* 0x0000f780ff0577ac */ /* 0x000e6e0008000800 */
[----:B------:R-:W0:Y:S02]  /*0040*/  LDC R10, c[0x0][0x360] ;  /* 0x0000d800ff0a7b82 */ /* 0x000e240000000800 */
[----:B0-----:R-:W-:-:S05]  /*0050*/  IMAD R11, R10, UR4, R11 ;  /* 0x000000040a0b7c24 */ /* 0x001fca000f8e020b */
[----:B-1----:R-:W-:-:S13]  /*0060*/  ISETP.GE.AND P0, PT, R11, UR5, PT ;  /* 0x000000050b007c0c */ /* 0x002fda000bf06270 */
[----:B------:R-:W-:Y:S05]  /*0070*/  @P0 EXIT ;  /* 0x000000000000094d */ /* 0x000fea0003800000 */
[----:B------:R-:W0:Y:S01]  /*0080*/  LDC R0, c[0x0][0x7b8] ;  /* 0x0001ee00ff007b82 */ /* 0x000e220000000800 */
[----:B------:R-:W1:Y:S01]  /*0090*/  LDCU UR4, c[0x0][0x370] ;  /* 0x00006e00ff0477ac */ /* 0x000e620008000800 */
[----:B------:R-:W-:Y:S01]  /*00a0*/  BSSY.RECONVERGENT B0, `(.L_x_51) ;  /* 0x0000186000007945 */ /* 0x000fe20003800200 */
[----:B------:R-:W2:Y:S01]  /*00b0*/  LDCU UR5, c[0x0][0x614] ;  /* 0x0000c280ff0577ac */ /* 0x000ea20008000800 */
[----:B------:R-:W3:Y:S01]  /*00c0*/  LDCU.64 UR6, c[0x0][0x358] ;  /* 0x00006b00ff0677ac */ /* 0x000ee20008000a00 */
[----:B------:R-:W4:Y:S01]  /*00d0*/  LDCU UR18, c[0x0][0x7bc] ;  /* 0x0000f780ff1277ac */ /* 0x000f220008000800 */
[----:B------:R-:W0:Y:S01]  /*00e0*/  LDCU UR8, c[0x0][0x750] ;  /* 0x0000ea00ff0877ac */ /* 0x000e220008000800 */
[----:B-1----:R-:W-:Y:S01]  /*00f0*/  IMAD R10, R10, UR4, RZ ;  /* 0x000000040a0a7c24 */ /* 0x002fe2000f8e02ff */
[----:B------:R-:W1:Y:S01]  /*0100*/  LDCU UR9, c[0x0][0x74c] ;  /* 0x0000e980ff0977ac */ /* 0x000e620008000800 */
[----:B--2---:R-:W-:Y:S02]  /*0110*/  ISETP.NE.AND P0, PT, RZ, UR5, PT ;  /* 0x00000005ff007c0c */ /* 0x004fe4000bf05270 */
[----:B0-----:R-:W-:Y:S01]  /*0120*/  IABS R0, R0 ;  /* 0x0000000000007213 */ /* 0x001fe20000000000 */
[----:B------:R-:W0:Y:S03]  /*0130*/  LDCU UR10, c[0x0][0x5a0] ;  /* 0x0000b400ff0a77ac */ /* 0x000e260008000800 */
[----:B------:R-:W2:Y:S01]  /*0140*/  I2F.RP R2, R0 ;  /* 0x0000000000027306 */ /* 0x000ea20000209400 */
[----:B------:R-:W0:Y:S01]  /*0150*/  LDCU UR11, c[0x0][0x59c] ;  /* 0x0000b380ff0b77ac */ /* 0x000e220008000800 */
[----:B------:R-:W0:Y:S01]  /*0160*/  LDCU UR12, c[0x0][0x3f0] ;  /* 0x00007e00ff0c77ac */ /* 0x000e220008000800 */
[----:B------:R-:W0:Y:S01]  /*0170*/  LDCU UR13, c[0x0][0x3ec] ;  /* 0x00007d80ff0d77ac */ /* 0x000e220008000800 */
[----:B------:R-:W0:Y:S04]  /*0180*/  LDCU UR14, c[0x0][0x4c8] ;  /* 0x00009900ff0e77ac */ /* 0x000e280008000800 */
[----:B--2---:R-:W2:Y:S01]  /*0190*/  MUFU.RCP R2, R2 ;  /* 0x0000000200027308 */ /* 0x004ea20000001000 */
[----:B------:R-:W0:Y:S01]  /*01a0*/  LDCU UR15, c[0x0][0x4c4] ;  /* 0x00009880ff0f77ac */ /* 0x000e220008000800 */
[----:B------:R-:W0:Y:S01]  /*01b0*/  LDCU UR16, c[0x0][0x678] ;  /* 0x0000cf00ff1077ac */ /* 0x000e220008000800 */
[----:B------:R-:W0:Y:S01]  /*01c0*/  LDCU UR17, c[0x0][0x674] ;  /* 0x0000ce80ff1177ac */ /* 0x000e220008000800 */
[----:B--2---:R-:W-:-:S04]  /*01d0*/  IADD3 R8, PT, PT, R2, 0xffffffe, RZ ;  /* 0x0ffffffe02087810 */ /* 0x004fc80007ffe0ff */
[----:B------:R2:W5:Y:S02]  /*01e0*/  F2I.FTZ.U32.TRUNC.NTZ R9, R8 ;  /* 0x0000000800097305 */ /* 0x000564000021f000 */
[----:B--2---:R-:W-:Y:S02]  /*01f0*/  HFMA2 R8, -RZ, RZ, 0, 0 ;  /* 0x00000000ff087431 */ /* 0x004fe400000001ff */
[----:B-----5:R-:W-:-:S04]  /*0200*/  IMAD.MOV R3, RZ, RZ, -R9 ;  /* 0x000000ffff037224 */ /* 0x020fc800078e0a09 */
[----:B------:R-:W-:-:S04]  /*0210*/  IMAD R3, R3, R0, RZ ;  /* 0x0000000003037224 */ /* 0x000fc800078e02ff */
[----:B------:R-:W-:Y:S01]  /*0220*/  IMAD.HI.U32 R8, R9, R3, R8 ;  /* 0x0000000309087227 */ /* 0x000fe200078e0008 */
[----:B01-34-:R-:W-:-:S07]  /*0230*/  LOP3.LUT R9, RZ, UR5, RZ, 0x33, !PT ;  /* 0x00000005ff097c12 */ /* 0x01bfce000f8e33ff */
.L_x_52:
[----:B------:R-:W0:Y:S01]  /*0240*/  LDC R16, c[0x0][0x7b8] ;  /* 0x0001ee00ff107b82 */ /* 0x000e220000000800 */
[----:B------:R-:W-:-:S05]  /*0250*/  IABS R13, R11 ;  /* 0x0000000b000d7213 */ /* 0x000fca0000000000 */
[----:B------:R-:W-:Y:S02]  /*0260*/  IMAD.HI.U32 R2, R8, R13, RZ ;  /* 0x0000000d08027227 */ /* 0x000fe400078e00ff */
[----:B------:R-:W1:Y:S02]  /*0270*/  LDC R15, c[0x0][0x6ec] ;  /* 0x0001bb00ff0f7b82 */ /* 0x000e640000000800 */
[----:B------:R-:W-:-:S06]  /*0280*/  IMAD.MOV R4, RZ, RZ, -R2 ;  /* 0x000000ffff047224 */ /* 0x000fcc00078e0a02 */
[----:B------:R-:W2:Y:S01]  /*0290*/  LDC R20, c[0x0][0x53c] ;  /* 0x00014f00ff147b82 */ /* 0x000ea20000000800 */
[----:B0-----:R-:W-:-:S05]  /*02a0*/  IABS R6, R16 ;  /* 0x0000001000067213 */ /* 0x001fca0000000000 */
[----:B------:R-:W-:Y:S01]  /*02b0*/  IMAD R3, R6, R4, R13 ;  /* 0x0000000406037224 */ /* 0x000fe200078e020d */
[----:B-1----:R-:W-:-:S04]  /*02c0*/  IABS R7, R15 ;  /* 0x0000000f00077213 */ /* 0x002fc80000000000 */
[----:B------:R-:W-:Y:S01]  /*02d0*/  ISETP.GT.U32.AND P2, PT, R0, R3, PT ;  /* 0x000000030000720c */ /* 0x000fe20003f44070 */
[----:B------:R-:W0:-:S12]  /*02e0*/  I2F.RP R4, R7 ;  /* 0x0000000700047306 */ /* 0x000e180000209400 */
[----:B------:R-:W-:Y:S01]  /*02f0*/  @!P2 IADD3 R3, PT, PT, R3, -R6, RZ ;  /* 0x800000060303a210 */ /* 0x000fe20007ffe0ff */
[----:B------:R-:W-:Y:S01]  /*0300*/  @!P2 VIADD R2, R2, 0x1 ;  /* 0x000000010202a836 */ /* 0x000fe20000000000 */
[----:B------:R-:W-:Y:S01]  /*0310*/  ISETP.NE.AND P2, PT, R16, RZ, PT ;  /* 0x000000ff1000720c */ /* 0x000fe20003f45270 */
[----:B0-----:R-:W0:Y:S01]  /*0320*/  MUFU.RCP R4, R4 ;  /* 0x0000000400047308 */ /* 0x001e220000001000 */
[----:B------:R-:W-:Y:S02]  /*0330*/  ISETP.GE.U32.AND P1, PT, R3, R0, PT ;  /* 0x000000000300720c */ /* 0x000fe40003f26070 */
[----:B------:R-:W-:-:S04]  /*0340*/  LOP3.LUT R3, R11, R16, RZ, 0x3c, !PT ;  /* 0x000000100b037212 */ /* 0x000fc800078e3cff */
[----:B------:R-:W-:-:S07]  /*0350*/  ISETP.GE.AND P3, PT, R3, RZ, PT ;  /* 0x000000ff0300720c */ /* 0x000fce0003f66270 */
[----:B------:R-:W-:Y:S01]  /*0360*/  @P1 IADD3 R2, PT, PT, R2, 0x1, RZ ;  /* 0x0000000102021810 */ /* 0x000fe20007ffe0ff */
[----:B0-----:R-:W-:-:S05]  /*0370*/  VIADD R3, R4, 0xffffffe ;  /* 0x0ffffffe04037836 */ /* 0x001fca0000000000 */
[----:B------:R-:W-:Y:S02]  /*0380*/  @!P3 IADD3 R2, PT, PT, -R2, RZ, RZ ;  /* 0x000000ff0202b210 */ /* 0x000fe40007ffe1ff */
[-C--:B------:R-:W-:Y:S01]  /*0390*/  @!P2 LOP3.LUT R2, RZ, R16.reuse, RZ, 0x33, !PT ;  /* 0x00000010ff02a212 */ /* 0x080fe200078e33ff */
[----:B------:R-:W0:Y:S04]  /*03a0*/  F2I.FTZ.U32.TRUNC.NTZ R3, R3 ;  /* 0x0000000300037305 */ /* 0x000e28000021f000 */
[----:B------:R-:W-:-:S04]  /*03b0*/  IMAD R17, R2, R16, RZ ;  /* 0x0000001002117224 */ /* 0x000fc800078e02ff */
[----:B------:R-:W-:-:S04]  /*03c0*/  IMAD.IADD R12, R11, 0x1, -R17 ;  /* 0x000000010b0c7824 */ /* 0x000fc800078e0a11 */
[----:B------:R-:W-:Y:S01]  /*03d0*/  IMAD R6, R17, 0x5, R12 ;  /* 0x0000000511067824 */ /* 0x000fe200078e020c */
[----:B0-----:R-:W-:-:S03]  /*03e0*/  IADD3 R2, PT, PT, RZ, -R3, RZ ;  /* 0x80000003ff027210 */ /* 0x001fc60007ffe0ff */
[C-C-:B------:R-:W-:Y:S01]  /*03f0*/  IMAD.IADD R24, R6.reuse, 0x1, R16.reuse ;  /* 0x0000000106187824 */ /* 0x140fe200078e0210 */
[----:B------:R-:W-:Y:S02]  /*0400*/  IABS R4, R6 ;  /* 0x0000000600047213 */ /* 0x000fe40000000000 */
[----:B------:R-:W-:Y:S01]  /*0410*/  LOP3.LUT R25, R6, R15, RZ, 0x3c, !PT ;  /* 0x0000000f06197212 */ /* 0x000fe200078e3cff */
[----:B------:R-:W-:Y:S01]  /*0420*/  IMAD R19, R2, R7, RZ ;  /* 0x0000000702137224 */ /* 0x000fe200078e02ff */
[----:B------:R-:W-:Y:S01]  /*0430*/  MOV R2, RZ ;  /* 0x000000ff00027202 */ /* 0x000fe20000000f00 */
[----:B------:R-:W-:Y:S01]  /*0440*/  IMAD.IADD R26, R24, 0x1, R16 ;  /* 0x00000001181a7824 */ /* 0x000fe200078e0210 */
[----:B------:R-:W-:-:S03]  /*0450*/  IABS R5, R24 ;  /* 0x0000001800057213 */ /* 0x000fc60000000000 */
[----:B------:R-:W-:Y:S01]  /*0460*/  IMAD.HI.U32 R19, R3, R19, R2 ;  /* 0x0000001303137227 */ /* 0x000fe200078e0002 */
[----:B------:R-:W-:-:S03]  /*0470*/  IABS R14, R26 ;  /* 0x0000001a000e7213 */ /* 0x000fc60000000000 */
[----:B------:R-:W-:Y:S01]  /*0480*/  IMAD.MOV.U32 R2, RZ, RZ, R4 ;  /* 0x000000ffff027224 */ /* 0x000fe200078e0004 */
[----:B------:R-:W-:Y:S01]  /*0490*/  MOV R4, R5 ;  /* 0x0000000500047202 */ /* 0x000fe20000000f00 */
[----:B------:R-:W-:Y:S02]  /*04a0*/  IMAD.IADD R18, R26, 0x1, R16 ;  /* 0x000000011a127824 */ /* 0x000fe400078e0210 */
[----:B------:R-:W-:-:S03]  /*04b0*/  IMAD.HI.U32 R23, R19, R2, RZ ;  /* 0x0000000213177227 */ /* 0x000fc600078e00ff */
[----:B------:R-:W-:Y:S01]  /*04c0*/  IABS R22, R18 ;  /* 0x0000001200167213 */ /* 0x000fe20000000000 */
[----:B------:R-:W-:Y:S01]  /*04d0*/  IMAD.HI.U32 R21, R19, R4, RZ ;  /* 0x0000000413157227 */ /* 0x000fe200078e00ff */
[----:B------:R-:W-:-:S03]  /*04e0*/  IADD3 R3, PT, PT, -R23, RZ, RZ ;  /* 0x000000ff17037210 */ /* 0x000fc60007ffe1ff */
[----:B------:R-:W-:Y:S02]  /*04f0*/  IMAD.MOV R5, RZ, RZ, -R21 ;  /* 0x000000ffff057224 */ /* 0x000fe400078e0a15 */
[----:B------:R-:W-:Y:S02]  /*0500*/  IMAD R2, R7, R3, R2 ;  /* 0x0000000307027224 */ /* 0x000fe400078e0202 */
[----:B------:R-:W-:-:S03]  /*0510*/  IMAD.HI.U32 R3, R19, R14, RZ ;  /* 0x0000000e13037227 */ /* 0x000fc600078e00ff */
[C---:B------:R-:W-:Y:S01]  /*0520*/  ISETP.GT.U32.AND P4, PT, R7.reuse, R2, PT ;  /* 0x000000020700720c */ /* 0x040fe20003f84070 */
[----:B------:R-:W-:Y:S01]  /*0530*/  IMAD R4, R7, R5, R4 ;  /* 0x0000000507047224 */ /* 0x000fe200078e0204 */
[----:B------:R-:W-:-:S04]  /*0540*/  IADD3 R5, PT, PT, -R3, RZ, RZ ;  /* 0x000000ff03057210 */ /* 0x000fc80007ffe1ff */
[C---:B------:R-:W-:Y:S01]  /*0550*/  ISETP.GT.U32.AND P5, PT, R7.reuse, R4, PT ;  /* 0x000000040700720c */ /* 0x040fe20003fa4070 */
[----:B------:R-:W-:Y:S02]  /*0560*/  IMAD R14, R7, R5, R14 ;  /* 0x00000005070e7224 */ /* 0x000fe400078e020e */
[----:B------:R-:W-:-:S03]  /*0570*/  IMAD.HI.U32 R5, R19, R22, RZ ;  /* 0x0000001613057227 */ /* 0x000fc600078e00ff */
[----:B------:R-:W-:Y:S01]  /*0580*/  ISETP.GT.U32.AND P1, PT, R7, R14, PT ;  /* 0x0000000e0700720c */ /* 0x000fe20003f24070 */
[----:B------:R-:W-:Y:S01]  /*0590*/  @!P4 VIADD R23, R23, 0x1 ;  /* 0x000000011717c836 */ /* 0x000fe20000000000 */
[-C--:B------:R-:W-:Y:S02]  /*05a0*/  @!P4 IADD3 R2, PT, PT, R2, -R7.reuse, RZ ;  /* 0x800000070202c210 */ /* 0x080fe40007ffe0ff */
[----:B------:R-:W-:Y:S02]  /*05b0*/  ISETP.GE.AND P4, PT, R25, RZ, PT ;  /* 0x000000ff1900720c */ /* 0x000fe40003f86270 */
[----:B------:R-:W-:Y:S01]  /*05c0*/  ISETP.GE.U32.AND P3, PT, R2, R7, PT ;  /* 0x000000070200720c */ /* 0x000fe20003f66070 */
[----:B------:R-:W-:Y:S01]  /*05d0*/  @!P5 IMAD.IADD R4, R4, 0x1, -R7 ;  /* 0x000000010404d824 */ /* 0x000fe200078e0a07 */
[----:B------:R-:W-:Y:S01]  /*05e0*/  IADD3 R2, PT, PT, R18, R16, RZ ;  /* 0x0000001012027210 */ /* 0x000fe20007ffe0ff */
[----:B------:R-:W-:Y:S01]  /*05f0*/  @!P5 VIADD R21, R21, 0x1 ;  /* 0x000000011515d836 */ /* 0x000fe20000000000 */
[----:B------:R-:W-:-:S02]  /*0600*/  LOP3.LUT R25, R24, R15, RZ, 0x3c, !PT ;  /* 0x0000000f18197212 */ /* 0x000fc400078e3cff */
[-C--:B------:R-:W-:Y:S01]  /*0610*/  ISETP.GE.U32.AND P6, PT, R4, R7.reuse, PT ;  /* 0x000000070400720c */ /* 0x080fe20003fc6070 */
[----:B------:R-:W-:Y:S01]  /*0620*/  @!P1 IMAD.IADD R14, R14, 0x1, -R7 ;  /* 0x000000010e0e9824 */ /* 0x000fe200078e0a07 */
[----:B------:R-:W-:Y:S02]  /*0630*/  IABS R4, R2 ;  /* 0x0000000200047213 */ /* 0x000fe40000000000 */
[----:B------:R-:W-:Y:S02]  /*0640*/  ISETP.GE.AND P5, PT, R25, RZ, PT ;  /* 0x000000ff1900720c */ /* 0x000fe40003fa6270 */
[----:B------:R-:W-:Y:S01]  /*0650*/  ISETP.GE.U32.AND P2, PT, R14, R7, PT ;  /* 0x000000070e00720c */ /* 0x000fe20003f46070 */
[----:B------:R-:W-:Y:S01]  /*0660*/  IMAD.HI.U32 R19, R19, R4, RZ ;  /* 0x0000000413137227 */ /* 0x000fe200078e00ff */
[----:B------:R-:W-:Y:S02]  /*0670*/  IADD3 R14, PT, PT, -R5, RZ, RZ ;  /* 0x000000ff050e7210 */ /* 0x000fe40007ffe1ff */
[----:B------:R-:W-:Y:S01]  /*0680*/  @!P1 IADD3 R3, PT, PT, R3, 0x1, RZ ;  /* 0x0000000103039810 */ /* 0x000fe20007ffe0ff */
[----:B------:R-:W-:-:S02]  /*0690*/  @P3 VIADD R23, R23, 0x1 ;  /* 0x0000000117173836 */ /* 0x000fc40000000000 */
[----:B------:R-:W-:Y:S01]  /*06a0*/  IMAD R14, R7, R14, R22 ;  /* 0x0000000e070e7224 */ /* 0x000fe200078e0216 */
[----:B------:R-:W-:Y:S01]  /*06b0*/  IADD3 R22, PT, PT, -R19, RZ, RZ ;  /* 0x000000ff13167210 */ /* 0x000fe20007ffe1ff */
[----:B------:R-:W-:Y:S01]  /*06c0*/  @P6 VIADD R21, R21, 0x1 ;  /* 0x0000000115156836 */ /* 0x000fe20000000000 */
[----:B------:R-:W-:Y:S02]  /*06d0*/  @!P4 IADD3 R23, PT, PT, -R23, RZ, RZ ;  /* 0x000000ff1717c210 */ /* 0x000fe40007ffe1ff */
[C---:B------:R-:W-:Y:S01]  /*06e0*/  ISETP.GT.U32.AND P3, PT, R7.reuse, R14, PT ;  /* 0x0000000e0700720c */ /* 0x040fe20003f64070 */
[----:B------:R-:W-:Y:S01]  /*06f0*/  IMAD R22, R7, R22, R4 ;  /* 0x0000001607167224 */ /* 0x000fe200078e0204 */
[----:B--2---:R-:W-:Y:S01]  /*0700*/  IABS R4, R20 ;  /* 0x0000001400047213 */ /* 0x004fe20000000000 */
[----:B------:R-:W-:Y:S02]  /*0710*/  @!P5 IMAD.MOV R21, RZ, RZ, -R21 ;  /* 0x000000ffff15d224 */ /* 0x000fe400078e0a15 */
[----:B------:R-:W-:Y:S01]  /*0720*/  @P2 VIADD R3, R3, 0x1 ;  /* 0x0000000103032836 */ /* 0x000fe20000000000 */
[----:B------:R-:W-:Y:S01]  /*0730*/  ISETP.GT.U32.AND P4, PT, R7, R22, PT ;  /* 0x000000160700720c */ /* 0x000fe20003f84070 */
[----:B------:R-:W0:Y:S01]  /*0740*/  I2F.RP R25, R4 ;  /* 0x0000000400197306 */ /* 0x000e220000209400 */
[----:B------:R-:W-:-:S05]  /*0750*/  ISETP.NE.AND P2, PT, R15, RZ, PT ;  /* 0x000000ff0f00720c */ /* 0x000fca0003f45270 */
[-C--:B------:R-:W-:Y:S02]  /*0760*/  @!P3 IADD3 R14, PT, PT, R14, -R7.reuse, RZ ;  /* 0x800000070e0eb210 */ /* 0x080fe40007ffe0ff */
[----:B------:R-:W-:Y:S02]  /*0770*/  @!P3 IADD3 R5, PT, PT, R5, 0x1, RZ ;  /* 0x000000010505b810 */ /* 0x000fe40007ffe0ff */
[-C--:B------:R-:W-:Y:S02]  /*0780*/  ISETP.GE.U32.AND P6, PT, R14, R7.reuse, PT ;  /* 0x000000070e00720c */ /* 0x080fe40003fc6070 */
[----:B------:R-:W-:Y:S02]  /*0790*/  @!P4 IADD3 R22, PT, PT, R22, -R7, RZ ;  /* 0x800000071616c210 */ /* 0x000fe40007ffe0ff */
[----:B------:R-:W-:Y:S01]  /*07a0*/  LOP3.LUT R14, RZ, R15, RZ, 0x33, !PT ;  /* 0x0000000fff0e7212 */ /* 0x000fe200078e33ff */
[----:B0-----:R-:W0:Y:S01]  /*07b0*/  MUFU.RCP R25, R25 ;  /* 0x0000001900197308 */ /* 0x001e220000001000 */
[----:B------:R-:W-:-:S02]  /*07c0*/  ISETP.GE.U32.AND P5, PT, R22, R7, PT ;  /* 0x000000071600720c */ /* 0x000fc40003fa6070 */
[-C--:B------:R-:W-:Y:S02]  /*07d0*/  LOP3.LUT R7, R26, R15.reuse, RZ, 0x3c, !PT ;  /* 0x0000000f1a077212 */ /* 0x080fe400078e3cff */
[-C--:B------:R-:W-:Y:S02]  /*07e0*/  LOP3.LUT R22, R2, R15.reuse, RZ, 0x3c, !PT ;  /* 0x0000000f02167212 */ /* 0x080fe400078e3cff */
[----:B------:R-:W-:Y:S01]  /*07f0*/  ISETP.GE.AND P1, PT, R7, RZ, PT ;  /* 0x000000ff0700720c */ /* 0x000fe20003f26270 */
[----:B------:R-:W-:Y:S01]  /*0800*/  @P6 VIADD R5, R5, 0x1 ;  /* 0x0000000105056836 */ /* 0x000fe20000000000 */
[----:B------:R-:W-:Y:S02]  /*0810*/  LOP3.LUT R7, R18, R15, RZ, 0x3c, !PT ;  /* 0x0000000f12077212 */ /* 0x000fe400078e3cff */
[----:B------:R-:W-:Y:S02]  /*0820*/  ISETP.GE.AND P6, PT, R22, RZ, PT ;  /* 0x000000ff1600720c */ /* 0x000fe40003fc6270 */
[----:B------:R-:W-:-:S02]  /*0830*/  ISETP.GE.AND P3, PT, R7, RZ, PT ;  /* 0x000000ff0700720c */ /* 0x000fc40003f66270 */
[C---:B------:R-:W-:Y:S01]  /*0840*/  SEL R7, R14.reuse, R23, !P2 ;  /* 0x000000170e077207 */ /* 0x040fe20005000000 */
[----:B------:R-:W-:Y:S01]  /*0850*/  IMAD.MOV.U32 R23, RZ, RZ, R3 ;  /* 0x000000ffff177224 */ /* 0x000fe200078e0003 */
[C---:B------:R-:W-:Y:S01]  /*0860*/  SEL R21, R14.reuse, R21, !P2 ;  /* 0x000000150e157207 */ /* 0x040fe20005000000 */
[----:B0-----:R-:W-:Y:S01]  /*0870*/  VIADD R25, R25, 0xffffffe ;  /* 0x0ffffffe19197836 */ /* 0x001fe20000000000 */
[----:B------:R-:W-:Y:S01]  /*0880*/  IADD3 R22, PT, PT, -R7, RZ, RZ ;  /* 0x000000ff07167210 */ /* 0x000fe20007ffe1ff */
[----:B------:R-:W-:Y:S01]  /*0890*/  @!P1 IMAD.MOV R23, RZ, RZ, -R23 ;  /* 0x000000ffff179224 */ /* 0x000fe200078e0a17 */
[----:B------:R-:W-:Y:S01]  /*08a0*/  @!P4 IADD3 R19, PT, PT, R19, 0x1, RZ ;  /* 0x000000011313c810 */ /* 0x000fe20007ffe0ff */
[----:B------:R0:W1:Y:S01]  /*08b0*/  F2I.FTZ.U32.TRUNC.NTZ R3, R25 ;  /* 0x0000001900037305 */ /* 0x000062000021f000 */
[----:B------:R-:W-:Y:S01]  /*08c0*/  IADD3 R27, PT, PT, -R21, RZ, RZ ;  /* 0x000000ff151b7210 */ /* 0x000fe20007ffe1ff */
[----:B------:R-:W-:Y:S01]  /*08d0*/  IMAD R6, R15, R22, R6 ;  /* 0x000000160f067224 */ /* 0x000fe200078e0206 */
[----:B------:R-:W-:Y:S01]  /*08e0*/  @P5 IADD3 R19, PT, PT, R19, 0x1, RZ ;  /* 0x0000000113135810 */ /* 0x000fe20007ffe0ff */
[----:B------:R-:W-:Y:S01]  /*08f0*/  @!P3 IMAD.MOV R5, RZ, RZ, -R5 ;  /* 0x000000ffff05b224 */ /* 0x000fe200078e0a05 */
[----:B------:R-:W-:Y:S01]  /*0900*/  SEL R22, R14, R23, !P2 ;  /* 0x000000170e167207 */ /* 0x000fe20005000000 */
[----:B------:R-:W-:Y:S01]  /*0910*/  IMAD R23, R15, R27, R24 ;  /* 0x0000001b0f177224 */ /* 0x000fe200078e0218 */
[----:B------:R-:W-:-:S02]  /*0920*/  @!P6 IADD3 R19, PT, PT, -R19, RZ, RZ ;  /* 0x000000ff1313e210 */ /* 0x000fc40007ffe1ff */
[C---:B------:R-:W-:Y:S01]  /*0930*/  SEL R24, R14.reuse, R5, !P2 ;  /* 0x000000050e187207 */ /* 0x040fe20005000000 */
[----:B0-----:R-:W-:Y:S01]  /*0940*/  IMAD.MOV R25, RZ, RZ, -R22 ;  /* 0x000000ffff197224 */ /* 0x001fe200078e0a16 */
[----:B------:R-:W-:Y:S01]  /*0950*/  SEL R14, R14, R19, !P2 ;  /* 0x000000130e0e7207 */ /* 0x000fe20005000000 */
[----:B------:R-:W-:Y:S02]  /*0960*/  IMAD R28, R23, UR8, RZ ;  /* 0x00000008171c7c24 */ /* 0x000fe4000f8e02ff */
[----:B------:R-:W-:Y:S01]  /*0970*/  IMAD.MOV R5, RZ, RZ, -R24 ;  /* 0x000000ffff057224 */ /* 0x000fe200078e0a18 */
[----:B-1----:R-:W-:Y:S01]  /*0980*/  IADD3 R19, PT, PT, RZ, -R3, RZ ;  /* 0x80000003ff137210 */ /* 0x002fe20007ffe0ff */
[C---:B------:R-:W-:Y:S02]  /*0990*/  IMAD R25, R15.reuse, R25, R26 ;  /* 0x000000190f197224 */ /* 0x040fe400078e021a */
[----:B------:R-:W-:Y:S01]  /*09a0*/  IMAD R26, R15, R5, R18 ;  /* 0x000000050f1a7224 */ /* 0x000fe200078e0212 */
[----:B------:R-:W-:Y:S01]  /*09b0*/  IADD3 R5, PT, PT, -R14, RZ, RZ ;  /* 0x000000ff0e057210 */ /* 0x000fe20007ffe1ff */
[----:B------:R-:W-:-:S02]  /*09c0*/  IMAD R19, R19, R4, RZ ;  /* 0x0000000413137224 */ /* 0x000fc400078e02ff */
[----:B------:R-:W-:Y:S02]  /*09d0*/  IMAD R25, R25, UR8, RZ ;  /* 0x0000000819197c24 */ /* 0x000fe4000f8e02ff */
[----:B------:R-:W-:Y:S02]  /*09e0*/  IMAD R15, R15, R5, R2 ;  /* 0x000000050f0f7224 */ /* 0x000fe400078e0202 */
[----:B------:R-:W-:Y:S02]  /*09f0*/  IMAD.MOV.U32 R2, RZ, RZ, RZ ;  /* 0x000000ffff027224 */ /* 0x000fe400078e00ff */
[----:B------:R-:W-:Y:S02]  /*0a00*/  IMAD R21, R21, UR9, R28 ;  /* 0x0000000915157c24 */ /* 0x000fe4000f8e021c */
[----:B------:R-:W-:Y:S02]  /*0a10*/  IMAD.HI.U32 R2, R3, R19, R2 ;  /* 0x0000001303027227 */ /* 0x000fe400078e0002 */
[----:B------:R-:W0:Y:S02]  /*0a20*/  LDC.64 R18, c[0x0][0x530] ;  /* 0x00014c00ff127b82 */ /* 0x000e240000000a00 */
[----:B------:R-:W-:-:S02]  /*0a30*/  IMAD R27, R22, UR9, R25 ;  /* 0x00000009161b7c24 */ /* 0x000fc4000f8e0219 */
[----:B------:R-:W-:-:S05]  /*0a40*/  IMAD.HI.U32 R2, R2, R13, RZ ;  /* 0x0000000d02027227 */ /* 0x000fca00078e00ff */
[----:B------:R-:W-:-:S05]  /*0a50*/  IADD3 R3, PT, PT, -R2, RZ, RZ ;  /* 0x000000ff02037210 */ /* 0x000fca0007ffe1ff */
[----:B------:R-:W-:-:S05]  /*0a60*/  IMAD R3, R4, R3, R13 ;  /* 0x0000000304037224 */ /* 0x000fca00078e020d */
[----:B------:R-:W-:-:S13]  /*0a70*/  ISETP.GT.U32.AND P2, PT, R4, R3, PT ;  /* 0x000000030400720c */ /* 0x000fda0003f44070 */
[----:B------:R-:W-:Y:S01]  /*0a80*/  @!P2 IMAD.IADD R3, R3, 0x1, -R4 ;  /* 0x000000010303a824 */ /* 0x000fe200078e0a04 */
[----:B------:R-:W-:Y:S02]  /*0a90*/  @!P2 IADD3 R2, PT, PT, R2, 0x1, RZ ;  /* 0x000000010202a810 */ /* 0x000fe40007ffe0ff */
[----:B------:R-:W-:Y:S02]  /*0aa0*/  ISETP.NE.AND P2, PT, R20, RZ, PT ;  /* 0x000000ff1400720c */ /* 0x000fe40003f45270 */
[----:B------:R-:W-:Y:S02]  /*0ab0*/  ISETP.GE.U32.AND P1, PT, R3, R4, PT ;  /* 0x000000040300720c */ /* 0x000fe40003f26070 */
[----:B------:R-:W-:Y:S01]  /*0ac0*/  LOP3.LUT R3, R11, R20, RZ, 0x3c, !PT ;  /* 0x000000140b037212 */ /* 0x000fe200078e3cff */
[----:B------:R-:W1:Y:S03]  /*0ad0*/  LDC.64 R4, c[0x0][0x6e0] ;  /* 0x0001b800ff047b82 */ /* 0x000e660000000a00 */
[----:B------:R-:W-:-:S07]  /*0ae0*/  ISETP.GE.AND P3, PT, R3, RZ, PT ;  /* 0x000000ff0300720c */ /* 0x000fce0003f66270 */
[----:B------:R-:W-:-:S06]  /*0af0*/  @P1 VIADD R2, R2, 0x1 ;  /* 0x0000000102021836 */ /* 0x000fcc0000000000 */
[----:B------:R-:W-:Y:S02]  /*0b00*/  @!P3 IADD3 R2, PT, PT, -R2, RZ, RZ ;  /* 0x000000ff0202b210 */ /* 0x000fe40007ffe1ff */
[----:B------:R-:W-:-:S05]  /*0b10*/  @!P2 LOP3.LUT R2, RZ, R20, RZ, 0x33, !PT ;  /* 0x00000014ff02a212 */ /* 0x000fca00078e33ff */
[----:B------:R-:W-:-:S04]  /*0b20*/  IMAD.MOV R3, RZ, RZ, -R2 ;  /* 0x000000ffff037224 */ /* 0x000fc800078e0a02 */
[----:B------:R-:W-:Y:S02]  /*0b30*/  IMAD R20, R20, R3, R11 ;  /* 0x0000000314147224 */ /* 0x000fe400078e020b */
[----:B------:R-:W-:Y:S02]  /*0b40*/  IMAD R3, R26, UR8, RZ ;  /* 0x000000081a037c24 */ /* 0x000fe4000f8e02ff */
[----:B------:R-:W-:Y:S02]  /*0b50*/  IMAD R23, R20, UR10, RZ ;  /* 0x0000000a14177c24 */ /* 0x000fe4000f8e02ff */
[----:B------:R-:W-:Y:S02]  /*0b60*/  IMAD R3, R24, UR9, R3 ;  /* 0x0000000918037c24 */ /* 0x000fe4000f8e0203 */
[----:B------:R-:W-:Y:S02]  /*0b70*/  IMAD R23, R2, UR11, R23 ;  /* 0x0000000b02177c24 */ /* 0x000fe4000f8e0217 */
[----:B-1----:R-:W-:-:S04]  /*0b80*/  IMAD.WIDE R24, R21, 0x2, R4 ;  /* 0x0000000215187825 */ /* 0x002fc800078e0204 */
[--C-:B------:R-:W-:Y:S02]  /*0b90*/  IMAD.WIDE R26, R27, 0x2, R4.reuse ;  /* 0x000000021b1a7825 */ /* 0x100fe400078e0204 */
[----:B------:R1:W2:Y:S02]  /*0ba0*/  LDG.E.U16 R24, desc[UR6][R24.64] ;  /* 0x0000000618187981 */ /* 0x0002a4000c1e1500 */
[----:B------:R-:W-:Y:S02]  /*0bb0*/  IMAD.WIDE R28, R3, 0x2, R4 ;  /* 0x00000002031c7825 */ /* 0x000fe400078e0204 */
[----:B------:R3:W4:Y:S02]  /*0bc0*/  LDG.E.U16 R3, desc[UR6][R26.64] ;  /* 0x000000061a037981 */ /* 0x000724000c1e1500 */
[----:B0-----:R-:W-:Y:S02]  /*0bd0*/  IMAD.WIDE R18, R23, 0x2, R18 ;  /* 0x0000000217127825 */ /* 0x001fe400078e0212 */
[----:B------:R-:W5:Y:S02]  /*0be0*/  LDG.E.U16 R2, desc[UR6][R28.64] ;  /* 0x000000061c027981 */ /* 0x000f64000c1e1500 */
[----:B------:R-:W-:Y:S01]  /*0bf0*/  IMAD R15, R15, UR8, RZ ;  /* 0x000000080f0f7c24 */ /* 0x000fe2000f8e02ff */
[----:B-1----:R-:W0:Y:S01]  /*0c00*/  LDC R25, c[0x0][0x464] ;  /* 0x00011900ff197b82 */ /* 0x002e220000000800 */
[----:B------:R-:W-:Y:S01]  /*0c10*/  IMAD R6, R6, UR8, RZ ;  /* 0x0000000806067c24 */ /* 0x000fe2000f8e02ff */
[----:B------:R1:W5:Y:S01]  /*0c20*/  LDG.E.U16 R23, desc[UR6][R18.64] ;  /* 0x0000000612177981 */ /* 0x000362000c1e1500 */
[----:B------:R-:W-:-:S02]  /*0c30*/  IMAD R21, R14, UR9, R15 ;  /* 0x000000090e157c24 */ /* 0x000fc4000f8e020f */
[----:B------:R-:W-:Y:S02]  /*0c40*/  IMAD R15, R7, UR9, R6 ;  /* 0x00000009070f7c24 */ /* 0x000fe4000f8e0206 */
[--C-:B------:R-:W-:Y:S01]  /*0c50*/  IMAD.WIDE R6, R21, 0x2, R4.reuse ;  /* 0x0000000215067825 */ /* 0x100fe200078e0204 */
[----:B---3--:R-:W1:Y:S03]  /*0c60*/  LDC R27, c[0x0][0x38c] ;  /* 0x0000e300ff1b7b82 */ /* 0x008e660000000800 */
[----:B------:R-:W-:Y:S02]  /*0c70*/  IMAD.WIDE R14, R15, 0x2, R4 ;  /* 0x000000020f0e7825 */ /* 0x000fe400078e0204 */
[----:B------:R-:W3:Y:S04]  /*0c80*/  LDG.E.U16 R7, desc[UR6][R6.64] ;  /* 0x0000000606077981 */ /* 0x000ee8000c1e1500 */
[----:B------:R0:W3:Y:S01]  /*0c90*/  LDG.E.U16 R20, desc[UR6][R14.64] ;  /* 0x000000060e147981 */ /* 0x0000e2000c1e1500 */
[----:B-1----:R-:W-:-:S04]  /*0ca0*/  IABS R19, R27 ;  /* 0x0000001b00137213 */ /* 0x002fc80000000000 */
[----:B------:R-:W1:Y:S08]  /*0cb0*/  I2F.RP R18, R19 ;  /* 0x0000001300127306 */ /* 0x000e700000209400 */
[----:B-1----:R-:W1:Y:S02]  /*0cc0*/  MUFU.RCP R18, R18 ;  /* 0x0000001200127308 */ /* 0x002e640000001000 */
[----:B-1----:R-:W-:-:S06]  /*0cd0*/  IADD3 R4, PT, PT, R18, 0xffffffe, RZ ;  /* 0x0ffffffe12047810 */ /* 0x002fcc0007ffe0ff */
[----:B------:R1:W0:Y:S01]  /*0ce0*/  F2I.FTZ.U32.TRUNC.NTZ R5, R4 ;  /* 0x0000000400057305 */ /* 0x000222000021f000 */
[----:B------:R-:W-:Y:S01]  /*0cf0*/  IMAD R12, R17, 0x3, R12 ;  /* 0x00000003110c7824 */ /* 0x000fe200078e020c */
[----:B-1----:R-:W-:Y:S01]  /*0d00*/  MOV R4, RZ ;  /* 0x000000ff00047202 */ /* 0x002fe20000000f00 */
[----:B0-----:R-:W-:-:S04]  /*0d10*/  IMAD.MOV R22, RZ, RZ, -R5 ;  /* 0x000000ffff167224 */ /* 0x001fc800078e0a05 */
[----:B------:R-:W-:Y:S01]  /*0d20*/  IMAD R21, R22, R19, RZ ;  /* 0x0000001316157224 */ /* 0x000fe200078e02ff */
[----:B------:R-:W-:-:S03]  /*0d30*/  IABS R14, R12 ;  /* 0x0000000c000e7213 */ /* 0x000fc60000000000 */
[----:B------:R-:W-:-:S04]  /*0d40*/  IMAD.HI.U32 R21, R5, R21, R4 ;  /* 0x0000001505157227 */ /* 0x000fc800078e0004 */
[----:B------:R-:W-:Y:S02]  /*0d50*/  IMAD.IADD R15, R12, 0x1, R16 ;  /* 0x000000010c0f7824 */ /* 0x000fe400078e0210 */
[----:B------:R-:W-:-:S03]  /*0d60*/  IMAD.HI.U32 R5, R21, R14, RZ ;  /* 0x0000000e15057227 */ /* 0x000fc600078e00ff */
[----:B------:R-:W-:Y:S01]  /*0d70*/  IADD3 R16, PT, PT, R15, R16, RZ ;  /* 0x000000100f107210 */ /* 0x000fe20007ffe0ff */
[----:B------:R-:W-:Y:S01]  /*0d80*/  IMAD.MOV R4, RZ, RZ, -R5 ;  /* 0x000000ffff047224 */ /* 0x000fe200078e0a05 */
[----:B------:R-:W-:Y:S02]  /*0d90*/  IABS R17, R15 ;  /* 0x0000000f00117213 */ /* 0x000fe40000000000 */
[----:B------:R-:W-:Y:S01]  /*0da0*/  IABS R18, R16 ;  /* 0x0000001000127213 */ /* 0x000fe20000000000 */
[----:B------:R-:W-:Y:S02]  /*0db0*/  IMAD R4, R19, R4, R14 ;  /* 0x0000000413047224 */ /* 0x000fe400078e020e */
[----:B------:R-:W-:-:S03]  /*0dc0*/  IMAD.HI.U32 R6, R21, R17, RZ ;  /* 0x0000001115067227 */ /* 0x000fc600078e00ff */
[----:B------:R-:W-:Y:S01]  /*0dd0*/  ISETP.GT.U32.AND P2, PT, R19, R4, PT ;  /* 0x000000041300720c */ /* 0x000fe20003f44070 */
[----:B------:R-:W-:Y:S01]  /*0de0*/  IMAD.HI.U32 R22, R21, R18, RZ ;  /* 0x0000001215167227 */ /* 0x000fe200078e00ff */
[----:B------:R-:W-:-:S03]  /*0df0*/  IADD3 R26, PT, PT, -R6, RZ, RZ ;  /* 0x000000ff061a7210 */ /* 0x000fc60007ffe1ff */
[----:B------:R-:W-:Y:S02]  /*0e00*/  IMAD.MOV R28, RZ, RZ, -R22 ;  /* 0x000000ffff1c7224 */ /* 0x000fe400078e0a16 */
[C---:B------:R-:W-:Y:S02]  /*0e10*/  IMAD R26, R19.reuse, R26, R17 ;  /* 0x0000001a131a7224 */ /* 0x040fe400078e0211 */
[----:B------:R-:W-:-:S04]  /*0e20*/  IMAD R28, R19, R28, R18 ;  /* 0x0000001c131c7224 */ /* 0x000fc800078e0212 */
[-C--:B------:R-:W-:Y:S02]  /*0e30*/  @!P2 IADD3 R4, PT, PT, R4, -R19.reuse, RZ ;  /* 0x800000130404a210 */ /* 0x080fe40007ffe0ff */
[C---:B------:R-:W-:Y:S02]  /*0e40*/  ISETP.GT.U32.AND P4, PT, R19.reuse, R28, PT ;  /* 0x0000001c1300720c */ /* 0x040fe40003f84070 */
[----:B------:R-:W-:Y:S02]  /*0e50*/  ISETP.GT.U32.AND P5, PT, R19, R26, PT ;  /* 0x0000001a1300720c */ /* 0x000fe40003fa4070 */
[----:B------:R-:W-:Y:S02]  /*0e60*/  ISETP.GE.U32.AND P1, PT, R4, R19, PT ;  /* 0x000000130400720c */ /* 0x000fe40003f26070 */
[----:B------:R-:W-:Y:S01]  /*0e70*/  LOP3.LUT R4, R12, R27, RZ, 0x3c, !PT ;  /* 0x0000001b0c047212 */ /* 0x000fe200078e3cff */
[----:B------:R-:W-:-:S03]  /*0e80*/  @!P2 VIADD R5, R5, 0x1 ;  /* 0x000000010505a836 */ /* 0x000fc60000000000 */
[----:B------:R-:W-:-:S03]  /*0e90*/  ISETP.GE.AND P6, PT, R4, RZ, PT ;  /* 0x000000ff0400720c */ /* 0x000fc60003fc6270 */
[----:B------:R-:W-:Y:S02]  /*0ea0*/  @!P4 IMAD.IADD R28, R28, 0x1, -R19 ;  /* 0x000000011c1cc824 */ /* 0x000fe400078e0a13 */
[-C--:B------:R-:W-:Y:S02]  /*0eb0*/  @!P5 IADD3 R26, PT, PT, R26, -R19.reuse, RZ ;  /* 0x800000131a1ad210 */ /* 0x080fe40007ffe0ff */
[----:B------:R-:W-:Y:S02]  /*0ec0*/  @P1 IADD3 R5, PT, PT, R5, 0x1, RZ ;  /* 0x0000000105051810 */ /* 0x000fe40007ffe0ff */
[-C--:B------:R-:W-:Y:S02]  /*0ed0*/  ISETP.GE.U32.AND P3, PT, R28, R19.reuse, PT ;  /* 0x000000131c00720c */ /* 0x080fe40003f66070 */
[----:B------:R-:W-:Y:S02]  /*0ee0*/  ISETP.GE.U32.AND P2, PT, R26, R19, PT ;  /* 0x000000131a00720c */ /* 0x000fe40003f46070 */
[----:B------:R-:W-:Y:S01]  /*0ef0*/  @!P6 IMAD.MOV R5, RZ, RZ, -R5 ;  /* 0x000000ffff05e224 */ /* 0x000fe200078e0a05 */
[----:B------:R-:W-:-:S02]  /*0f00*/  ISETP.NE.AND P1, PT, R27, RZ, PT ;  /* 0x000000ff1b00720c */ /* 0x000fc40003f25270 */
[----:B------:R-:W-:-:S04]  /*0f10*/  LOP3.LUT R26, RZ, R27, RZ, 0x33, !PT ;  /* 0x0000001bff1a7212 */ /* 0x000fc800078e33ff */
[----:B------:R-:W-:Y:S01]  /*0f20*/  SEL R5, R26, R5, !P1 ;  /* 0x000000051a057207 */ /* 0x000fe20004800000 */
[----:B------:R-:W-:-:S05]  /*0f30*/  @!P5 VIADD R6, R6, 0x1 ;  /* 0x000000010606d836 */ /* 0x000fca0000000000 */
[----:B------:R-:W-:Y:S02]  /*0f40*/  @P2 IADD3 R6, PT, PT, R6, 0x1, RZ ;  /* 0x0000000106062810 */ /* 0x000fe40007ffe0ff */
[----:B------:R-:W-:Y:S01]  /*0f50*/  IABS R29, R25 ;  /* 0x00000019001d7213 */ /* 0x000fe20000000000 */
[----:B------:R-:W-:-:S04]  /*0f60*/  @!P4 VIADD R22, R22, 0x1 ;  /* 0x000000011616c836 */ /* 0x000fc80000000000 */
[----:B------:R-:W-:Y:S02]  /*0f70*/  @P3 VIADD R22, R22, 0x1 ;  /* 0x0000000116163836 */ /* 0x000fe40000000000 */
[----:B--2---:R-:W-:Y:S01]  /*0f80*/  IMAD.U32 R24, R24, 0x10000, RZ ;  /* 0x0001000018187824 */ /* 0x004fe200078e00ff */
[----:B----4-:R-:W-:Y:S01]  /*0f90*/  SHF.L.U32 R4, R3, 0x10, RZ ;  /* 0x0000001003047819 */ /* 0x010fe200000006ff */
[----:B-----5:R-:W-:Y:S02]  /*0fa0*/  IMAD.U32 R3, R2, 0x10000, RZ ;  /* 0x0001000002037824 */ /* 0x020fe400078e00ff */
[----:B------:R-:W-:Y:S01]  /*0fb0*/  FADD.FTZ R2, -R24, 1 ;  /* 0x3f80000018027421 */ /* 0x000fe20000010100 */
[----:B------:R-:W-:Y:S01]  /*0fc0*/  SHF.L.U32 R23, R23, 0x10, RZ ;  /* 0x0000001017177819 */ /* 0x000fe200000006ff */
[----:B------:R-:W-:Y:S01]  /*0fd0*/  FADD.FTZ R28, R3, -R4 ;  /* 0x80000004031c7221 */ /* 0x000fe20000010000 */
[----:B------:R-:W-:-:S03]  /*0fe0*/  FFMA.FTZ R4, -R4, R4, 1 ;  /* 0x3f80000004047423 */ /* 0x000fc60000010104 */
[C---:B------:R-:W-:Y:S01]  /*0ff0*/  FMUL.FTZ R19, R23.reuse, R2 ;  /* 0x0000000217137220 */ /* 0x040fe20000410000 */
[----:B------:R-:W-:-:S03]  /*1000*/  FMUL.FTZ R3, R23, R28 ;  /* 0x0000001c17037220 */ /* 0x000fc60000410000 */
[----:B------:R-:W-:Y:S01]  /*1010*/  FMUL.FTZ R19, R19, R4 ;  /* 0x0000000413137220 */ /* 0x000fe20000410000 */
[----:B---3--:R-:W-:Y:S01]  /*1020*/  SHF.L.U32 R4, R7, 0x10, RZ ;  /* 0x0000001007047819 */ /* 0x008fe200000006ff */
[----:B------:R-:W-:Y:S01]  /*1030*/  FMUL.FTZ R7, R3, R2 ;  /* 0x0000000203077220 */ /* 0x000fe20000410000 */
[----:B------:R-:W-:Y:S01]  /*1040*/  IMAD.U32 R20, R20, 0x10000, RZ ;  /* 0x0001000014147824 */ /* 0x000fe200078e00ff */
[----:B------:R-:W-:Y:S02]  /*1050*/  IADD3 R2, PT, PT, -R5, RZ, RZ ;  /* 0x000000ff05027210 */ /* 0x000fe40007ffe1ff */
[----:B------:R-:W-:Y:S01]  /*1060*/  FMUL.FTZ R4, R19, R4 ;  /* 0x0000000413047220 */ /* 0x000fe20000410000 */
[----:B------:R-:W-:-:S04]  /*1070*/  FADD.FTZ R3, -R20, 1 ;  /* 0x3f80000014037421 */ /* 0x000fc80000010100 */
[----:B------:R-:W-:Y:S01]  /*1080*/  FMUL.FTZ R21, R4, R3 ;  /* 0x0000000304157220 */ /* 0x000fe20000410000 */
[----:B------:R-:W-:Y:S02]  /*1090*/  IMAD R4, R27, R2, R12 ;  /* 0x000000021b047224 */ /* 0x000fe400078e020c */
[----:B------:R-:W-:Y:S01]  /*10a0*/  FMUL.FTZ R28, R24, R7 ;  /* 0x00000007181c7220 */ /* 0x000fe20000410000 */
[----:B------:R-:W0:Y:S01]  /*10b0*/  LDC.64 R2, c[0x0][0x380] ;  /* 0x0000e000ff027b82 */ /* 0x000e220000000a00 */
[----:B------:R-:W-:-:S04]  /*10c0*/  IMAD R4, R4, UR12, RZ ;  /* 0x0000000c04047c24 */ /* 0x000fc8000f8e02ff */
[----:B------:R-:W-:Y:S01]  /*10d0*/  IMAD R5, R5, UR13, R4 ;  /* 0x0000000d05057c24 */ /* 0x000fe2000f8e0204 */
[----:B------:R-:W-:-:S04]  /*10e0*/  LOP3.LUT R4, R15, R27, RZ, 0x3c, !PT ;  /* 0x0000001b0f047212 */ /* 0x000fc800078e3cff */
[----:B------:R-:W-:Y:S01]  /*10f0*/  ISETP.GE.AND P6, PT, R4, RZ, PT ;  /* 0x000000ff0400720c */ /* 0x000fe20003fc6270 */
[----:B------:R-:W-:-:S12]  /*1100*/  FMUL.FTZ R21, R20, R21 ;  /* 0x0000001514157220 */ /* 0x000fd80000410000 */
[----:B------:R-:W-:Y:S01]  /*1110*/  @!P6 IMAD.MOV R6, RZ, RZ, -R6 ;  /* 0x000000ffff06e224 */ /* 0x000fe200078e0a06 */
[----:B------:R-:W-:-:S04]  /*1120*/  F2FP.BF16.F32.PACK_AB R21, R28, R21 ;  /* 0x000000151c15723e */ /* 0x000fc800000010ff */
[----:B------:R-:W-:-:S04]  /*1130*/  SEL R6, R26, R6, !P1 ;  /* 0x000000061a067207 */ /* 0x000fc80004800000 */
[----:B------:R-:W-:-:S05]  /*1140*/  IADD3 R28, PT, PT, -R6, RZ, RZ ;  /* 0x000000ff061c7210 */ /* 0x000fca0007ffe1ff */
[----:B------:R-:W-:Y:S02]  /*1150*/  IMAD R7, R27, R28, R15 ;  /* 0x0000001c1b077224 */ /* 0x000fe400078e020f */
[----:B------:R-:W1:Y:S01]  /*1160*/  I2F.RP R28, R29 ;  /* 0x0000001d001c7306 */ /* 0x000e620000209400 */
[----:B------:R-:W-:Y:S01]  /*1170*/  LOP3.LUT R4, R16, R27, RZ, 0x3c, !PT ;  /* 0x0000001b10047212 */ /* 0x000fe200078e3cff */
[----:B------:R-:W-:-:S03]  /*1180*/  IMAD R7, R7, UR12, RZ ;  /* 0x0000000c07077c24 */ /* 0x000fc6000f8e02ff */
[----:B------:R-:W-:-:S03]  /*1190*/  ISETP.GE.AND P5, PT, R4, RZ, PT ;  /* 0x000000ff0400720c */ /* 0x000fc60003fa6270 */
[----:B-1----:R-:W1:Y:S01]  /*11a0*/  MUFU.RCP R28, R28 ;  /* 0x0000001c001c7308 */ /* 0x002e620000001000 */
[----:B0-----:R-:W-:-:S04]  /*11b0*/  IMAD.WIDE R4, R5, 0x2, R2 ;  /* 0x0000000205047825 */ /* 0x001fc800078e0202 */
[----:B------:R-:W-:Y:S01]  /*11c0*/  IMAD R7, R6, UR13, R7 ;  /* 0x0000000d06077c24 */ /* 0x000fe2000f8e0207 */
[----:B------:R0:W-:Y:S03]  /*11d0*/  STG.E.U16 desc[UR6][R4.64], R21 ;  /* 0x0000001504007986 */ /* 0x0001e6000c101506 */
[----:B------:R-:W-:Y:S01]  /*11e0*/  IMAD.WIDE R6, R7, 0x2, R2 ;  /* 0x0000000207067825 */ /* 0x000fe200078e0202 */
[----:B0-----:R-:W-:Y:S02]  /*11f0*/  PRMT R5, R21, 0x7632, R5 ;  /* 0x0000763215057816 */ /* 0x001fe40000000005 */
[----:B-1----:R-:W-:-:S03]  /*1200*/  IADD3 R4, PT, PT, R28, 0xffffffe, RZ ;  /* 0x0ffffffe1c047810 */ /* 0x002fc60007ffe0ff */
[----:B------:R0:W-:Y:S01]  /*1210*/  STG.E.U16 desc[UR6][R6.64], R5 ;  /* 0x0000000506007986 */ /* 0x0001e2000c101506 */
[----:B------:R-:W-:Y:S01]  /*1220*/  @!P5 IADD3 R22, PT, PT, -R22, RZ, RZ ;  /* 0x000000ff1616d210 */ /* 0x000fe20007ffe1ff */
[----:B0-----:R-:W0:Y:S03]  /*1230*/  F2I.FTZ.U32.TRUNC.NTZ R5, R4 ;  /* 0x0000000400057305 */ /* 0x001e26000021f000 */
[----:B------:R-:W-:-:S05]  /*1240*/  SEL R26, R26, R22, !P1 ;  /* 0x000000161a1a7207 */ /* 0x000fca0004800000 */
[----:B------:R-:W-:-:S04]  /*1250*/  IMAD.MOV R6, RZ, RZ, -R26 ;  /* 0x000000ffff067224 */ /* 0x000fc800078e0a1a */
[----:B------:R-:W-:Y:S01]  /*1260*/  IMAD R27, R27, R6, R16 ;  /* 0x000000061b1b7224 */ /* 0x000fe200078e0210 */
[----:B0-----:R-:W-:-:S05]  /*1270*/  IADD3 R7, PT, PT, RZ, -R5, RZ ;  /* 0x80000005ff077210 */ /* 0x001fca0007ffe0ff */
[----:B------:R-:W-:Y:S01]  /*1280*/  IMAD.MOV.U32 R6, RZ, RZ, R7 ;  /* 0x000000ffff067224 */ /* 0x000fe200078e0007 */
[----:B------:R-:W-:-:S03]  /*1290*/  MOV R4, RZ ;  /* 0x000000ff00047202 */ /* 0x000fc60000000f00 */
[----:B------:R-:W-:Y:S02]  /*12a0*/  IMAD R7, R6, R29, RZ ;  /* 0x0000001d06077224 */ /* 0x000fe400078e02ff */
[----:B------:R-:W0:Y:S02]  /*12b0*/  LDC R6, c[0x0][0x614] ;  /* 0x00018500ff067b82 */ /* 0x000e240000000800 */
[----:B------:R-:W-:-:S04]  /*12c0*/  IMAD.HI.U32 R5, R5, R7, R4 ;  /* 0x0000000705057227 */ /* 0x000fc800078e0004 */
[----:B------:R-:W-:Y:S02]  /*12d0*/  IMAD R27, R27, UR12, RZ ;  /* 0x0000000c1b1b7c24 */ /* 0x000fe4000f8e02ff */
[----:B------:R-:W-:-:S04]  /*12e0*/  IMAD.HI.U32 R4, R5, R14, RZ ;  /* 0x0000000e05047227 */ /* 0x000fc800078e00ff */
[----:B------:R-:W-:Y:S02]  /*12f0*/  IMAD R27, R26, UR13, R27 ;  /* 0x0000000d1a1b7c24 */ /* 0x000fe4000f8e021b */
[----:B------:R-:W-:Y:S02]  /*1300*/  IMAD.MOV R26, RZ, RZ, -R4 ;  /* 0x000000ffff1a7224 */ /* 0x000fe400078e0a04 */
[----:B------:R-:W-:-:S04]  /*1310*/  IMAD.HI.U32 R7, R5, R17, RZ ;  /* 0x0000001105077227 */ /* 0x000fc800078e00ff */
[----:B------:R-:W-:Y:S01]  /*1320*/  FMUL.FTZ R23, R23, R24 ;  /* 0x0000001817177220 */ /* 0x000fe20000410000 */
[----:B------:R-:W-:Y:S01]  /*1330*/  IMAD R26, R29, R26, R14 ;  /* 0x0000001a1d1a7224 */ /* 0x000fe200078e020e */
[----:B------:R-:W-:Y:S02]  /*1340*/  IADD3 R14, PT, PT, -R7, RZ, RZ ;  /* 0x000000ff070e7210 */ /* 0x000fe40007ffe1ff */
[----:B0-----:R-:W-:-:S03]  /*1350*/  IABS R24, R6 ;  /* 0x0000000600187213 */ /* 0x001fc60000000000 */
[C---:B------:R-:W-:Y:S02]  /*1360*/  IMAD R14, R29.reuse, R14, R17 ;  /* 0x0000000e1d0e7224 */ /* 0x040fe400078e0211 */
[----:B------:R-:W0:Y:S01]  /*1370*/  I2F.RP R17, R24 ;  /* 0x0000001800117306 */ /* 0x000e220000209400 */
[----:B------:R-:W-:Y:S01]  /*1380*/  ISETP.GT.U32.AND P4, PT, R29, R26, PT ;  /* 0x0000001a1d00720c */ /* 0x000fe20003f84070 */
[----:B------:R-:W-:-:S04]  /*1390*/  IMAD.HI.U32 R22, R5, R18, RZ ;  /* 0x0000001205167227 */ /* 0x000fc800078e00ff */
[----:B------:R-:W-:Y:S02]  /*13a0*/  IMAD.MOV R5, RZ, RZ, -R22 ;  /* 0x000000ffff057224 */ /* 0x000fe400078e0a16 */
[----:B0-----:R-:W0:Y:S02]  /*13b0*/  MUFU.RCP R17, R17 ;  /* 0x0000001100117308 */ /* 0x001e240000001000 */
[----:B------:R-:W-:-:S04]  /*13c0*/  IMAD R18, R29, R5, R18 ;  /* 0x000000051d127224 */ /* 0x000fc800078e0212 */
[----:B------:R-:W-:Y:S02]  /*13d0*/  @!P4 IADD3 R26, PT, PT, R26, -R29, RZ ;  /* 0x8000001d1a1ac210 */ /* 0x000fe40007ffe0ff */
[C---:B------:R-:W-:Y:S02]  /*13e0*/  ISETP.GT.U32.AND P6, PT, R29.reuse, R14, PT ;  /* 0x0000000e1d00720c */ /* 0x040fe40003fc4070 */
[----:B------:R-:W-:Y:S02]  /*13f0*/  LOP3.LUT R5, R12, R25, RZ, 0x3c, !PT ;  /* 0x000000190c057212 */ /* 0x000fe400078e3cff */
[----:B------:R-:W-:Y:S02]  /*1400*/  ISETP.GE.U32.AND P3, PT, R26, R29, PT ;  /* 0x0000001d1a00720c */ /* 0x000fe40003f66070 */
[----:B------:R-:W-:Y:S02]  /*1410*/  ISETP.GT.U32.AND P1, PT, R29, R18, PT ;  /* 0x000000121d00720c */ /* 0x000fe40003f24070 */
[----:B------:R-:W-:Y:S01]  /*1420*/  ISETP.GE.AND P2, PT, R5, RZ, PT ;  /* 0x000000ff0500720c */ /* 0x000fe20003f46270 */
[----:B0-----:R-:W-:-:S04]  /*1430*/  VIADD R26, R17, 0xffffffe ;  /* 0x0ffffffe111a7836 */ /* 0x001fc80000000000 */
[----:B------:R-:W0:Y:S01]  /*1440*/  F2I.FTZ.U32.TRUNC.NTZ R5, R26 ;  /* 0x0000001a00057305 */ /* 0x000e22000021f000 */
[----:B------:R-:W-:Y:S01]  /*1450*/  @!P4 IADD3 R4, PT, PT, R4, 0x1, RZ ;  /* 0x000000010404c810 */ /* 0x000fe20007ffe0ff */
[----:B------:R-:W-:-:S04]  /*1460*/  @!P6 IMAD.IADD R14, R14, 0x1, -R29 ;  /* 0x000000010e0ee824 */ /* 0x000fc800078e0a1d */
[-C--:B------:R-:W-:Y:S01]  /*1470*/  @!P1 IADD3 R18, PT, PT, R18, -R29.reuse, RZ ;  /* 0x8000001d12129210 */ /* 0x080fe20007ffe0ff */
[----:B------:R-:W-:Y:S01]  /*1480*/  @P3 VIADD R4, R4, 0x1 ;  /* 0x0000000104043836 */ /* 0x000fe20000000000 */
[-C--:B------:R-:W-:Y:S01]  /*1490*/  ISETP.GE.U32.AND P5, PT, R14, R29.reuse, PT ;  /* 0x0000001d0e00720c */ /* 0x080fe20003fa6070 */
[----:B------:R-:W-:Y:S01]  /*14a0*/  IMAD.WIDE R2, R27, 0x2, R2 ;  /* 0x000000021b027825 */ /* 0x000fe200078e0202 */
[----:B------:R-:W-:Y:S02]  /*14b0*/  ISETP.GE.U32.AND P4, PT, R18, R29, PT ;  /* 0x0000001d1200720c */ /* 0x000fe40003f86070 */
[-C--:B------:R-:W-:Y:S02]  /*14c0*/  LOP3.LUT R14, R15, R25.reuse, RZ, 0x3c, !PT ;  /* 0x000000190f0e7212 */ /* 0x080fe400078e3cff */
[----:B------:R-:W-:Y:S02]  /*14d0*/  ISETP.NE.AND P3, PT, R25, RZ, PT ;  /* 0x000000ff1900720c */ /* 0x000fe40003f65270 */
[----:B------:R-:W-:-:S02]  /*14e0*/  LOP3.LUT R18, RZ, R25, RZ, 0x33, !PT ;  /* 0x00000019ff127212 */ /* 0x000fc400078e33ff */
[----:B------:R-:W-:Y:S02]  /*14f0*/  @!P2 IADD3 R4, PT, PT, -R4, RZ, RZ ;  /* 0x000000ff0404a210 */ /* 0x000fe40007ffe1ff */
[----:B0-----:R-:W-:Y:S02]  /*1500*/  IADD3 R27, PT, PT, RZ, -R5, RZ ;  /* 0x80000005ff1b7210 */ /* 0x001fe40007ffe0ff */
[----:B------:R-:W-:Y:S02]  /*1510*/  ISETP.GE.AND P2, PT, R14, RZ, PT ;  /* 0x000000ff0e00720c */ /* 0x000fe40003f46270 */
[----:B------:R-:W-:Y:S01]  /*1520*/  SEL R14, R18, R4, !P3 ;  /* 0x00000004120e7207 */ /* 0x000fe20005800000 */
[----:B------:R-:W-:Y:S01]  /*1530*/  IMAD R27, R27, R24, RZ ;  /* 0x000000181b1b7224 */ /* 0x000fe200078e02ff */
[----:B------:R-:W-:-:S05]  /*1540*/  MOV R4, RZ ;  /* 0x000000ff00047202 */ /* 0x000fca0000000f00 */
[----:B------:R-:W-:-:S06]  /*1550*/  IMAD.HI.U32 R4, R5, R27, R4 ;  /* 0x0000001b05047227 */ /* 0x000fcc00078e0004 */
[----:B------:R-:W-:-:S04]  /*1560*/  IMAD.HI.U32 R4, R4, R13, RZ ;  /* 0x0000000d04047227 */ /* 0x000fc800078e00ff */
[----:B------:R-:W-:Y:S02]  /*1570*/  IMAD.MOV R5, RZ, RZ, -R4 ;  /* 0x000000ffff057224 */ /* 0x000fe400078e0a04 */
[----:B------:R-:W-:Y:S02]  /*1580*/  @!P6 VIADD R7, R7, 0x1 ;  /* 0x000000010707e836 */ /* 0x000fe40000000000 */
[----:B------:R-:W-:-:S03]  /*1590*/  IMAD R13, R24, R5, R13 ;  /* 0x00000005180d7224 */ /* 0x000fc600078e020d */
[----:B------:R-:W-:Y:S02]  /*15a0*/  @P5 IADD3 R7, PT, PT, R7, 0x1, RZ ;  /* 0x0000000107075810 */ /* 0x000fe40007ffe0ff */
[----:B------:R-:W-:Y:S02]  /*15b0*/  ISETP.GT.U32.AND P5, PT, R24, R13, PT ;  /* 0x0000000d1800720c */ /* 0x000fe40003fa4070 */
[----:B------:R-:W-:Y:S02]  /*15c0*/  LOP3.LUT R17, R16, R25, RZ, 0x3c, !PT ;  /* 0x0000001910117212 */ /* 0x000fe400078e3cff */
[----:B------:R-:W-:Y:S02]  /*15d0*/  @!P1 IADD3 R22, PT, PT, R22, 0x1, RZ ;  /* 0x0000000116169810 */ /* 0x000fe40007ffe0ff */
[----:B------:R-:W-:-:S07]  /*15e0*/  ISETP.GE.AND P6, PT, R17, RZ, PT ;  /* 0x000000ff1100720c */ /* 0x000fce0003fc6270 */
[----:B------:R-:W-:-:S05]  /*15f0*/  @!P5 IMAD.IADD R13, R13, 0x1, -R24 ;  /* 0x000000010d0dd824 */ /* 0x000fca00078e0a18 */
[----:B------:R-:W-:Y:S02]  /*1600*/  ISETP.GE.U32.AND P1, PT, R13, R24, PT ;  /* 0x000000180d00720c */ /* 0x000fe40003f26070 */
[----:B------:R-:W-:Y:S02]  /*1610*/  @P4 IADD3 R22, PT, PT, R22, 0x1, RZ ;  /* 0x0000000116164810 */ /* 0x000fe40007ffe0ff */
[----:B------:R-:W-:Y:S02]  /*1620*/  LOP3.LUT R5, R11, R6, RZ, 0x3c, !PT ;  /* 0x000000060b057212 */ /* 0x000fe400078e3cff */
[----:B------:R-:W-:Y:S02]  /*1630*/  @!P5 IADD3 R4, PT, PT, R4, 0x1, RZ ;  /* 0x000000010404d810 */ /* 0x000fe40007ffe0ff */
[----:B------:R-:W-:Y:S01]  /*1640*/  @!P2 IADD3 R7, PT, PT, -R7, RZ, RZ ;  /* 0x000000ff0707a210 */ /* 0x000fe20007ffe1ff */
[----:B------:R-:W-:Y:S01]  /*1650*/  @!P6 IMAD.MOV R22, RZ, RZ, -R22 ;  /* 0x000000ffff16e224 */ /* 0x000fe200078e0a16 */
[----:B------:R-:W-:-:S02]  /*1660*/  ISETP.GE.AND P2, PT, R5, RZ, PT ;  /* 0x000000ff0500720c */ /* 0x000fc40003f46270 */
[----:B------:R-:W-:Y:S01]  /*1670*/  IADD3 R17, PT, PT, -R14, RZ, RZ ;  /* 0x000000ff0e117210 */ /* 0x000fe20007ffe1ff */
[----:B------:R-:W-:Y:S01]  /*1680*/  @P1 VIADD R4, R4, 0x1 ;  /* 0x0000000104041836 */ /* 0x000fe20000000000 */
[C---:B------:R-:W-:Y:S02]  /*1690*/  SEL R7, R18.reuse, R7, !P3 ;  /* 0x0000000712077207 */ /* 0x040fe40005800000 */
[----:B------:R-:W-:Y:S01]  /*16a0*/  SEL R18, R18, R22, !P3 ;  /* 0x0000001612127207 */ /* 0x000fe20005800000 */
[----:B------:R-:W-:Y:S01]  /*16b0*/  IMAD R17, R25, R17, R12 ;  /* 0x0000001119117224 */ /* 0x000fe200078e020c */
[----:B------:R-:W-:Y:S02]  /*16c0*/  MOV R12, R4 ;  /* 0x00000004000c7202 */ /* 0x000fe40000000f00 */
[----:B------:R-:W-:Y:S02]  /*16d0*/  IADD3 R4, PT, PT, -R18, RZ, RZ ;  /* 0x000000ff12047210 */ /* 0x000fe40007ffe1ff */
[----:B------:R-:W-:Y:S01]  /*16e0*/  IADD3 R22, PT, PT, -R7, RZ, RZ ;  /* 0x000000ff07167210 */ /* 0x000fe20007ffe1ff */
[----:B------:R-:W-:-:S02]  /*16f0*/  @!P2 IMAD.MOV R12, RZ, RZ, -R12 ;  /* 0x000000ffff0ca224 */ /* 0x000fc400078e0a0c */
[C---:B------:R-:W-:Y:S02]  /*1700*/  IMAD R16, R25.reuse, R4, R16 ;  /* 0x0000000419107224 */ /* 0x040fe400078e0210 */
[----:B------:R-:W0:Y:S01]  /*1710*/  LDC.64 R4, c[0x0][0x458] ;  /* 0x00011600ff047b82 */ /* 0x000e220000000a00 */
[----:B------:R-:W-:Y:S01]  /*1720*/  IMAD R22, R25, R22, R15 ;  /* 0x0000001619167224 */ /* 0x000fe200078e020f */
[----:B------:R-:W-:-:S06]  /*1730*/  SEL R15, R9, R12, !P0 ;  /* 0x0000000c090f7207 */ /* 0x000fcc0004000000 */
[----:B------:R-:W1:Y:S01]  /*1740*/  LDC.64 R12, c[0x0][0x608] ;  /* 0x00018200ff0c7b82 */ /* 0x000e620000000a00 */
[----:B------:R-:W-:Y:S01]  /*1750*/  IADD3 R24, PT, PT, -R15, RZ, RZ ;  /* 0x000000ff0f187210 */ /* 0x000fe20007ffe1ff */
[----:B------:R-:W-:Y:S02]  /*1760*/  IMAD R17, R17, UR14, RZ ;  /* 0x0000000e11117c24 */ /* 0x000fe4000f8e02ff */
[----:B------:R-:W-:Y:S01]  /*1770*/  FMUL.FTZ R20, R19, R20 ;  /* 0x0000001413147220 */ /* 0x000fe20000410000 */
[----:B------:R-:W-:Y:S02]  /*1780*/  IMAD R22, R22, UR14, RZ ;  /* 0x0000000e16167c24 */ /* 0x000fe4000f8e02ff */
[----:B------:R-:W-:Y:S02]  /*1790*/  IMAD R6, R6, R24, R11 ;  /* 0x0000001806067224 */ /* 0x000fe400078e020b */
[----:B------:R-:W-:Y:S02]  /*17a0*/  IMAD R27, R16, UR14, RZ ;  /* 0x0000000e101b7c24 */ /* 0x000fe4000f8e02ff */
[----:B------:R-:W-:-:S02]  /*17b0*/  IMAD R6, R6, UR16, RZ ;  /* 0x0000001006067c24 */ /* 0x000fc4000f8e02ff */
[----:B------:R-:W-:Y:S01]  /*17c0*/  IMAD R17, R14, UR15, R17 ;  /* 0x0000000f0e117c24 */ /* 0x000fe2000f8e0211 */
[----:B------:R-:W-:Y:S01]  /*17d0*/  F2FP.BF16.F32.PACK_AB R20, R20, R19 ;  /* 0x000000131414723e */ /* 0x000fe200000010ff */
[----:B------:R-:W-:Y:S02]  /*17e0*/  IMAD R25, R7, UR15, R22 ;  /* 0x0000000f07197c24 */ /* 0x000fe4000f8e0216 */
[----:B------:R-:W-:Y:S02]  /*17f0*/  IMAD R27, R18, UR15, R27 ;  /* 0x0000000f121b7c24 */ /* 0x000fe4000f8e021b */
[----:B------:R-:W-:Y:S01]  /*1800*/  IMAD R29, R15, UR17, R6 ;  /* 0x000000110f1d7c24 */ /* 0x000fe2000f8e0206 */
[----:B------:R-:W-:Y:S01]  /*1810*/  PRMT R16, R21, 0x7632, R16 ;  /* 0x0000763215107816 */ /* 0x000fe20000000010 */
[----:B0-----:R-:W-:Y:S01]  /*1820*/  IMAD.WIDE R6, R17, 0x2, R4 ;  /* 0x0000000211067825 */ /* 0x001fe200078e0204 */
[----:B------:R-:W-:-:S03]  /*1830*/  PRMT R17, R20, 0x7632, R17 ;  /* 0x0000763214117816 */ /* 0x000fc60000000011 */
[--C-:B------:R-:W-:Y:S01]  /*1840*/  IMAD.WIDE R14, R25, 0x2, R4.reuse ;  /* 0x00000002190e7825 */ /* 0x100fe200078e0204 */
[----:B------:R-:W-:Y:S01]  /*1850*/  F2FP.BF16.F32.PACK_AB R23, RZ, R23 ;  /* 0x00000017ff17723e */ /* 0x000fe200000010ff */
[----:B------:R0:W-:Y:S02]  /*1860*/  STG.E.U16 desc[UR6][R2.64], R20 ;  /* 0x0000001402007986 */ /* 0x0001e4000c101506 */
[----:B------:R-:W-:Y:S02]  /*1870*/  IMAD.WIDE R4, R27, 0x2, R4 ;  /* 0x000000021b047825 */ /* 0x000fe400078e0204 */
[----:B------:R0:W-:Y:S02]  /*1880*/  STG.E.U16 desc[UR6][R6.64], R21 ;  /* 0x0000001506007986 */ /* 0x0001e4000c101506 */
[----:B-1----:R-:W-:Y:S02]  /*1890*/  IMAD.WIDE R12, R29, 0x2, R12 ;  /* 0x000000021d0c7825 */ /* 0x002fe400078e020c */
[----:B------:R0:W-:Y:S01]  /*18a0*/  STG.E.U16 desc[UR6][R14.64], R16 ;  /* 0x000000100e007986 */ /* 0x0001e2000c101506 */
[----:B------:R-:W-:-:S03]  /*18b0*/  IADD3 R11, PT, PT, R10, R11, RZ ;  /* 0x0000000b0a0b7210 */ /* 0x000fc60007ffe0ff */
[----:B------:R0:W-:Y:S04]  /*18c0*/  STG.E.U16 desc[UR6][R4.64], R17 ;  /* 0x0000001104007986 */ /* 0x0001e8000c101506 */
[----:B------:R0:W-:Y:S01]  /*18d0*/  STG.E.U16 desc[UR6][R12.64], R23 ;  /* 0x000000170c007986 */ /* 0x0001e2000c101506 */
[----:B------:R-:W-:-:S13]  /*18e0*/  ISETP.GE.AND P1, PT, R11, UR18, PT ;  /* 0x000000120b007c0c */ /* 0x000fda000bf26270 */
[----:B0-----:R-:W-:Y:S05]  /*18f0*/  @!P1 BRA `(.L_x_52) ;  /* 0xffffffe800509947 */ /* 0x001fea000383ffff */
[----:B------:R-:W-:Y:S05]  /*1900*/  BSYNC.RECONVERGENT B0 ;  /* 0x0000000000007941 */ /* 0x000fea0003800200 */
.L_x_51:
[----:B------:R-:W-:Y:S05]  /*1910*/  EXIT ;  /* 0x000000000000794d */ /* 0x000fea0003800000 */
.L_x_53:
        /* <DEDUP_REMOVED lines=14> */
.L_x_1326:


//--------------------- .text._ZN2at6native38_GLOBAL__N__9a469cfd_6_RNN_cu_eca79a6d6kernel17gru_cell_backwardIN3c108BFloat16EfiLi1EEEvNS_4cuda6detail10TensorInfoIT_T1_EESB_SB_SB_SB_SA_SA_ --------------------------
	.section	.text._ZN2at6native38_GLOBAL__N__9a469cfd_6_RNN_cu_eca79a6d6kernel17gru_cell_backwardIN3c108BFloat16EfiLi1EEEvNS_4cuda6detail10TensorInfoIT_T1_EESB_SB_SB_SB_SA_SA_,"ax",@progbits
	.align	128
.text._ZN2at6native38_GLOBAL__N__9a469cfd_6_RNN_cu_eca79a6d6kernel17gru_cell_backwardIN3c108BFloat16EfiLi1EEEvNS_4cuda6detail10TensorInfoIT_T1_EESB_SB_SB_SB_SA_SA_:
        .type           _ZN2at6native38_GLOBAL__N__9a469cfd_6_RNN_cu_eca79a6d6kernel17gru_cell_backwardIN3c108BFloat16EfiLi1EEEvNS_4cuda6detail10TensorInfoIT_T1_EESB_SB_SB_SB_SA_SA_,@function
        .size           _ZN2at6native38_GLOBAL__N__9a469cfd_6_RNN_cu_eca79a6d6kernel17gru_cell_backwardIN3c108BFloat16EfiLi1EEEvNS_4cuda6detail10TensorInfoIT_T1_EESB_SB_SB_SB_SA_SA_,(.L_x_1327 - _ZN2at6native38_GLOBAL__N__9a469cfd_6_RNN_cu_eca79a6d6kernel17gru_cell_backwardIN3c108BFloat16EfiLi1EEEvNS_4cuda6detail10TensorInfoIT_T1_EESB_SB_SB_SB_SA_SA_)
        .other          _ZN2at6native38_GLOBAL__N__9a469cfd_6_RNN_cu_eca79a6d6kernel17gru_cell_backwardIN3c108BFloat16EfiLi1EEEvNS_4cuda6detail10TensorInfoIT_T1_EESB_SB_SB_SB_SA_SA_,@"STO_CUDA_ENTRY STV_DEFAULT"
_ZN2at6native38_GLOBAL__N__9a469cfd_6_RNN_cu_eca79a6d6kernel17gru_cell_backwardIN3c108BFloat16EfiLi1EEEvNS_4cuda6detail10TensorInfoIT_T1_EESB_SB_SB_SB_SA_SA_:
        /* <DEDUP_REMOVED lines=10> */
[----:B------:R-:W2:Y:S06]  /*00a0*/  LDCU.64 UR6, c[0x0][0x358] ;  /* 0x00006b00ff0677ac */ /* 0x000eac0008000a00 */
[----:B------:R-:W3:Y:S01]  /*00b0*/  LDC R2, c[0x0][0x7b8] ;  /* 0x0001ee00ff027b82 */ /* 0x000ee20000000800 */
[----:B------:R-:W4:Y:S01]  /*00c0*/  LDCU UR12, c[0x0][0x7bc] ;  /* 0x0000f780ff0c77ac */ /* 0x000f220008000800 */
[----:B------:R-:W0:Y:S06]  /*00d0*/  LDCU UR5, c[0x0][0x74c] ;  /* 0x0000e980ff0577ac */ /* 0x000e2c0008000800 */
[----:B------:R-:W1:Y:S01]  /*00e0*/  LDC.64 R12, c[0x0][0x6e0] ;  /* 0x0001b800ff0c7b82 */ /* 0x000e620000000a00 */
[----:B------:R-:W0:Y:S01]  /*00f0*/  LDCU UR8, c[0x0][0x59c] ;  /* 0x0000b380ff0877ac */ /* 0x000e220008000800 */
[----:B------:R-:W0:Y:S02]  /*0100*/  LDCU UR9, c[0x0][0x3ec] ;  /* 0x00007d80ff0977ac */ /* 0x000e240008000800 */
[----:B0-----:R-:W-:-:S04]  /*0110*/  IABS R0, R8 ;  /* 0x0000000800007213 */ /* 0x001fc80000000000 */
[----:B------:R-:W0:Y:S01]  /*0120*/  LDC.64 R14, c[0x0][0x530] ;  /* 0x00014c00ff0e7b82 */ /* 0x000e220000000a00 */
[C---:B------:R-:W-:Y:S01]  /*0130*/  ISETP.NE.AND P0, PT, R8.reuse, RZ, PT ;  /* 0x000000ff0800720c */ /* 0x040fe20003f05270 */
[----:B------:R-:W0:Y:S01]  /*0140*/  LDCU UR10, c[0x0][0x4c4] ;  /* 0x00009880ff0a77ac */ /* 0x000e220008000800 */
[----:B------:R-:W5:Y:S01]  /*0150*/  I2F.RP R3, R0 ;  /* 0x0000000000037306 */ /* 0x000f620000209400 */
[----:B------:R-:W-:Y:S01]  /*0160*/  LEA R7, R8, R8, 0x1 ;  /* 0x0000000808077211 */ /* 0x000fe200078e08ff */
[----:B------:R-:W0:Y:S03]  /*0170*/  LDCU UR11, c[0x0][0x674] ;  /* 0x0000ce80ff0b77ac */ /* 0x000e260008000800 */
[----:B------:R-:W0:Y:S08]  /*0180*/  LDC.64 R16, c[0x0][0x380] ;  /* 0x0000e000ff107b82 */ /* 0x000e300000000a00 */
[----:B------:R-:W0:Y:S01]  /*0190*/  LDC.64 R18, c[0x0][0x458] ;  /* 0x00011600ff127b82 */ /* 0x000e220000000a00 */
[----:B-----5:R-:W5:Y:S02]  /*01a0*/  MUFU.RCP R3, R3 ;  /* 0x0000000300037308 */ /* 0x020f640000001000 */
[----:B-----5:R-:W-:-:S06]  /*01b0*/  IADD3 R4, PT, PT, R3, 0xffffffe, RZ ;  /* 0x0ffffffe03047810 */ /* 0x020fcc0007ffe0ff */
[----:B------:R5:W2:Y:S02]  /*01c0*/  F2I.FTZ.U32.TRUNC.NTZ R5, R4 ;  /* 0x0000000400057305 */ /* 0x000aa4000021f000 */
[----:B-----5:R-:W-:Y:S01]  /*01d0*/  HFMA2 R4, -RZ, RZ, 0, 0 ;  /* 0x00000000ff047431 */ /* 0x020fe200000001ff */
[----:B--2---:R-:W-:-:S05]  /*01e0*/  IADD3 R3, PT, PT, RZ, -R5, RZ ;  /* 0x80000005ff037210 */ /* 0x004fca0007ffe0ff */
[----:B------:R-:W-:-:S04]  /*01f0*/  IMAD R3, R3, R0, RZ ;  /* 0x0000000003037224 */ /* 0x000fc800078e02ff */
[----:B------:R-:W-:Y:S01]  /*0200*/  IMAD.HI.U32 R3, R5, R3, R4 ;  /* 0x0000000305037227 */ /* 0x000fe200078e0004 */
[----:B------:R-:W-:-:S03]  /*0210*/  LOP3.LUT R4, RZ, R8, RZ, 0x33, !PT ;  /* 0x00000008ff047212 */ /* 0x000fc600078e33ff */
[----:B-1----:R-:W-:Y:S01]  /*0220*/  IMAD R5, R6, UR4, RZ ;  /* 0x0000000406057c24 */ /* 0x002fe2000f8e02ff */
[----:B0--34-:R-:W-:-:S07]  /*0230*/  LEA R6, R8, R8, 0x2 ;  /* 0x0000000808067211 */ /* 0x019fce00078e10ff */
.L_x_54:
[----:B------:R-:W-:Y:S02]  /*0240*/  IABS R10, R9 ;  /* 0x00000009000a7213 */ /* 0x000fe40000000000 */
[----:B------:R-:W-:-:S03]  /*0250*/  IABS R20, R2 ;  /* 0x0000000200147213 */ /* 0x000fc60000000000 */
[----:B------:R-:W-:-:S05]  /*0260*/  IMAD.HI.U32 R8, R3, R10, RZ ;  /* 0x0000000a03087227 */ /* 0x000fca00078e00ff */
[----:B------:R-:W-:-:S05]  /*0270*/  IADD3 R11, PT, PT, -R8, RZ, RZ ;  /* 0x000000ff080b7210 */ /* 0x000fca0007ffe1ff */
[----:B------:R-:W-:Y:S01]  /*0280*/  IMAD R11, R20, R11, R10 ;  /* 0x0000000b140b7224 */ /* 0x000fe200078e020a */
[----:B------:R-:W-:-:S04]  /*0290*/  LOP3.LUT R10, R9, R2, RZ, 0x3c, !PT ;  /* 0x00000002090a7212 */ /* 0x000fc800078e3cff */
[----:B------:R-:W-:Y:S02]  /*02a0*/  ISETP.GT.U32.AND P2, PT, R0, R11, PT ;  /* 0x0000000b0000720c */ /* 0x000fe40003f44070 */
[----:B------:R-:W-:-:S11]  /*02b0*/  ISETP.GE.AND P3, PT, R10, RZ, PT ;  /* 0x000000ff0a00720c */ /* 0x000fd60003f66270 */
[----:B------:R-:W-:Y:S02]  /*02c0*/  @!P2 IADD3 R11, PT, PT, R11, -R20, RZ ;  /* 0x800000140b0ba210 */ /* 0x000fe40007ffe0ff */
[----:B------:R-:W-:Y:S02]  /*02d0*/  @!P2 IADD3 R8, PT, PT, R8, 0x1, RZ ;  /* 0x000000010808a810 */ /* 0x000fe40007ffe0ff */
[----:B------:R-:W-:-:S13]  /*02e0*/  ISETP.GE.U32.AND P1, PT, R11, R0, PT ;  /* 0x000000000b00720c */ /* 0x000fda0003f26070 */
[----:B------:R-:W-:-:S04]  /*02f0*/  @P1 IADD3 R8, PT, PT, R8, 0x1, RZ ;  /* 0x0000000108081810 */ /* 0x000fc80007ffe0ff */
[----:B------:R-:W-:-:S04]  /*0300*/  @!P3 IADD3 R8, PT, PT, -R8, RZ, RZ ;  /* 0x000000ff0808b210 */ /* 0x000fc80007ffe1ff */
[----:B------:R-:W-:-:S04]  /*0310*/  SEL R29, R4, R8, !P0 ;  /* 0x00000008041d7207 */ /* 0x000fc80004000000 */
[----:B------:R-:W-:-:S05]  /*0320*/  IADD3 R8, PT, PT, -R29, RZ, RZ ;  /* 0x000000ff1d087210 */ /* 0x000fca0007ffe1ff */
[----:B------:R-:W-:-:S04]  /*0330*/  IMAD R8, R2, R8, R9 ;  /* 0x0000000802087224 */ /* 0x000fc800078e0209 */
[----:B------:R-:W-:-:S05]  /*0340*/  IMAD R24, R6, R29, R8 ;  /* 0x0000001d06187224 */ /* 0x000fca00078e0208 */
[----:B------:R-:W-:-:S04]  /*0350*/  IADD3 R11, PT, PT, R24, R2, RZ ;  /* 0x00000002180b7210 */ /* 0x000fc80007ffe0ff */
[C---:B------:R-:W-:Y:S01]  /*0360*/  IADD3 R25, PT, PT, R11.reuse, R2, RZ ;  /* 0x000000020b197210 */ /* 0x040fe20007ffe0ff */
[----:B------:R-:W-:-:S04]  /*0370*/  IMAD R27, R11, UR5, RZ ;  /* 0x000000050b1b7c24 */ /* 0x000fc8000f8e02ff */
[C---:B------:R-:W-:Y:S01]  /*0380*/  IMAD R23, R25.reuse, UR5, RZ ;  /* 0x0000000519177c24 */ /* 0x040fe2000f8e02ff */
[----:B------:R-:W-:Y:S01]  /*0390*/  IADD3 R25, PT, PT, R25, R2, RZ ;  /* 0x0000000219197210 */ /* 0x000fe20007ffe0ff */
[----:B------:R-:W-:-:S04]  /*03a0*/  IMAD.WIDE R26, R27, 0x2, R12 ;  /* 0x000000021b1a7825 */ /* 0x000fc800078e020c */
[----:B------:R-:W-:Y:S02]  /*03b0*/  IMAD R11, R25, UR5, RZ ;  /* 0x00000005190b7c24 */ /* 0x000fe4000f8e02ff */
[----:B------:R-:W-:Y:S01]  /*03c0*/  IMAD R21, R9, UR8, RZ ;  /* 0x0000000809157c24 */ /* 0x000fe2000f8e02ff */
[----:B------:R-:W2:Y:S01]  /*03d0*/  LDG.E.U16 R26, desc[UR6][R26.64] ;  /* 0x000000061a1a7981 */ /* 0x000ea2000c1e1500 */
[----:B------:R-:W-:-:S04]  /*03e0*/  IMAD.WIDE R22, R23, 0x2, R12 ;  /* 0x0000000217167825 */ /* 0x000fc800078e020c */
[----:B------:R-:W-:Y:S02]  /*03f0*/  IMAD.WIDE R10, R11, 0x2, R12 ;  /* 0x000000020b0a7825 */ /* 0x000fe400078e020c */
[----:B------:R-:W3:Y:S02]  /*0400*/  LDG.E.U16 R22, desc[UR6][R22.64] ;  /* 0x0000000616167981 */ /* 0x000ee4000c1e1500 */
[----:B------:R-:W-:Y:S02]  /*0410*/  IMAD.WIDE R20, R21, 0x2, R14 ;  /* 0x0000000215147825 */ /* 0x000fe400078e020e */
[----:B------:R-:W4:Y:S04]  /*0420*/  LDG.E.U16 R10, desc[UR6][R10.64] ;  /* 0x000000060a0a7981 */ /* 0x000f28000c1e1500 */
[----:B------:R0:W5:Y:S01]  /*0430*/  LDG.E.U16 R11, desc[UR6][R20.64] ;  /* 0x00000006140b7981 */ /* 0x000162000c1e1500 */
[----:B------:R-:W-:Y:S01]  /*0440*/  IMAD R24, R24, UR5, RZ ;  /* 0x0000000518187c24 */ /* 0x000fe2000f8e02ff */
[----:B------:R-:W-:-:S03]  /*0450*/  IADD3 R28, PT, PT, R25, R2, RZ ;  /* 0x00000002191c7210 */ /* 0x000fc60007ffe0ff */
[----:B0-----:R-:W-:-:S05]  /*0460*/  IMAD.WIDE R20, R24, 0x2, R12 ;  /* 0x0000000218147825 */ /* 0x001fca00078e020c */
[----:B------:R-:W5:Y:S01]  /*0470*/  LDG.E.U16 R23, desc[UR6][R20.64] ;  /* 0x0000000614177981 */ /* 0x000f62000c1e1500 */
[----:B--2---:R-:W-:Y:S02]  /*0480*/  SHF.L.U32 R25, R26, 0x10, RZ ;  /* 0x000000101a197819 */ /* 0x004fe400000006ff */
[----:B---3--:R-:W-:-:S03]  /*0490*/  SHF.L.U32 R26, R22, 0x10, RZ ;  /* 0x00000010161a7819 */ /* 0x008fc600000006ff */
[----:B------:R-:W-:Y:S01]  /*04a0*/  FADD.FTZ R27, -R25, 1 ;  /* 0x3f800000191b7421 */ /* 0x000fe20000010100 */
[----:B----4-:R-:W-:-:S05]  /*04b0*/  SHF.L.U32 R10, R10, 0x10, RZ ;  /* 0x000000100a0a7819 */ /* 0x010fca00000006ff */
[----:B------:R-:W-:Y:S01]  /*04c0*/  FADD.FTZ R22, R10, -R26 ;  /* 0x8000001a0a167221 */ /* 0x000fe20000010000 */
[----:B------:R-:W-:Y:S01]  /*04d0*/  FFMA.FTZ R10, -R26, R26, 1 ;  /* 0x3f8000001a0a7423 */ /* 0x000fe2000001011a */
[----:B-----5:R-:W-:Y:S01]  /*04e0*/  SHF.L.U32 R24, R11, 0x10, RZ ;  /* 0x000000100b187819 */ /* 0x020fe200000006ff */
[----:B------:R-:W-:-:S04]  /*04f0*/  IMAD R11, R28, UR5, RZ ;  /* 0x000000051c0b7c24 */ /* 0x000fc8000f8e02ff */
[----:B------:R-:W-:-:S04]  /*0500*/  FMUL.FTZ R26, R24, R27 ;  /* 0x0000001b181a7220 */ /* 0x000fc80000410000 */
[----:B------:R-:W-:Y:S01]  /*0510*/  FMUL.FTZ R26, R26, R10 ;  /* 0x0000000a1a1a7220 */ /* 0x000fe20000410000 */
[----:B------:R-:W-:-:S06]  /*0520*/  IMAD.WIDE R10, R11, 0x2, R12 ;  /* 0x000000020b0a7825 */ /* 0x000fcc00078e020c */
[----:B------:R0:W2:Y:S01]  /*0530*/  LDG.E.U16 R10, desc[UR6][R10.64] ;  /* 0x000000060a0a7981 */ /* 0x0000a2000c1e1500 */
[----:B------:R-:W-:Y:S01]  /*0540*/  SHF.L.U32 R23, R23, 0x10, RZ ;  /* 0x0000001017177819 */ /* 0x000fe200000006ff */
[----:B------:R-:W-:-:S04]  /*0550*/  FMUL.FTZ R22, R24, R22 ;  /* 0x0000001618167220 */ /* 0x000fc80000410000 */
[----:B------:R-:W-:Y:S01]  /*0560*/  FADD.FTZ R21, -R23, 1 ;  /* 0x3f80000017157421 */ /* 0x000fe20000010100 */
[----:B------:R-:W-:Y:S01]  /*0570*/  FMUL.FTZ R22, R22, R27 ;  /* 0x0000001b16167220 */ /* 0x000fe20000410000 */
[----:B------:R-:W-:-:S03]  /*0580*/  IMAD R29, R7, R29, R8 ;  /* 0x0000001d071d7224 */ /* 0x000fc600078e0208 */
[----:B------:R-:W-:Y:S01]  /*0590*/  FMUL.FTZ R8, R25, R22 ;  /* 0x0000001619087220 */ /* 0x000fe20000410000 */
[C---:B0-----:R-:W-:Y:S01]  /*05a0*/  IMAD R11, R29.reuse, UR9, RZ ;  /* 0x000000091d0b7c24 */ /* 0x041fe2000f8e02ff */
[C---:B------:R-:W-:Y:S01]  /*05b0*/  IADD3 R27, PT, PT, R29.reuse, R2, RZ ;  /* 0x000000021d1b7210 */ /* 0x040fe20007ffe0ff */
[----:B------:R-:W-:Y:S02]  /*05c0*/  IMAD R29, R29, UR10, RZ ;  /* 0x0000000a1d1d7c24 */ /* 0x000fe4000f8e02ff */
[----:B------:R-:W-:Y:S02]  /*05d0*/  FMUL.FTZ R24, R24, R25 ;  /* 0x0000001918187220 */ /* 0x000fe40000410000 */
[----:B------:R-:W-:Y:S01]  /*05e0*/  IMAD R25, R27, UR10, RZ ;  /* 0x0000000a1b197c24 */ /* 0x000fe2000f8e02ff */
[----:B--2---:R-:W-:-:S05]  /*05f0*/  SHF.L.U32 R28, R10, 0x10, RZ ;  /* 0x000000100a1c7819 */ /* 0x004fca00000006ff */
[----:B------:R-:W-:-:S04]  /*0600*/  FMUL.FTZ R28, R26, R28 ;  /* 0x0000001c1a1c7220 */ /* 0x000fc80000410000 */
[----:B------:R-:W-:-:S04]  /*0610*/  FMUL.FTZ R28, R28, R21 ;  /* 0x000000151c1c7220 */ /* 0x000fc80000410000 */
[----:B------:R-:W-:-:S05]  /*0620*/  FMUL.FTZ R21, R23, R28 ;  /* 0x0000001c17157220 */ /* 0x000fca0000410000 */
[----:B------:R-:W-:Y:S01]  /*0630*/  F2FP.BF16.F32.PACK_AB R8, R8, R21 ;  /* 0x000000150808723e */ /* 0x000fe200000010ff */
[----:B------:R-:W-:-:S04]  /*0640*/  IMAD.WIDE R20, R11, 0x2, R16 ;  /* 0x000000020b147825 */ /* 0x000fc800078e0210 */
[----:B------:R-:W-:Y:S01]  /*0650*/  IMAD R11, R27, UR9, RZ ;  /* 0x000000091b0b7c24 */ /* 0x000fe2000f8e02ff */
[----:B------:R0:W-:Y:S03]  /*0660*/  STG.E.U16 desc[UR6][R20.64], R8 ;  /* 0x0000000814007986 */ /* 0x0001e6000c101506 */
[----:B------:R-:W-:Y:S01]  /*0670*/  IMAD.WIDE R10, R11, 0x2, R16 ;  /* 0x000000020b0a7825 */ /* 0x000fe200078e0210 */
[----:B0-----:R-:W-:-:S03]  /*0680*/  PRMT R21, R8, 0x7632, R21 ;  /* 0x0000763208157816 */ /* 0x001fc60000000015 */
[----:B------:R-:W-:Y:S02]  /*0690*/  FMUL.FTZ R23, R26, R23 ;  /* 0x000000171a177220 */ /* 0x000fe40000410000 */
[----:B------:R0:W-:Y:S01]  /*06a0*/  STG.E.U16 desc[UR6][R10.64], R21 ;  /* 0x000000150a007986 */ /* 0x0001e2000c101506 */
[----:B------:R-:W-:Y:S02]  /*06b0*/  IADD3 R28, PT, PT, R27, R2, RZ ;  /* 0x000000021b1c7210 */ /* 0x000fe40007ffe0ff */
[----:B------:R-:W-:Y:S01]  /*06c0*/  F2FP.BF16.F32.PACK_AB R26, R23, R26 ;  /* 0x0000001a171a723e */ /* 0x000fe200000010ff */
[----:B0-----:R-:W0:Y:S02]  /*06d0*/  LDC.64 R20, c[0x0][0x608] ;  /* 0x00018200ff147b82 */ /* 0x001e240000000a00 */
[----:B------:R-:W-:Y:S02]  /*06e0*/  IMAD R23, R28, UR9, RZ ;  /* 0x000000091c177c24 */ /* 0x000fe4000f8e02ff */
[----:B------:R-:W-:-:S04]  /*06f0*/  IMAD.WIDE R10, R29, 0x2, R18 ;  /* 0x000000021d0a7825 */ /* 0x000fc800078e0212 */
[----:B------:R-:W-:-:S04]  /*0700*/  IMAD.WIDE R22, R23, 0x2, R16 ;  /* 0x0000000217167825 */ /* 0x000fc800078e0210 */
[----:B------:R-:W-:Y:S01]  /*0710*/  IMAD R27, R28, UR10, RZ ;  /* 0x0000000a1c1b7c24 */ /* 0x000fe2000f8e02ff */
[----:B------:R1:W-:Y:S01]  /*0720*/  STG.E.U16 desc[UR6][R22.64], R26 ;  /* 0x0000001a16007986 */ /* 0x0003e2000c101506 */
[----:B------:R-:W-:-:S03]  /*0730*/  IMAD R29, R9, UR11, RZ ;  /* 0x0000000b091d7c24 */ /* 0x000fc6000f8e02ff */
[----:B------:R2:W-:Y:S01]  /*0740*/  STG.E.U16 desc[UR6][R10.64], R8 ;  /* 0x000000080a007986 */ /* 0x0005e2000c101506 */
[----:B-1----:R-:W-:Y:S01]  /*0750*/  PRMT R26, R8, 0x7632, R26 ;  /* 0x00007632081a7816 */ /* 0x002fe2000000001a */
[----:B------:R-:W-:Y:S01]  /*0760*/  IMAD.WIDE R22, R27, 0x2, R18 ;  /* 0x000000021b167825 */ /* 0x000fe200078e0212 */
[----:B--2---:R-:W-:-:S03]  /*0770*/  F2FP.BF16.F32.PACK_AB R11, RZ, R24 ;  /* 0x00000018ff0b723e */ /* 0x004fc600000010ff */
[----:B------:R-:W-:Y:S01]  /*0780*/  IMAD.WIDE R24, R25, 0x2, R18 ;  /* 0x0000000219187825 */ /* 0x000fe200078e0212 */
[----:B------:R-:W-:-:S03]  /*0790*/  PRMT R27, R26, 0x7632, R27 ;  /* 0x000076321a1b7816 */ /* 0x000fc6000000001b */
[----:B0-----:R-:W-:Y:S01]  /*07a0*/  IMAD.WIDE R20, R29, 0x2, R20 ;  /* 0x000000021d147825 */ /* 0x001fe200078e0214 */
[----:B------:R0:W-:Y:S01]  /*07b0*/  STG.E.U16 desc[UR6][R24.64], R26 ;  /* 0x0000001a18007986 */ /* 0x0001e2000c101506 */
[----:B------:R-:W-:-:S03]  /*07c0*/  IADD3 R9, PT, PT, R5, R9, RZ ;  /* 0x0000000905097210 */ /* 0x000fc60007ffe0ff */
[----:B------:R0:W-:Y:S04]  /*07d0*/  STG.E.U16 desc[UR6][R22.64], R27 ;  /* 0x0000001b16007986 */ /* 0x0001e8000c101506 */
[----:B------:R0:W-:Y:S01]  /*07e0*/  STG.E.U16 desc[UR6][R20.64], R11 ;  /* 0x0000000b14007986 */ /* 0x0001e2000c101506 */
[----:B------:R-:W-:-:S13]  /*07f0*/  ISETP.GE.AND P1, PT, R9, UR12, PT ;  /* 0x0000000c09007c0c */ /* 0x000fda000bf26270 */
[----:B0-----:R-:W-:Y:S05]  /*0800*/  @!P1 BRA `(.L_x_54) ;  /* 0xfffffff8008c9947 */ /* 0x001fea000383ffff */
[----:B------:R-:W-:Y:S05]  /*0810*/  EXIT ;  /* 0x000000000000794d */ /* 0x000fea0003800000 */
.L_x_55:
        /* <DEDUP_REMOVED lines=14> */
.L_x_1327:


//--------------------- .text._ZN2at6native38_GLOBAL__N__9a469cfd_6_RNN_cu_eca79a6d6kernel17gru_cell_backwardIN3c104HalfEflLi2EEEvNS_4cuda6detail10TensorInfoIT_T1_EESB_SB_SB_SB_SA_SA_ --------------------------
	.section	.text._ZN2at6native38_GLOBAL__N__9a469cfd_6_RNN_cu_eca79a6d6kernel17gru_cell_backwardIN3c104HalfEflLi2EEEvNS_4cuda6detail10TensorInfoIT_T1_EESB_SB_SB_SB_SA_SA_,"ax",@progbits
	.align	128
.text._ZN2at6native38_GLOBAL__N__9a469cfd_6_RNN_cu_eca79a6d6kernel17gru_cell_backwardIN3c104HalfEflLi2EEEvNS_4cuda6detail10TensorInfoIT_T1_EESB_SB_SB_SB_SA_SA_:
        .type           _ZN2at6native38_GLOBAL__N__9a469cfd_6_RNN_cu_eca79a6d6kernel17gru_cell_backwardIN3c104HalfEflLi2EEEvNS_4cuda6detail10TensorInfoIT_T1_EESB_SB_SB_SB_SA_SA_,@function
        .size           _ZN2at6native38_GLOBAL__N__9a469cfd_6_RNN_cu_eca79a6d6kernel17gru_cell_backwardIN3c104HalfEflLi2EEEvNS_4cuda6detail10TensorInfoIT_T1_EESB_SB_SB_SB_SA_SA_,(.L_x_1328 - _ZN2at6native38_GLOBAL__N__9a469cfd_6_RNN_cu_eca79a6d6kernel17gru_cell_backwardIN3c104HalfEflLi2EEEvNS_4cuda6detail10TensorInfoIT_T1_EESB_SB_SB_SB_SA_SA_)
        .other          _ZN2at6native38_GLOBAL__N__9a469cfd_6_RNN_cu_eca79a6d6kernel17gru_cell_backwardIN3c104HalfEflLi2EEEvNS_4cuda6detail10TensorInfoIT_T1_EESB_SB_SB_SB_SA_SA_,@"STO_CUDA_ENTRY STV_DEFAULT"
_ZN2at6native38_GLOBAL__N__9a469cfd_6_RNN_cu_eca79a6d6kernel17gru_cell_backwardIN3c104HalfEflLi2EEEvNS_4cuda6detail10TensorInfoIT_T1_EESB_SB_SB_SB_SA_SA_:
        /* <DEDUP_REMOVED lines=11> */
[----:B------:R-:W-:Y:S01]  /*00b0*/  HFMA2 R4, -RZ, RZ, 0, 0 ;  /* 0x00000000ff047431 */ /* 0x000fe200000001ff */
[----:B------:R-:W-:Y:S01]  /*00c0*/  BSSY.RECONVERGENT B0, `(.L_x_56) ;  /* 0x000037f000007945 */ /* 0x000fe20003800200 */
        /* <DEDUP_REMOVED lines=32> */
.L_x_99:
[----:B------:R-:W-:Y:S01]  /*02d0*/  IMAD.U32 R3, RZ, RZ, UR50 ;  /* 0x00000032ff037e24 */ /* 0x000fe2000f8e00ff */
[----:B------:R-:W-:Y:S04]  /*02e0*/  BSSY.RECONVERGENT B1, `(.L_x_57) ;  /* 0x0000031000017945 */ /* 0x000fe80003800200 */
[----:B0-----:R-:W-:-:S04]  /*02f0*/  LOP3.LUT R0, R4, R3, RZ, 0xfc, !PT ;  /* 0x0000000304007212 */ /* 0x001fc800078efcff */
[----:B------:R-:W-:-:S13]  /*0300*/  ISETP.NE.U32.AND P0, PT, R0, RZ, PT ;  /* 0x000000ff0000720c */ /* 0x000fda0003f05070 */
[----:B------:R-:W-:Y:S05]  /*0310*/  @P0 BRA `(.L_x_58) ;  /* 0x0000000000600947 */ /* 0x000fea0003800000 */
[----:B------:R-:W-:Y:S01]  /*0320*/  MOV R14, UR51 ;  /* 0x00000033000e7c02 */ /* 0x000fe20008000f00 */
[----:B------:R-:W-:-:S03]  /*0330*/  IMAD.MOV.U32 R18, RZ, RZ, RZ ;  /* 0x000000ffff127224 */ /* 0x000fc600078e00ff */
        /* <DEDUP_REMOVED lines=8> */
[----:B------:R-:W-:Y:S01]  /*03c0*/  IMAD.HI.U32 R2, R7, R9, R6 ;  /* 0x0000000907027227 */ /* 0x000fe200078e0006 */
[----:B------:R-:W-:-:S05]  /*03d0*/  MOV R9, RZ ;  /* 0x000000ff00097202 */ /* 0x000fca0000000f00 */
        /* <DEDUP_REMOVED lines=12> */
.L_x_58:
[----:B------:R-:W0:Y:S01]  /*04a0*/  LDCU.64 UR62, c[0x0][0xba0] ;  /* 0x00017400ff3e77ac */ /* 0x000e220008000a00 */
[----:B------:R-:W-:Y:S01]  /*04b0*/  IMAD.MOV.U32 R7, RZ, RZ, R5 ;  /* 0x000000ffff077224 */ /* 0x000fe200078e0005 */
[----:B------:R-:W-:Y:S02]  /*04c0*/  MOV R0, R4 ;  /* 0x0000000400007202 */ /* 0x000fe40000000f00 */
[----:B------:R-:W-:Y:S02]  /*04d0*/  MOV R6, 0x510 ;  /* 0x0000051000067802 */ /* 0x000fe40000000f00 */
[----:B0-----:R-:W-:Y:S01]  /*04e0*/  MOV R3, UR62 ;  /* 0x0000003e00037c02 */ /* 0x001fe20008000f00 */
[----:B------:R-:W-:-:S07]  /*04f0*/  IMAD.U32 R2, RZ, RZ, UR63 ;  /* 0x0000003fff027e24 */ /* 0x000fce000f8e00ff */
[----:B------:R-:W-:Y:S05]  /*0500*/  CALL.REL.NOINC `($__internal_2_$__cuda_sm20_div_s64) ;  /* 0x0000003000f07944 */ /* 0x000fea0003c00000 */
[----:B------:R-:W-:Y:S01]  /*0510*/  IADD3 R11, P0, PT, RZ, -R9, RZ ;  /* 0x80000009ff0b7210 */ /* 0x000fe20007f1e0ff */
[----:B------:R-:W-:Y:S01]  /*0520*/  IMAD.U32 R14, RZ, RZ, UR26 ;  /* 0x0000001aff0e7e24 */ /* 0x000fe2000f8e00ff */
[----:B------:R-:W-:Y:S01]  /*0530*/  MOV R6, R5 ;  /* 0x0000000500067202 */ /* 0x000fe20000000f00 */
[----:B------:R-:W-:Y:S01]  /*0540*/  IMAD.U32 R3, RZ, RZ, UR27 ;  /* 0x0000001bff037e24 */ /* 0x000fe2000f8e00ff */
[-C--:B------:R-:W-:Y:S02]  /*0550*/  IADD3.X R7, PT, PT, RZ, ~R8.reuse, RZ, P0, !PT ;  /* 0x80000008ff077210 */ /* 0x080fe400007fe4ff */
[----:B------:R-:W-:-:S03]  /*0560*/  LOP3.LUT R9, R9, R8, RZ, 0x3c, !PT ;  /* 0x0000000809097212 */ /* 0x000fc600078e3cff */
[----:B------:R-:W-:Y:S01]  /*0570*/  IMAD R0, R7, R14, RZ ;  /* 0x0000000e07007224 */ /* 0x000fe200078e02ff */
[----:B------:R-:W-:Y:S01]  /*0580*/  LOP3.LUT R8, R9, R8, RZ, 0x3c, !PT ;  /* 0x0000000809087212 */ /* 0x000fe200078e3cff */
[----:B------:R-:W-:-:S03]  /*0590*/  IMAD.MOV.U32 R7, RZ, RZ, R4 ;  /* 0x000000ffff077224 */ /* 0x000fc600078e0004 */
[----:B------:R-:W-:Y:S01]  /*05a0*/  LOP3.LUT R9, R9, R8, RZ, 0x3c, !PT ;  /* 0x0000000809097212 */ /* 0x000fe200078e3cff */
[----:B------:R-:W-:-:S04]  /*05b0*/  IMAD.WIDE.U32 R6, R11, R14, R6 ;  /* 0x0000000e0b067225 */ /* 0x000fc800078e0006 */
[----:B------:R-:W-:Y:S01]  /*05c0*/  IMAD R11, R11, R3, R0 ;  /* 0x000000030b0b7224 */ /* 0x000fe200078e0200 */
[----:B------:R-:W-:-:S03]  /*05d0*/  MOV R19, R6 ;  /* 0x0000000600137202 */ /* 0x000fc60000000f00 */
[----:B------:R-:W-:-:S07]  /*05e0*/  IMAD.IADD R18, R7, 0x1, R11 ;  /* 0x0000000107127824 */ /* 0x000fce00078e020b */
.L_x_59:
[----:B------:R-:W-:Y:S05]  /*05f0*/  BSYNC.RECONVERGENT B1 ;  /* 0x0000000000017941 */ /* 0x000fea0003800200 */
.L_x_57:
[-C--:B------:R-:W-:Y:S01]  /*0600*/  IMAD R0, R9, R14.reuse, RZ ;  /* 0x0000000e09007224 */ /* 0x080fe200078e02ff */
[----:B------:R-:W-:Y:S01]  /*0610*/  BSSY.RECONVERGENT B1, `(.L_x_60) ;  /* 0x0000039000017945 */ /* 0x000fe20003800200 */
[----:B------:R-:W-:-:S04]  /*0620*/  IMAD.WIDE.U32 R14, R8, R14, RZ ;  /* 0x0000000e080e7225 */ /* 0x000fc800078e00ff */
[----:B------:R-:W-:Y:S02]  /*0630*/  IMAD R3, R8, R3, R0 ;  /* 0x0000000308037224 */ /* 0x000fe400078e0200 */
[----:B------:R-:W-:Y:S02]  /*0640*/  IMAD.MOV.U32 R2, RZ, RZ, R19 ;  /* 0x000000ffff027224 */ /* 0x000fe400078e0013 */
[----:B------:R-:W-:Y:S01]  /*0650*/  IMAD.U32 R6, RZ, RZ, UR52 ;  /* 0x00000034ff067e24 */ /* 0x000fe2000f8e00ff */
[----:B------:R-:W-:Y:S02]  /*0660*/  IADD3 R20, PT, PT, R15, R3, RZ ;  /* 0x000000030f147210 */ /* 0x000fe40007ffe0ff */
[----:B------:R-:W-:-:S03]  /*0670*/  MOV R3, R18 ;  /* 0x0000001200037202 */ /* 0x000fc60000000f00 */
[----:B------:R-:W-:-:S04]  /*0680*/  IMAD.WIDE.U32 R16, R14, 0x5, R2 ;  /* 0x000000050e107825 */ /* 0x000fc800078e0002 */
[----:B------:R-:W-:-:S05]  /*0690*/  IMAD R3, R20, 0x5, RZ ;  /* 0x0000000514037824 */ /* 0x000fca00078e02ff */
[----:B------:R-:W-:-:S04]  /*06a0*/  IADD3 R0, PT, PT, R17, R3, RZ ;  /* 0x0000000311007210 */ /* 0x000fc80007ffe0ff */
[----:B------:R-:W-:-:S04]  /*06b0*/  LOP3.LUT R2, R0, R6, RZ, 0xfc, !PT ;  /* 0x0000000600027212 */ /* 0x000fc800078efcff */
[----:B------:R-:W-:-:S13]  /*06c0*/  ISETP.NE.U32.AND P0, PT, R2, RZ, PT ;  /* 0x000000ff0200720c */ /* 0x000fda0003f05070 */
        /* <DEDUP_REMOVED lines=20> */
[----:B------:R-:W-:-:S04]  /*0810*/  @!P2 LOP3.LUT R3, RZ, R7, RZ, 0x33, !PT ;  /* 0x00000007ff03a212 */ /* 0x000fc800078e33ff */
[----:B------:R-:W-:Y:S01]  /*0820*/  MOV R8, R3 ;  /* 0x0000000300087202 */ /* 0x000fe20000000f00 */
[----:B------:R-:W-:-:S04]  /*0830*/  IMAD.MOV R10, RZ, RZ, -R3 ;  /* 0x000000ffff0a7224 */ /* 0x000fc800078e0a03 */
[----:B------:R-:W-:Y:S01]  /*0840*/  IMAD R10, R7, R10, R16 ;  /* 0x0000000a070a7224 */ /* 0x000fe200078e0210 */
[----:B------:R-:W-:Y:S06]  /*0850*/  BRA `(.L_x_62) ;  /* 0x0000000000507947 */ /* 0x000fec0003800000 */
.L_x_61:
[----:B------:R-:W0:Y:S01]  /*0860*/  LDCU.64 UR62, c[0x0][0xa10] ;  /* 0x00014200ff3e77ac */ /* 0x000e220008000a00 */
[----:B------:R-:W-:Y:S02]  /*0870*/  MOV R7, R16 ;  /* 0x0000001000077202 */ /* 0x000fe40000000f00 */
[----:B------:R-:W-:Y:S01]  /*0880*/  MOV R6, 0x8c0 ;  /* 0x000008c000067802 */ /* 0x000fe20000000f00 */
[----:B0-----:R-:W-:Y:S01]  /*0890*/  IMAD.U32 R3, RZ, RZ, UR62 ;  /* 0x0000003eff037e24 */ /* 0x001fe2000f8e00ff */
[----:B------:R-:W-:-:S07]  /*08a0*/  MOV R2, UR63 ;  /* 0x0000003f00027c02 */ /* 0x000fce0008000f00 */
[----:B------:R-:W-:Y:S05]  /*08b0*/  CALL.REL.NOINC `($__internal_2_$__cuda_sm20_div_s64) ;  /* 0x0000003000047944 */ /* 0x000fea0003c00000 */
[----:B------:R-:W-:Y:S01]  /*08c0*/  IADD3 R10, P0, PT, RZ, -R9, RZ ;  /* 0x80000009ff0a7210 */ /* 0x000fe20007f1e0ff */
[----:B------:R-:W-:Y:S01]  /*08d0*/  IMAD.U32 R7, RZ, RZ, UR28 ;  /* 0x0000001cff077e24 */ /* 0x000fe2000f8e00ff */
[-C--:B------:R-:W-:Y:S01]  /*08e0*/  LOP3.LUT R9, R9, R8.reuse, RZ, 0x3c, !PT ;  /* 0x0000000809097212 */ /* 0x080fe200078e3cff */
[----:B------:R-:W-:Y:S01]  /*08f0*/  IMAD.MOV.U32 R3, RZ, RZ, R0 ;  /* 0x000000ffff037224 */ /* 0x000fe200078e0000 */
[-C--:B------:R-:W-:Y:S01]  /*0900*/  IADD3.X R2, PT, PT, RZ, ~R8.reuse, RZ, P0, !PT ;  /* 0x80000008ff027210 */ /* 0x080fe200007fe4ff */
[----:B------:R-:W-:Y:S01]  /*0910*/  IMAD.U32 R6, RZ, RZ, UR29 ;  /* 0x0000001dff067e24 */ /* 0x000fe2000f8e00ff */
[----:B------:R-:W-:-:S03]  /*0920*/  LOP3.LUT R8, R9, R8, RZ, 0x3c, !PT ;  /* 0x0000000809087212 */ /* 0x000fc600078e3cff */
[-C--:B------:R-:W-:Y:S01]  /*0930*/  IMAD R11, R2, R7.reuse, RZ ;  /* 0x00000007020b7224 */ /* 0x080fe200078e02ff */
[----:B------:R-:W-:Y:S02]  /*0940*/  MOV R2, R16 ;  /* 0x0000001000027202 */ /* 0x000fe40000000f00 */
[----:B------:R-:W-:Y:S01]  /*0950*/  LOP3.LUT R9, R9, R8, RZ, 0x3c, !PT ;  /* 0x0000000809097212 */ /* 0x000fe200078e3cff */
[C---:B------:R-:W-:Y:S02]  /*0960*/  IMAD R11, R10.reuse, R6, R11 ;  /* 0x000000060a0b7224 */ /* 0x040fe400078e020b */
[----:B------:R-:W-:-:S03]  /*0970*/  IMAD.WIDE.U32 R2, R10, R7, R2 ;  /* 0x000000070a027225 */ /* 0x000fc600078e0002 */
[----:B------:R-:W-:Y:S01]  /*0980*/  MOV R10, R2 ;  /* 0x00000002000a7202 */ /* 0x000fe20000000f00 */
[----:B------:R-:W-:-:S07]  /*0990*/  IMAD.IADD R2, R3, 0x1, R11 ;  /* 0x0000000103027824 */ /* 0x000fce00078e020b */
.L_x_62:
[----:B------:R-:W-:Y:S05]  /*09a0*/  BSYNC.RECONVERGENT B1 ;  /* 0x0000000000017941 */ /* 0x000fea0003800200 */
.L_x_60:
[----:B------:R-:W-:Y:S02]  /*09b0*/  IMAD R11, R2, UR6, RZ ;  /* 0x00000006020b7c24 */ /* 0x000fe4000f8e02ff */
[----:B------:R-:W-:-:S04]  /*09c0*/  IMAD.WIDE.U32 R2, R10, UR6, RZ ;  /* 0x000000060a027c25 */ /* 0x000fc8000f8e00ff */
[----:B------:R-:W-:Y:S02]  /*09d0*/  IMAD R11, R10, UR7, R11 ;  /* 0x000000070a0b7c24 */ /* 0x000fe4000f8e020b */
[----:B------:R-:W-:-:S03]  /*09e0*/  IMAD R9, R9, UR4, RZ ;  /* 0x0000000409097c24 */ /* 0x000fc6000f8e02ff */
[----:B------:R-:W-:Y:S01]  /*09f0*/  IADD3 R3, PT, PT, R3, R11, RZ ;  /* 0x0000000b03037210 */ /* 0x000fe20007ffe0ff */
[C---:B------:R-:W-:Y:S02]  /*0a00*/  IMAD R9, R8.reuse, UR5, R9 ;  /* 0x0000000508097c24 */ /* 0x040fe4000f8e0209 */
[----:B------:R-:W-:-:S04]  /*0a10*/  IMAD.WIDE.U32 R2, R8, UR4, R2 ;  /* 0x0000000408027c25 */ /* 0x000fc8000f8e0002 */
[----:B------:R-:W-:Y:S01]  /*0a20*/  IMAD.IADD R3, R3, 0x1, R9 ;  /* 0x0000000103037824 */ /* 0x000fe200078e0209 */
        /* <DEDUP_REMOVED lines=12> */
[----:B0-----:R-:W-:Y:S02]  /*0af0*/  IADD3 R2, PT, PT, R9, 0xffffffe, RZ ;  /* 0x0ffffffe09027810 */ /* 0x001fe40007ffe0ff */
[----:B------:R-:W-:-:S04]  /*0b00*/  MOV R9, RZ ;  /* 0x000000ff00097202 */ /* 0x000fc80000000f00 */
        /* <DEDUP_REMOVED lines=17> */
.L_x_64:
[----:B------:R-:W0:Y:S01]  /*0c20*/  LDCU.64 UR62, c[0x0][0xa10] ;  /* 0x00014200ff3e77ac */ /* 0x000e220008000a00 */
[----:B------:R-:W-:Y:S01]  /*0c30*/  IMAD.MOV.U32 R7, RZ, RZ, R16 ;  /* 0x000000ffff077224 */ /* 0x000fe200078e0010 */
[----:B------:R-:W-:Y:S02]  /*0c40*/  MOV R0, R17 ;  /* 0x0000001100007202 */ /* 0x000fe40000000f00 */
[----:B------:R-:W-:Y:S02]  /*0c50*/  MOV R6, 0xc90 ;  /* 0x00000c9000067802 */ /* 0x000fe40000000f00 */
[----:B0-----:R-:W-:Y:S01]  /*0c60*/  MOV R3, UR62 ;  /* 0x0000003e00037c02 */ /* 0x001fe20008000f00 */
[----:B------:R-:W-:-:S07]  /*0c70*/  IMAD.U32 R2, RZ, RZ, UR63 ;  /* 0x0000003fff027e24 */ /* 0x000fce000f8e00ff */
[----:B-----5:R-:W-:Y:S05]  /*0c80*/  CALL.REL.NOINC `($__internal_2_$__cuda_sm20_div_s64) ;  /* 0x0000002c00107944 */ /* 0x020fea0003c00000 */
[----:B------:R-:W-:Y:S01]  /*0c90*/  IADD3 R11, P0, PT, RZ, -R9, RZ ;  /* 0x80000009ff0b7210 */ /* 0x000fe20007f1e0ff */
[----:B------:R-:W-:Y:S01]  /*0ca0*/  IMAD.U32 R7, RZ, RZ, UR28 ;  /* 0x0000001cff077e24 */ /* 0x000fe2000f8e00ff */
[-C--:B------:R-:W-:Y:S01]  /*0cb0*/  LOP3.LUT R9, R9, R8.reuse, RZ, 0x3c, !PT ;  /* 0x0000000809097212 */ /* 0x080fe200078e3cff */
[----:B------:R-:W-:Y:S01]  /*0cc0*/  IMAD.U32 R6, RZ, RZ, UR29 ;  /* 0x0000001dff067e24 */ /* 0x000fe2000f8e00ff */
[-C--:B------:R-:W-:Y:S01]  /*0cd0*/  IADD3.X R0, PT, PT, RZ, ~R8.reuse, RZ, P0, !PT ;  /* 0x80000008ff007210 */ /* 0x080fe200007fe4ff */
[----:B------:R-:W-:Y:S01]  /*0ce0*/  IMAD.WIDE.U32 R2, R11, R7, R16 ;  /* 0x000000070b027225 */ /* 0x000fe200078e0010 */
[----:B------:R-:W-:-:S03]  /*0cf0*/  LOP3.LUT R8, R9, R8, RZ, 0x3c, !PT ;  /* 0x0000000809087212 */ /* 0x000fc600078e3cff */
[----:B------:R-:W-:Y:S01]  /*0d00*/  IMAD R0, R0, R7, RZ ;  /* 0x0000000700007224 */ /* 0x000fe200078e02ff */
[----:B------:R-:W-:-:S03]  /*0d10*/  LOP3.LUT R9, R9, R8, RZ, 0x3c, !PT ;  /* 0x0000000809097212 */ /* 0x000fc600078e3cff */
[----:B------:R-:W-:Y:S01]  /*0d20*/  IMAD R11, R11, R6, R0 ;  /* 0x000000060b0b7224 */ /* 0x000fe200078e0200 */
[----:B------:R-:W-:-:S03]  /*0d30*/  MOV R0, R2 ;  /* 0x0000000200007202 */ /* 0x000fc60000000f00 */
[----:B------:R-:W-:-:S07]  /*0d40*/  IMAD.IADD R2, R11, 0x1, R3 ;  /* 0x000000010b027824 */ /* 0x000fce00078e0203 */
.L_x_65:
[----:B------:R-:W-:Y:S05]  /*0d50*/  BSYNC.RECONVERGENT B1 ;  /* 0x0000000000017941 */ /* 0x000fea0003800200 */
.L_x_63:
        /* <DEDUP_REMOVED lines=39> */
.L_x_67:
        /* <DEDUP_REMOVED lines=19> */
.L_x_68:
[----:B------:R-:W-:Y:S05]  /*1100*/  BSYNC.RECONVERGENT B1 ;  /* 0x0000000000017941 */ /* 0x000fea0003800200 */
.L_x_66:
        /* <DEDUP_REMOVED lines=39> */
.L_x_70:
        /* <DEDUP_REMOVED lines=19> */
.L_x_71:
[----:B------:R-:W-:Y:S05]  /*14b0*/  BSYNC.RECONVERGENT B1 ;  /* 0x0000000000017941 */ /* 0x000fea0003800200 */
.L_x_69:
        /* <DEDUP_REMOVED lines=40> */
.L_x_73:
[----:B------:R-:W0:Y:S01]  /*1740*/  LDCU.64 UR62, c[0x0][0xa10] ;  /* 0x00014200ff3e77ac */ /* 0x000e220008000a00 */
[----:B------:R-:W-:Y:S01]  /*1750*/  MOV R7, R16 ;  /* 0x0000001000077202 */ /* 0x000fe20000000f00 */
[----:B------:R-:W-:Y:S01]  /*1760*/  IMAD.MOV.U32 R0, RZ, RZ, R17 ;  /* 0x000000ffff007224 */ /* 0x000fe200078e0011 */
[----:B------:R-:W-:Y:S01]  /*1770*/  MOV R6, 0x17b0 ;  /* 0x000017b000067802 */ /* 0x000fe20000000f00 */
[----:B0-----:R-:W-:Y:S01]  /*1780*/  IMAD.U32 R3, RZ, RZ, UR62 ;  /* 0x0000003eff037e24 */ /* 0x001fe2000f8e00ff */
[----:B------:R-:W-:-:S07]  /*1790*/  MOV R2, UR63 ;  /* 0x0000003f00027c02 */ /* 0x000fce0008000f00 */
[----:B-----5:R-:W-:Y:S05]  /*17a0*/  CALL.REL.NOINC `($__internal_2_$__cuda_sm20_div_s64) ;  /* 0x0000002000487944 */ /* 0x020fea0003c00000 */
[----:B------:R-:W-:Y:S02]  /*17b0*/  IADD3 R3, P0, PT, RZ, -R9, RZ ;  /* 0x80000009ff037210 */ /* 0x000fe40007f1e0ff */
[-C--:B------:R-:W-:Y:S02]  /*17c0*/  LOP3.LUT R9, R9, R8.reuse, RZ, 0x3c, !PT ;  /* 0x0000000809097212 */ /* 0x080fe400078e3cff */
[-C--:B------:R-:W-:Y:S01]  /*17d0*/  IADD3.X R0, PT, PT, RZ, ~R8.reuse, RZ, P0, !PT ;  /* 0x80000008ff007210 */ /* 0x080fe200007fe4ff */
[----:B------:R-:W-:Y:S01]  /*17e0*/  IMAD.WIDE.U32 R16, R3, UR28, R16 ;  /* 0x0000001c03107c25 */ /* 0x000fe2000f8e0010 */
[----:B------:R-:W-:-:S03]  /*17f0*/  LOP3.LUT R8, R9, R8, RZ, 0x3c, !PT ;  /* 0x0000000809087212 */ /* 0x000fc600078e3cff */
[----:B------:R-:W-:Y:S01]  /*1800*/  IMAD R0, R0, UR28, RZ ;  /* 0x0000001c00007c24 */ /* 0x000fe2000f8e02ff */
[----:B------:R-:W-:-:S03]  /*1810*/  LOP3.LUT R9, R9, R8, RZ, 0x3c, !PT ;  /* 0x0000000809097212 */ /* 0x000fc600078e3cff */
[----:B------:R-:W-:-:S04]  /*1820*/  IMAD R3, R3, UR29, R0 ;  /* 0x0000001d03037c24 */ /* 0x000fc8000f8e0200 */
[----:B------:R-:W-:-:S07]  /*1830*/  IMAD.IADD R0, R3, 0x1, R17 ;  /* 0x0000000103007824 */ /* 0x000fce00078e0211 */
.L_x_74:
[----:B------:R-:W-:Y:S05]  /*1840*/  BSYNC.RECONVERGENT B1 ;  /* 0x0000000000017941 */ /* 0x000fea0003800200 */
.L_x_72:
        /* <DEDUP_REMOVED lines=16> */
[----:B------:R-:W-:Y:S02]  /*1950*/  ISETP.NE.U32.AND P2, PT, RZ, UR55, PT ;  /* 0x00000037ff007c0c */ /* 0x000fe4000bf45070 */
[----:B------:R-:W-:-:S05]  /*1960*/  MOV R9, RZ ;  /* 0x000000ff00097202 */ /* 0x000fca0000000f00 */
[----:B0-----:R-:W0:Y:S02]  /*1970*/  MUFU.RCP R0, R0 ;  /* 0x0000000000007308 */ /* 0x001e240000001000 */
[----:B0-----:R-:W-:-:S06]  /*1980*/  IADD3 R2, PT, PT, R0, 0xffffffe, RZ ;  /* 0x0ffffffe00027810 */ /* 0x001fcc0007ffe0ff */
[----:B------:R0:W1:Y:S02]  /*1990*/  F2I.FTZ.U32.TRUNC.NTZ R3, R2 ;  /* 0x0000000200037305 */ /* 0x000064000021f000 */
[----:B0-----:R-:W-:Y:S02]  /*19a0*/  HFMA2 R2, -RZ, RZ, 0, 0 ;  /* 0x00000000ff027431 */ /* 0x001fe400000001ff */
[----:B-1----:R-:W-:-:S04]  /*19b0*/  IMAD.MOV R7, RZ, RZ, -R3 ;  /* 0x000000ffff077224 */ /* 0x002fc800078e0a03 */
[----:B------:R-:W-:-:S04]  /*19c0*/  IMAD R7, R7, UR55, RZ ;  /* 0x0000003707077c24 */ /* 0x000fc8000f8e02ff */
[----:B------:R-:W-:-:S06]  /*19d0*/  IMAD.HI.U32 R6, R3, R7, R2 ;  /* 0x0000000703067227 */ /* 0x000fcc00078e0002 */
[----:B------:R-:W-:-:S04]  /*19e0*/  IMAD.HI.U32 R8, R6, R5, RZ ;  /* 0x0000000506087227 */ /* 0x000fc800078e00ff */
[----:B------:R-:W-:-:S04]  /*19f0*/  IMAD.MOV R6, RZ, RZ, -R8 ;  /* 0x000000ffff067224 */ /* 0x000fc800078e0a08 */
[----:B------:R-:W-:-:S05]  /*1a00*/  IMAD R3, R6, UR55, R5 ;  /* 0x0000003706037c24 */ /* 0x000fca000f8e0205 */
[----:B------:R-:W-:-:S13]  /*1a10*/  ISETP.GE.U32.AND P0, PT, R3, UR55, PT ;  /* 0x0000003703007c0c */ /* 0x000fda000bf06070 */
[----:B------:R-:W-:Y:S01]  /*1a20*/  @P0 IADD3 R3, PT, PT, R3, -UR55, RZ ;  /* 0x8000003703030c10 */ /* 0x000fe2000fffe0ff */
[----:B------:R-:W-:-:S03]  /*1a30*/  @P0 VIADD R8, R8, 0x1 ;  /* 0x0000000108080836 */ /* 0x000fc60000000000 */
[----:B------:R-:W-:-:S13]  /*1a40*/  ISETP.GE.U32.AND P1, PT, R3, UR55, PT ;  /* 0x0000003703007c0c */ /* 0x000fda000bf26070 */
[----:B------:R-:W-:Y:S02]  /*1a50*/  @P1 IADD3 R8, PT, PT, R8, 0x1, RZ ;  /* 0x0000000108081810 */ /* 0x000fe40007ffe0ff */
[----:B------:R-:W-:-:S05]  /*1a60*/  @!P2 LOP3.LUT R8, RZ, UR55, RZ, 0x33, !PT ;  /* 0x00000037ff08ac12 */ /* 0x000fca000f8e33ff */
[----:B------:R-:W-:-:S04]  /*1a70*/  IMAD.MOV R0, RZ, RZ, -R8 ;  /* 0x000000ffff007224 */ /* 0x000fc800078e0a08 */
[----:B------:R-:W-:Y:S01]  /*1a80*/  IMAD R0, R0, UR55, R5 ;  /* 0x0000003700007c24 */ /* 0x000fe2000f8e0205 */
[----:B------:R-:W-:Y:S06]  /*1a90*/  BRA `(.L_x_77) ;  /* 0x00000000004c7947 */ /* 0x000fec0003800000 */
.L_x_76:
        /* <DEDUP_REMOVED lines=8> */
[----:B------:R-:W-:Y:S01]  /*1b20*/  IMAD.MOV.U32 R3, RZ, RZ, R4 ;  /* 0x000000ffff037224 */ /* 0x000fe200078e0004 */
[----:B------:R-:W-:Y:S02]  /*1b30*/  MOV R2, R5 ;  /* 0x0000000500027202 */ /* 0x000fe40000000f00 */
[-C--:B------:R-:W-:Y:S01]  /*1b40*/  LOP3.LUT R9, R9, R8.reuse, RZ, 0x3c, !PT ;  /* 0x0000000809097212 */ /* 0x080fe200078e3cff */
[----:B------:R-:W-:Y:S02]  /*1b50*/  IMAD.X R0, RZ, RZ, ~R8, P0 ;  /* 0x000000ffff007224 */ /* 0x000fe400000e0e08 */
[----:B------:R-:W-:Y:S01]  /*1b60*/  IMAD.WIDE.U32 R2, R7, UR42, R2 ;  /* 0x0000002a07027c25 */ /* 0x000fe2000f8e0002 */
[----:B------:R-:W-:-:S03]  /*1b70*/  LOP3.LUT R8, R9, R8, RZ, 0x3c, !PT ;  /* 0x0000000809087212 */ /* 0x000fc600078e3cff */
[----:B------:R-:W-:Y:S01]  /*1b80*/  IMAD R0, R0, UR42, RZ ;  /* 0x0000002a00007c24 */ /* 0x000fe2000f8e02ff */
[----:B------:R-:W-:-:S03]  /*1b90*/  LOP3.LUT R9, R9, R8, RZ, 0x3c, !PT ;  /* 0x0000000809097212 */ /* 0x000fc600078e3cff */
[----:B------:R-:W-:Y:S01]  /*1ba0*/  IMAD R7, R7, UR43, R0 ;  /* 0x0000002b07077c24 */ /* 0x000fe2000f8e0200 */
[----:B------:R-:W-:-:S03]  /*1bb0*/  MOV R0, R2 ;  /* 0x0000000200007202 */ /* 0x000fc60000000f00 */
[----:B------:R-:W-:-:S07]  /*1bc0*/  IMAD.IADD R2, R3, 0x1, R7 ;  /* 0x0000000103027824 */ /* 0x000fce00078e0207 */
.L_x_77:
[----:B------:R-:W-:Y:S05]  /*1bd0*/  BSYNC.RECONVERGENT B1 ;  /* 0x0000000000017941 */ /* 0x000fea0003800200 */
.L_x_75:
        /* <DEDUP_REMOVED lines=10> */
[----:B------:R0:W2:Y:S01]  /*1c80*/  LDG.E.U16 R2, desc[UR24][R2.64] ;  /* 0x0000001802027981 */ /* 0x0000a2000c1e1500 */
[-C--:B------:R-:W-:Y:S01]  /*1c90*/  LOP3.LUT R19, R19, R18.reuse, RZ, 0x3c, !PT ;  /* 0x0000001213137212 */ /* 0x080fe200078e3cff */
[----:B-----5:R-:W-:Y:S01]  /*1ca0*/  HADD2.F32 R26, -RZ, R26.H0_H0 ;  /* 0x2000001aff1a7230 */ /* 0x020fe20000004100 */
[----:B------:R-:W-:Y:S01]  /*1cb0*/  BSSY.RECONVERGENT B1, `(.L_x_78) ;  /* 0x0000049000017945 */ /* 0x000fe20003800200 */
[----:B------:R-:W-:Y:S01]  /*1cc0*/  HADD2.F32 R24, -RZ, R24.H0_H0 ;  /* 0x20000018ff187230 */ /* 0x000fe20000004100 */
[C---:B------:R-:W-:Y:S01]  /*1cd0*/  LOP3.LUT R18, R19.reuse, R18, RZ, 0x3c, !PT ;  /* 0x0000001213127212 */ /* 0x040fe200078e3cff */
[----:B------:R-:W-:Y:S02]  /*1ce0*/  HADD2.F32 R25, -RZ, R25.H0_H0 ;  /* 0x20000019ff197230 */ /* 0x000fe40000004100 */
[----:B------:R-:W-:Y:S01]  /*1cf0*/  FADD.FTZ R0, -R26, 1 ;  /* 0x3f8000001a007421 */ /* 0x000fe20000010100 */
[----:B------:R-:W-:Y:S01]  /*1d00*/  HADD2.F32 R16, -RZ, R16.H0_H0 ;  /* 0x20000010ff107230 */ /* 0x000fe20000004100 */
[----:B------:R-:W-:Y:S01]  /*1d10*/  LOP3.LUT R19, R19, R18, RZ, 0x3c, !PT ;  /* 0x0000001213137212 */ /* 0x000fe200078e3cff */
[----:B0-----:R-:W-:-:S02]  /*1d20*/  IMAD R3, R20, 0x3, RZ ;  /* 0x0000000314037824 */ /* 0x001fc400078e02ff */
[----:B------:R-:W-:Y:S01]  /*1d30*/  FADD.FTZ R8, R24, -R25 ;  /* 0x8000001918087221 */ /* 0x000fe20000010000 */
[----:B------:R-:W-:Y:S01]  /*1d40*/  FFMA.FTZ R6, -R25, R25, 1 ;  /* 0x3f80000019067423 */ /* 0x000fe20000010119 */
[----:B------:R-:W-:Y:S02]  /*1d50*/  HADD2.F32 R24, -RZ, R27.H0_H0 ;  /* 0x2000001bff187230 */ /* 0x000fe40000004100 */
[----:B------:R-:W-:-:S04]  /*1d60*/  IMAD.WIDE.U32 R14, R14, 0x3, R18 ;  /* 0x000000030e0e7825 */ /* 0x000fc800078e0012 */
[----:B------:R-:W-:Y:S01]  /*1d70*/  FADD.FTZ R7, -R24, 1 ;  /* 0x3f80000018077421 */ /* 0x000fe20000010100 */
[----:B------:R-:W-:Y:S02]  /*1d80*/  IMAD.IADD R20, R15, 0x1, R3 ;  /* 0x000000010f147824 */ /* 0x000fe400078e0203 */
[----:B--2---:R-:W-:-:S05]  /*1d90*/  HADD2.F32 R29, -RZ, R2.H0_H0 ;  /* 0x20000002ff1d7230 */ /* 0x004fca0000004100 */
[C---:B------:R-:W-:Y:S01]  /*1da0*/  FMUL.FTZ R25, R29.reuse, R0 ;  /* 0x000000001d197220 */ /* 0x040fe20000410000 */
[C---:B------:R-:W-:Y:S01]  /*1db0*/  FMUL.FTZ R3, R29.reuse, R8 ;  /* 0x000000081d037220 */ /* 0x040fe20000410000 */
[----:B------:R-:W-:Y:S02]  /*1dc0*/  FMUL.FTZ R29, R29, R26 ;  /* 0x0000001a1d1d7220 */ /* 0x000fe40000410000 */
[----:B------:R-:W-:Y:S01]  /*1dd0*/  FMUL.FTZ R25, R25, R6 ;  /* 0x0000000619197220 */ /* 0x000fe20000410000 */
[----:B------:R-:W-:Y:S01]  /*1de0*/  MOV R6, UR56 ;  /* 0x0000003800067c02 */ /* 0x000fe20008000f00 */
[----:B------:R-:W-:Y:S02]  /*1df0*/  FMUL.FTZ R3, R3, R0 ;  /* 0x0000000003037220 */ /* 0x000fe40000410000 */
[----:B------:R-:W-:Y:S01]  /*1e00*/  FMUL.FTZ R16, R25, R16 ;  /* 0x0000001019107220 */ /* 0x000fe20000410000 */
[----:B------:R-:W-:Y:S01]  /*1e10*/  LOP3.LUT R2, R20, R6, RZ, 0xfc, !PT ;  /* 0x0000000614027212 */ /* 0x000fe200078efcff */
[----:B------:R-:W-:-:S02]  /*1e20*/  FMUL.FTZ R26, R26, R3 ;  /* 0x000000031a1a7220 */ /* 0x000fc40000410000 */
[----:B------:R-:W-:Y:S01]  /*1e30*/  FMUL.FTZ R7, R16, R7 ;  /* 0x0000000710077220 */ /* 0x000fe20000410000 */
[----:B------:R-:W-:-:S03]  /*1e40*/  ISETP.NE.U32.AND P0, PT, R2, RZ, PT ;  /* 0x000000ff0200720c */ /* 0x000fc60003f05070 */
[----:B------:R-:W-:-:S05]  /*1e50*/  FMUL.FTZ R27, R24, R7 ;  /* 0x00000007181b7220 */ /* 0x000fca0000410000 */
[----:B------:R-:W-:-:S05]  /*1e60*/  F2FP.F16.F32.PACK_AB R27, RZ, R27 ;  /* 0x0000001bff1b723e */ /* 0x000fca00000000ff */
        /* <DEDUP_REMOVED lines=24> */
.L_x_79:
[----:B------:R-:W0:Y:S01]  /*1ff0*/  LDCU.64 UR62, c[0x0][0x390] ;  /* 0x00007200ff3e77ac */ /* 0x000e220008000a00 */
[----:B------:R-:W-:Y:S01]  /*2000*/  MOV R7, R14 ;  /* 0x0000000e00077202 */ /* 0x000fe20000000f00 */
[----:B------:R-:W-:Y:S01]  /*2010*/  IMAD.MOV.U32 R0, RZ, RZ, R20 ;  /* 0x000000ffff007224 */ /* 0x000fe200078e0014 */
[----:B------:R-:W-:Y:S01]  /*2020*/  MOV R6, 0x2060 ;  /* 0x0000206000067802 */ /* 0x000fe20000000f00 */
[----:B0-----:R-:W-:Y:S01]  /*2030*/  IMAD.U32 R3, RZ, RZ, UR62 ;  /* 0x0000003eff037e24 */ /* 0x001fe2000f8e00ff */
[----:B------:R-:W-:-:S07]  /*2040*/  MOV R2, UR63 ;  /* 0x0000003f00027c02 */ /* 0x000fce0008000f00 */
[----:B------:R-:W-:Y:S05]  /*2050*/  CALL.REL.NOINC `($__internal_2_$__cuda_sm20_div_s64) ;  /* 0x00000018001c7944 */ /* 0x000fea0003c00000 */
[----:B------:R-:W-:Y:S01]  /*2060*/  IADD3 R11, P0, PT, RZ, -R9, RZ ;  /* 0x80000009ff0b7210 */ /* 0x000fe20007f1e0ff */
[----:B------:R-:W-:Y:S01]  /*2070*/  IMAD.MOV.U32 R2, RZ, RZ, R14 ;  /* 0x000000ffff027224 */ /* 0x000fe200078e000e */
[----:B------:R-:W-:Y:S02]  /*2080*/  MOV R0, UR32 ;  /* 0x0000002000007c02 */ /* 0x000fe40008000f00 */
[----:B------:R-:W-:Y:S01]  /*2090*/  MOV R3, R20 ;  /* 0x0000001400037202 */ /* 0x000fe20000000f00 */
[----:B------:R-:W-:Y:S01]  /*20a0*/  IMAD.X R7, RZ, RZ, ~R8, P0 ;  /* 0x000000ffff077224 */ /* 0x000fe200000e0e08 */
[----:B------:R-:W-:Y:S02]  /*20b0*/  MOV R6, UR33 ;  /* 0x0000002100067c02 */ /* 0x000fe40008000f00 */
[----:B------:R-:W-:Y:S01]  /*20c0*/  LOP3.LUT R9, R9, R8, RZ, 0x3c, !PT ;  /* 0x0000000809097212 */ /* 0x000fe200078e3cff */
[-C--:B------:R-:W-:Y:S02]  /*20d0*/  IMAD R7, R7, R0.reuse, RZ ;  /* 0x0000000007077224 */ /* 0x080fe400078e02ff */
[----:B------:R-:W-:Y:S01]  /*20e0*/  IMAD.WIDE.U32 R2, R11, R0, R2 ;  /* 0x000000000b027225 */ /* 0x000fe200078e0002 */
[----:B------:R-:W-:-:S03]  /*20f0*/  LOP3.LUT R8, R9, R8, RZ, 0x3c, !PT ;  /* 0x0000000809087212 */ /* 0x000fc600078e3cff */
[----:B------:R-:W-:Y:S01]  /*2100*/  IMAD R11, R11, R6, R7 ;  /* 0x000000060b0b7224 */ /* 0x000fe200078e0207 */
[----:B------:R-:W-:Y:S01]  /*2110*/  LOP3.LUT R9, R9, R8, RZ, 0x3c, !PT ;  /* 0x0000000809097212 */ /* 0x000fe200078e3cff */
[----:B------:R-:W-:-:S03]  /*2120*/  IMAD.MOV.U32 R7, RZ, RZ, R2 ;  /* 0x000000ffff077224 */ /* 0x000fc600078e0002 */
[----:B------:R-:W-:-:S07]  /*2130*/  IADD3 R2, PT, PT, R3, R11, RZ ;  /* 0x0000000b03027210 */ /* 0x000fce0007ffe0ff */
.L_x_80:
[----:B------:R-:W-:Y:S05]  /*2140*/  BSYNC.RECONVERGENT B1 ;  /* 0x0000000000017941 */ /* 0x000fea0003800200 */
.L_x_78:
[----:B------:R-:W-:Y:S01]  /*2150*/  IMAD R10, R2, UR10, RZ ;  /* 0x0000000a020a7c24 */ /* 0x000fe2000f8e02ff */
[----:B------:R-:W-:Y:S01]  /*2160*/  BSSY.RECONVERGENT B1, `(.L_x_81) ;  /* 0x000003a000017945 */ /* 0x000fe20003800200 */
[----:B------:R-:W-:Y:S01]  /*2170*/  IMAD.WIDE.U32 R2, R7, UR10, RZ ;  /* 0x0000000a07027c25 */ /* 0x000fe2000f8e00ff */
[----:B------:R-:W-:-:S03]  /*2180*/  F2FP.F16.F32.PACK_AB R26, RZ, R26 ;  /* 0x0000001aff1a723e */ /* 0x000fc600000000ff */
[----:B------:R-:W-:Y:S02]  /*2190*/  IMAD R7, R7, UR11, R10 ;  /* 0x0000000b07077c24 */ /* 0x000fe4000f8e020a */
[----:B------:R-:W-:Y:S02]  /*21a0*/  IMAD R9, R9, UR8, RZ ;  /* 0x0000000809097c24 */ /* 0x000fe4000f8e02ff */
[----:B------:R-:W-:Y:S02]  /*21b0*/  IMAD.IADD R3, R3, 0x1, R7 ;  /* 0x0000000103037824 */ /* 0x000fe400078e0207 */
[C---:B------:R-:W-:Y:S02]  /*21c0*/  IMAD R7, R8.reuse, UR9, R9 ;  /* 0x0000000908077c24 */ /* 0x040fe4000f8e0209 */
[----:B------:R-:W-:-:S05]  /*21d0*/  IMAD.WIDE.U32 R8, R8, UR8, R2 ;  /* 0x0000000808087c25 */ /* 0x000fca000f8e0002 */
[----:B------:R-:W-:Y:S02]  /*21e0*/  IADD3 R3, PT, PT, R9, R7, RZ ;  /* 0x0000000709037210 */ /* 0x000fe40007ffe0ff */
        /* <DEDUP_REMOVED lines=18> */
[----:B------:R-:W-:Y:S01]  /*2310*/  IMAD.MOV.U32 R9, RZ, RZ, RZ ;  /* 0x000000ffff097224 */ /* 0x000fe200078e00ff */
        /* <DEDUP_REMOVED lines=11> */
.L_x_82:
[----:B------:R-:W0:Y:S01]  /*23d0*/  LDCU.64 UR62, c[0x0][0x390] ;  /* 0x00007200ff3e77ac */ /* 0x000e220008000a00 */
[----:B------:R-:W-:Y:S01]  /*23e0*/  MOV R7, R16 ;  /* 0x0000001000077202 */ /* 0x000fe20000000f00 */
[----:B------:R-:W-:Y:S01]  /*23f0*/  IMAD.MOV.U32 R0, RZ, RZ, R17 ;  /* 0x000000ffff007224 */ /* 0x000fe200078e0011 */
[----:B------:R-:W-:Y:S01]  /*2400*/  MOV R6, 0x2440 ;  /* 0x0000244000067802 */ /* 0x000fe20000000f00 */
[----:B0-----:R-:W-:Y:S01]  /*2410*/  IMAD.U32 R3, RZ, RZ, UR62 ;  /* 0x0000003eff037e24 */ /* 0x001fe2000f8e00ff */
[----:B------:R-:W-:-:S07]  /*2420*/  MOV R2, UR63 ;  /* 0x0000003f00027c02 */ /* 0x000fce0008000f00 */
[----:B------:R-:W-:Y:S05]  /*2430*/  CALL.REL.NOINC `($__internal_2_$__cuda_sm20_div_s64) ;  /* 0x0000001400247944 */ /* 0x000fea0003c00000 */
[----:B------:R-:W-:Y:S02]  /*2440*/  IADD3 R7, P0, PT, RZ, -R9, RZ ;  /* 0x80000009ff077210 */ /* 0x000fe40007f1e0ff */
[----:B------:R-:W-:Y:S02]  /*2450*/  MOV R0, UR32 ;  /* 0x0000002000007c02 */ /* 0x000fe40008000f00 */
[----:B------:R-:W-:Y:S01]  /*2460*/  MOV R6, UR33 ;  /* 0x0000002100067c02 */ /* 0x000fe20008000f00 */
[----:B------:R-:W-:Y:S01]  /*2470*/  IMAD.X R3, RZ, RZ, ~R8, P0 ;  /* 0x000000ffff037224 */ /* 0x000fe200000e0e08 */
[----:B------:R-:W-:-:S03]  /*2480*/  LOP3.LUT R9, R9, R8, RZ, 0x3c, !PT ;  /* 0x0000000809097212 */ /* 0x000fc600078e3cff */
[----:B------:R-:W-:Y:S01]  /*2490*/  IMAD R10, R3, R0, RZ ;  /* 0x00000000030a7224 */ /* 0x000fe200078e02ff */
[----:B------:R-:W-:Y:S01]  /*24a0*/  LOP3.LUT R8, R9, R8, RZ, 0x3c, !PT ;  /* 0x0000000809087212 */ /* 0x000fe200078e3cff */
[----:B------:R-:W-:-:S03]  /*24b0*/  IMAD.WIDE.U32 R2, R7, R0, R16 ;  /* 0x0000000007027225 */ /* 0x000fc600078e0010 */
[----:B------:R-:W-:Y:S01]  /*24c0*/  LOP3.LUT R9, R9, R8, RZ, 0x3c, !PT ;  /* 0x0000000809097212 */ /* 0x000fe200078e3cff */
[----:B------:R-:W-:Y:S02]  /*24d0*/  IMAD R11, R7, R6, R10 ;  /* 0x00000006070b7224 */ /* 0x000fe400078e020a */
[----:B------:R-:W-:-:S03]  /*24e0*/  IMAD.MOV.U32 R7, RZ, RZ, R2 ;  /* 0x000000ffff077224 */ /* 0x000fc600078e0002 */
[----:B------:R-:W-:-:S07]  /*24f0*/  IADD3 R2, PT, PT, R11, R3, RZ ;  /* 0x000000030b027210 */ /* 0x000fce0007ffe0ff */
.L_x_83:
[----:B------:R-:W-:Y:S05]  /*2500*/  BSYNC.RECONVERGENT B1 ;  /* 0x0000000000017941 */ /* 0x000fea0003800200 */
.L_x_81:
        /* <DEDUP_REMOVED lines=19> */
[----:B------:R-:W-:Y:S01]  /*2640*/  ISETP.NE.U32.AND P2, PT, R0, RZ, PT ;  /* 0x000000ff0000720c */ /* 0x000fe20003f45070 */
[----:B------:R-:W-:-:S06]  /*2650*/  IMAD.MOV.U32 R9, RZ, RZ, RZ ;  /* 0x000000ffff097224 */ /* 0x000fcc00078e00ff */
[----:B0-----:R-:W0:Y:S02]  /*2660*/  MUFU.RCP R6, R6 ;  /* 0x0000000600067308 */ /* 0x001e240000001000 */
[----:B0-----:R-:W-:-:S06]  /*2670*/  VIADD R2, R6, 0xffffffe ;  /* 0x0ffffffe06027836 */ /* 0x001fcc0000000000 */
        /* <DEDUP_REMOVED lines=17> */
.L_x_85:
        /* <DEDUP_REMOVED lines=8> */
[-C--:B------:R-:W-:Y:S02]  /*2810*/  LOP3.LUT R9, R9, R8.reuse, RZ, 0x3c, !PT ;  /* 0x0000000809097212 */ /* 0x080fe400078e3cff */
[-C--:B------:R-:W-:Y:S01]  /*2820*/  IADD3.X R0, PT, PT, RZ, ~R8.reuse, RZ, P0, !PT ;  /* 0x80000008ff007210 */ /* 0x080fe200007fe4ff */
[----:B------:R-:W-:Y:S01]  /*2830*/  IMAD.WIDE.U32 R2, R7, UR32, R18 ;  /* 0x0000002007027c25 */ /* 0x000fe2000f8e0012 */
[----:B------:R-:W-:-:S03]  /*2840*/  LOP3.LUT R8, R9, R8, RZ, 0x3c, !PT ;  /* 0x0000000809087212 */ /* 0x000fc600078e3cff */
[----:B------:R-:W-:Y:S01]  /*2850*/  IMAD R0, R0, UR32, RZ ;  /* 0x0000002000007c24 */ /* 0x000fe2000f8e02ff */
[----:B------:R-:W-:-:S03]  /*2860*/  LOP3.LUT R9, R9, R8, RZ, 0x3c, !PT ;  /* 0x0000000809097212 */ /* 0x000fc600078e3cff */
[----:B------:R-:W-:Y:S02]  /*2870*/  IMAD R7, R7, UR33, R0 ;  /* 0x0000002107077c24 */ /* 0x000fe4000f8e0200 */
[----:B------:R-:W-:-:S03]  /*2880*/  IMAD.MOV.U32 R0, RZ, RZ, R2 ;  /* 0x000000ffff007224 */ /* 0x000fc600078e0002 */
[----:B------:R-:W-:-:S07]  /*2890*/  IADD3 R2, PT, PT, R7, R3, RZ ;  /* 0x0000000307027210 */ /* 0x000fce0007ffe0ff */
.L_x_86:
[----:B------:R-:W-:Y:S05]  /*28a0*/  BSYNC.RECONVERGENT B1 ;  /* 0x0000000000017941 */ /* 0x000fea0003800200 */
.L_x_84:
[----:B------:R-:W-:Y:S01]  /*28b0*/  IMAD R7, R2, UR10, RZ ;  /* 0x0000000a02077c24 */ /* 0x000fe2000f8e02ff */
[----:B------:R-:W-:Y:S01]  /*28c0*/  BSSY.RECONVERGENT B1, `(.L_x_87) ;  /* 0x000003a000017945 */ /* 0x000fe20003800200 */
[----:B------:R-:W-:-:S04]  /*28d0*/  IMAD.WIDE.U32 R2, R0, UR10, RZ ;  /* 0x0000000a00027c25 */ /* 0x000fc8000f8e00ff */
[----:B------:R-:W-:Y:S02]  /*28e0*/  IMAD R7, R0, UR11, R7 ;  /* 0x0000000b00077c24 */ /* 0x000fe4000f8e0207 */
[----:B------:R-:W-:Y:S02]  /*28f0*/  IMAD R9, R9, UR8, RZ ;  /* 0x0000000809097c24 */ /* 0x000fe4000f8e02ff */
[----:B------:R-:W-:Y:S02]  /*2900*/  IMAD.IADD R3, R3, 0x1, R7 ;  /* 0x0000000103037824 */ /* 0x000fe400078e0207 */
[C---:B------:R-:W-:Y:S02]  /*2910*/  IMAD R9, R8.reuse, UR9, R9 ;  /* 0x0000000908097c24 */ /* 0x040fe4000f8e0209 */
[----:B------:R-:W-:-:S04]  /*2920*/  IMAD.WIDE.U32 R2, R8, UR8, R2 ;  /* 0x0000000808027c25 */ /* 0x000fc8000f8e0002 */
[----:B------:R-:W-:Y:S01]  /*2930*/  IMAD.U32 R11, RZ, RZ, UR58 ;  /* 0x0000003aff0b7e24 */ /* 0x000fe2000f8e00ff */
[----:B------:R-:W-:Y:S02]  /*2940*/  IADD3 R3, PT, PT, R3, R9, RZ ;  /* 0x0000000903037210 */ /* 0x000fe40007ffe0ff */
[----:B------:R-:W-:Y:S02]  /*2950*/  LEA R6, P0, R2, UR34, 0x1 ;  /* 0x0000002202067c11 */ /* 0x000fe4000f8008ff */
[----:B------:R-:W-:Y:S02]  /*2960*/  LOP3.LUT R0, R20, R11, RZ, 0xfc, !PT ;  /* 0x0000000b14007212 */ /* 0x000fe400078efcff */
[----:B------:R-:W-:Y:S02]  /*2970*/  LEA.HI.X R7, R2, UR35, R3, 0x1, P0 ;  /* 0x0000002302077c11 */ /* 0x000fe400080f0c03 */
[----:B------:R-:W-:-:S03]  /*2980*/  ISETP.NE.U32.AND P0, PT, R0, RZ, PT ;  /* 0x000000ff0000720c */ /* 0x000fc60003f05070 */
[----:B------:R0:W-:Y:S10]  /*2990*/  STG.E.U16 desc[UR24][R6.64], R28 ;  /* 0x0000001c06007986 */ /* 0x0001f4000c101518 */
[----:B------:R-:W-:Y:S05]  /*29a0*/  @P0 BRA `(.L_x_88) ;  /* 0x0000000000600947 */ /* 0x000fea0003800000 */
[----:B------:R-:W-:-:S04]  /*29b0*/  MOV R3, UR59 ;  /* 0x0000003b00037c02 */ /* 0x000fc80008000f00 */
[----:B------:R-:W1:Y:S01]  /*29c0*/  I2F.U32.RP R0, R3 ;  /* 0x0000000300007306 */ /* 0x000e620000209000 */
[----:B------:R-:W-:-:S07]  /*29d0*/  ISETP.NE.U32.AND P2, PT, R3, RZ, PT ;  /* 0x000000ff0300720c */ /* 0x000fce0003f45070 */
[----:B-1----:R-:W0:Y:S02]  /*29e0*/  MUFU.RCP R0, R0 ;  /* 0x0000000000007308 */ /* 0x002e240000001000 */
[----:B0-----:R-:W-:Y:S02]  /*29f0*/  VIADD R6, R0, 0xffffffe ;  /* 0x0ffffffe00067836 */ /* 0x001fe40000000000 */
[----:B------:R-:W-:-:S04]  /*2a00*/  IMAD.MOV.U32 R0, RZ, RZ, RZ ;  /* 0x000000ffff007224 */ /* 0x000fc800078e00ff */
        /* <DEDUP_REMOVED lines=18> */
.L_x_88:
[----:B------:R-:W1:Y:S01]  /*2b30*/  LDCU.64 UR62, c[0x0][0x530] ;  /* 0x0000a600ff3e77ac */ /* 0x000e620008000a00 */
[----:B0-----:R-:W-:Y:S01]  /*2b40*/  IMAD.MOV.U32 R7, RZ, RZ, R14 ;  /* 0x000000ffff077224 */ /* 0x001fe200078e000e */
[----:B------:R-:W-:Y:S02]  /*2b50*/  MOV R0, R20 ;  /* 0x0000001400007202 */ /* 0x000fe40000000f00 */
[----:B------:R-:W-:Y:S02]  /*2b60*/  MOV R6, 0x2ba0 ;  /* 0x00002ba000067802 */ /* 0x000fe40000000f00 */
[----:B-1----:R-:W-:Y:S01]  /*2b70*/  MOV R3, UR62 ;  /* 0x0000003e00037c02 */ /* 0x002fe20008000f00 */
[----:B------:R-:W-:-:S07]  /*2b80*/  IMAD.U32 R2, RZ, RZ, UR63 ;  /* 0x0000003fff027e24 */ /* 0x000fce000f8e00ff */
[----:B------:R-:W-:Y:S05]  /*2b90*/  CALL.REL.NOINC `($__internal_2_$__cuda_sm20_div_s64) ;  /* 0x0000000c004c7944 */ /* 0x000fea0003c00000 */
[----:B------:R-:W-:Y:S01]  /*2ba0*/  IADD3 R7, P0, PT, RZ, -R9, RZ ;  /* 0x80000009ff077210 */ /* 0x000fe20007f1e0ff */
[----:B------:R-:W-:Y:S01]  /*2bb0*/  IMAD.U32 R3, RZ, RZ, UR36 ;  /* 0x00000024ff037e24 */ /* 0x000fe2000f8e00ff */
[----:B------:R-:W-:Y:S01]  /*2bc0*/  MOV R15, R20 ;  /* 0x00000014000f7202 */ /* 0x000fe20000000f00 */
[----:B------:R-:W-:Y:S01]  /*2bd0*/  IMAD.U32 R11, RZ, RZ, UR37 ;  /* 0x00000025ff0b7e24 */ /* 0x000fe2000f8e00ff */
[-C--:B------:R-:W-:Y:S02]  /*2be0*/  IADD3.X R0, PT, PT, RZ, ~R8.reuse, RZ, P0, !PT ;  /* 0x80000008ff007210 */ /* 0x080fe400007fe4ff */
[----:B------:R-:W-:Y:S01]  /*2bf0*/  LOP3.LUT R9, R9, R8, RZ, 0x3c, !PT ;  /* 0x0000000809097212 */ /* 0x000fe200078e3cff */
[----:B------:R-:W-:-:S03]  /*2c00*/  IMAD.WIDE.U32 R14, R7, R3, R14 ;  /* 0x00000003070e7225 */ /* 0x000fc600078e000e */
[----:B------:R-:W-:Y:S01]  /*2c10*/  LOP3.LUT R8, R9, R8, RZ, 0x3c, !PT ;  /* 0x0000000809087212 */ /* 0x000fe200078e3cff */
[----:B------:R-:W-:-:S03]  /*2c20*/  IMAD R0, R0, R3, RZ ;  /* 0x0000000300007224 */ /* 0x000fc600078e02ff */
[----:B------:R-:W-:Y:S01]  /*2c30*/  LOP3.LUT R9, R9, R8, RZ, 0x3c, !PT ;  /* 0x0000000809097212 */ /* 0x000fe200078e3cff */
[----:B------:R-:W-:-:S04]  /*2c40*/  IMAD R7, R7, R11, R0 ;  /* 0x0000000b07077224 */ /* 0x000fc800078e0200 */
[----:B------:R-:W-:-:S07]  /*2c50*/  IMAD.IADD R0, R15, 0x1, R7 ;  /* 0x000000010f007824 */ /* 0x000fce00078e0207 */
.L_x_89:
[----:B------:R-:W-:Y:S05]  /*2c60*/  BSYNC.RECONVERGENT B1 ;  /* 0x0000000000017941 */ /* 0x000fea0003800200 */
.L_x_87:
[----:B------:R-:W-:Y:S01]  /*2c70*/  IMAD R13, R0, UR14, RZ ;  /* 0x0000000e000d7c24 */ /* 0x000fe2000f8e02ff */
[----:B------:R-:W-:Y:S01]  /*2c80*/  LOP3.LUT R0, R17, R11, RZ, 0xfc, !PT ;  /* 0x0000000b11007212 */ /* 0x000fe200078efcff */
[C---:B------:R-:W-:Y:S01]  /*2c90*/  IMAD.WIDE.U32 R6, R14.reuse, UR14, RZ ;  /* 0x0000000e0e067c25 */ /* 0x040fe2000f8e00ff */
[----:B------:R-:W-:Y:S03]  /*2ca0*/  BSSY.RECONVERGENT B1, `(.L_x_90) ;  /* 0x0000038000017945 */ /* 0x000fe60003800200 */
        /* <DEDUP_REMOVED lines=34> */
.L_x_91:
[----:B------:R-:W1:Y:S01]  /*2ed0*/  LDCU.64 UR62, c[0x0][0x530] ;  /* 0x0000a600ff3e77ac */ /* 0x000e620008000a00 */
[----:B0-----:R-:W-:Y:S01]  /*2ee0*/  MOV R7, R16 ;  /* 0x0000001000077202 */ /* 0x001fe20000000f00 */
[----:B------:R-:W-:Y:S01]  /*2ef0*/  IMAD.MOV.U32 R0, RZ, RZ, R17 ;  /* 0x000000ffff007224 */ /* 0x000fe200078e0011 */
[----:B------:R-:W-:Y:S01]  /*2f00*/  MOV R6, 0x2f40 ;  /* 0x00002f4000067802 */ /* 0x000fe20000000f00 */
[----:B-1----:R-:W-:Y:S01]  /*2f10*/  IMAD.U32 R3, RZ, RZ, UR62 ;  /* 0x0000003eff037e24 */ /* 0x002fe2000f8e00ff */
[----:B------:R-:W-:-:S07]  /*2f20*/  MOV R2, UR63 ;  /* 0x0000003f00027c02 */ /* 0x000fce0008000f00 */
[----:B------:R-:W-:Y:S05]  /*2f30*/  CALL.REL.NOINC `($__internal_2_$__cuda_sm20_div_s64) ;  /* 0x0000000800647944 */ /* 0x000fea0003c00000 */
[----:B------:R-:W-:Y:S01]  /*2f40*/  IADD3 R0, P0, PT, RZ, -R9, RZ ;  /* 0x80000009ff007210 */ /* 0x000fe20007f1e0ff */
[----:B------:R-:W-:Y:S01]  /*2f50*/  IMAD.MOV.U32 R6, RZ, RZ, R16 ;  /* 0x000000ffff067224 */ /* 0x000fe200078e0010 */
[----:B------:R-:W-:Y:S02]  /*2f60*/  MOV R3, UR36 ;  /* 0x0000002400037c02 */ /* 0x000fe40008000f00 */
[----:B------:R-:W-:Y:S01]  /*2f70*/  MOV R11, UR37 ;  /* 0x00000025000b7c02 */ /* 0x000fe20008000f00 */
[----:B------:R-:W-:Y:S01]  /*2f80*/  IMAD.X R2, RZ, RZ, ~R8, P0 ;  /* 0x000000ffff027224 */ /* 0x000fe200000e0e08 */
[----:B------:R-:W-:Y:S02]  /*2f90*/  MOV R7, R17 ;  /* 0x0000001100077202 */ /* 0x000fe40000000f00 */
[-C--:B------:R-:W-:Y:S01]  /*2fa0*/  LOP3.LUT R9, R9, R8.reuse, RZ, 0x3c, !PT ;  /* 0x0000000809097212 */ /* 0x080fe200078e3cff */
[-C--:B------:R-:W-:Y:S02]  /*2fb0*/  IMAD R2, R2, R3.reuse, RZ ;  /* 0x0000000302027224 */ /* 0x080fe400078e02ff */
[----:B------:R-:W-:Y:S01]  /*2fc0*/  IMAD.WIDE.U32 R6, R0, R3, R6 ;  /* 0x0000000300067225 */ /* 0x000fe200078e0006 */
[----:B------:R-:W-:-:S03]  /*2fd0*/  LOP3.LUT R8, R9, R8, RZ, 0x3c, !PT ;  /* 0x0000000809087212 */ /* 0x000fc600078e3cff */
[----:B------:R-:W-:Y:S01]  /*2fe0*/  IMAD R13, R0, R11, R2 ;  /* 0x0000000b000d7224 */ /* 0x000fe200078e0202 */
[----:B------:R-:W-:Y:S01]  /*2ff0*/  LOP3.LUT R9, R9, R8, RZ, 0x3c, !PT ;  /* 0x0000000809097212 */ /* 0x000fe200078e3cff */
[----:B------:R-:W-:-:S03]  /*3000*/  IMAD.MOV.U32 R16, RZ, RZ, R6 ;  /* 0x000000ffff107224 */ /* 0x000fc600078e0006 */
[----:B------:R-:W-:-:S07]  /*3010*/  IADD3 R0, PT, PT, R13, R7, RZ ;  /* 0x000000070d007210 */ /* 0x000fce0007ffe0ff */
.L_x_92:
[----:B------:R-:W-:Y:S05]  /*3020*/  BSYNC.RECONVERGENT B1 ;  /* 0x0000000000017941 */ /* 0x000fea0003800200 */
.L_x_90:
[----:B------:R-:W-:Y:S01]  /*3030*/  IMAD R13, R0, UR14, RZ ;  /* 0x0000000e000d7c24 */ /* 0x000fe2000f8e02ff */
[----:B------:R-:W-:Y:S01]  /*3040*/  LOP3.LUT R11, R19, R11, RZ, 0xfc, !PT ;  /* 0x0000000b130b7212 */ /* 0x000fe200078efcff */
[----:B------:R-:W-:-:S04]  /*3050*/  IMAD.WIDE.U32 R6, R16, UR14, RZ ;  /* 0x0000000e10067c25 */ /* 0x000fc8000f8e00ff */
[----:B------:R-:W-:Y:S01]  /*3060*/  FMUL.FTZ R14, R25, R24 ;  /* 0x00000018190e7220 */ /* 0x000fe20000410000 */
[----:B------:R-:W-:Y:S01]  /*3070*/  BSSY.RECONVERGENT B1, `(.L_x_93) ;  /* 0x0000037000017945 */ /* 0x000fe20003800200 */
[----:B------:R-:W-:Y:S02]  /*3080*/  IMAD R13, R16, UR15, R13 ;  /* 0x0000000f100d7c24 */ /* 0x000fe4000f8e020d */
[----:B------:R-:W-:Y:S01]  /*3090*/  IMAD R9, R9, UR12, RZ ;  /* 0x0000000c09097c24 */ /* 0x000fe2000f8e02ff */
[----:B------:R-:W-:Y:S01]  /*30a0*/  F2FP.F16.F32.PACK_AB R14, RZ, R14 ;  /* 0x0000000eff0e723e */ /* 0x000fe200000000ff */
[----:B------:R-:W-:Y:S02]  /*30b0*/  IMAD.IADD R7, R7, 0x1, R13 ;  /* 0x0000000107077824 */ /* 0x000fe400078e020d */
        /* <DEDUP_REMOVED lines=31> */
.L_x_94:
        /* <DEDUP_REMOVED lines=15> */
[----:B------:R-:W-:Y:S02]  /*33a0*/  MOV R18, R2 ;  /* 0x0000000200127202 */ /* 0x000fe40000000f00 */
[----:B------:R-:W-:Y:S01]  /*33b0*/  LOP3.LUT R9, R9, R8, RZ, 0x3c, !PT ;  /* 0x0000000809097212 */ /* 0x000fe200078e3cff */
[----:B------:R-:W-:-:S04]  /*33c0*/  IMAD R7, R7, UR37, R0 ;  /* 0x0000002507077c24 */ /* 0x000fc8000f8e0200 */
[----:B------:R-:W-:-:S07]  /*33d0*/  IMAD.IADD R0, R7, 0x1, R3 ;  /* 0x0000000107007824 */ /* 0x000fce00078e0203 */
.L_x_95:
[----:B------:R-:W-:Y:S05]  /*33e0*/  BSYNC.RECONVERGENT B1 ;  /* 0x0000000000017941 */ /* 0x000fea0003800200 */
.L_x_93:
[----:B------:R-:W-:Y:S01]  /*33f0*/  IMAD R7, R0, UR14, RZ ;  /* 0x0000000e00077c24 */ /* 0x000fe2000f8e02ff */
[----:B------:R-:W-:Y:S01]  /*3400*/  PRMT R6, R14, 0x7610, R6 ;  /* 0x000076100e067816 */ /* 0x000fe20000000006 */
[----:B------:R-:W-:Y:S01]  /*3410*/  IMAD.WIDE.U32 R2, R18, UR14, RZ ;  /* 0x0000000e12027c25 */ /* 0x000fe2000f8e00ff */
[----:B------:R-:W-:Y:S01]  /*3420*/  LOP3.LUT R0, R4, UR60, RZ, 0xfc, !PT ;  /* 0x0000003c04007c12 */ /* 0x000fe2000f8efcff */
[----:B------:R-:W-:Y:S01]  /*3430*/  BSSY.RECONVERGENT B1, `(.L_x_96) ;  /* 0x0000036000017945 */ /* 0x000fe20003800200 */
[----:B------:R-:W-:Y:S01]  /*3440*/  F2FP.F16.F32.PACK_AB R14, RZ, R29 ;  /* 0x0000001dff0e723e */ /* 0x000fe200000000ff */
        /* <DEDUP_REMOVED lines=11> */
[----:B------:R-:W1:Y:S01]  /*3500*/  I2F.U32.RP R0, UR61 ;  /* 0x0000003d00007d06 */ /* 0x000e620008209000 */
[----:B------:R-:W-:Y:S02]  /*3510*/  ISETP.NE.U32.AND P2, PT, RZ, UR61, PT ;  /* 0x0000003dff007c0c */ /* 0x000fe4000bf45070 */
[----:B------:R-:W-:-:S05]  /*3520*/  MOV R9, RZ ;  /* 0x000000ff00097202 */ /* 0x000fca0000000f00 */
[----:B-1----:R-:W0:Y:S02]  /*3530*/  MUFU.RCP R0, R0 ;  /* 0x0000000000007308 */ /* 0x002e240000001000 */
        /* <DEDUP_REMOVED lines=18> */
.L_x_97:
[----:B------:R-:W1:Y:S01]  /*3660*/  LDCU.64 UR62, c[0x0][0x870] ;  /* 0x00010e00ff3e77ac */ /* 0x000e620008000a00 */
[----:B------:R-:W-:Y:S01]  /*3670*/  IMAD.MOV.U32 R7, RZ, RZ, R5 ;  /* 0x000000ffff077224 */ /* 0x000fe200078e0005 */
[----:B------:R-:W-:Y:S02]  /*3680*/  MOV R0, R4 ;  /* 0x0000000400007202 */ /* 0x000fe40000000f00 */
[----:B0-----:R-:W-:Y:S02]  /*3690*/  MOV R6, 0x36d0 ;  /* 0x000036d000067802 */ /* 0x001fe40000000f00 */
        /* <DEDUP_REMOVED lines=15> */
.L_x_98:
[----:B------:R-:W-:Y:S05]  /*3790*/  BSYNC.RECONVERGENT B1 ;  /* 0x0000000000017941 */ /* 0x000fea0003800200 */
.L_x_96:
[----:B------:R-:W2:Y:S01]  /*37a0*/  LDL R6, [R1] ;  /* 0x0000000001067983 */ /* 0x000ea20000100800 */
        /* <DEDUP_REMOVED lines=10> */
[----:B------:R1:W-:Y:S01]  /*3850*/  STG.E.U16 desc[UR24][R2.64], R14 ;  /* 0x0000000e02007986 */ /* 0x0003e2000c101518 */
[----:B--2---:R-:W-:-:S04]  /*3860*/  IADD3 R5, P0, PT, R6, R5, RZ ;  /* 0x0000000506057210 */ /* 0x004fc80007f1e0ff */
[----:B------:R-:W-:Y:S02]  /*3870*/  IADD3.X R4, PT, PT, RZ, R4, RZ, P0, !PT ;  /* 0x00000004ff047210 */ /* 0x000fe400007fe4ff */
[----:B------:R-:W-:-:S04]  /*3880*/  ISETP.GE.U32.AND P0, PT, R5, UR40, PT ;  /* 0x0000002805007c0c */ /* 0x000fc8000bf06070 */
[----:B------:R-:W-:-:S13]  /*3890*/  ISETP.GE.AND.EX P0, PT, R4, UR41, PT, P0 ;  /* 0x0000002904007c0c */ /* 0x000fda000bf06300 */
[----:B-1----:R-:W-:Y:S05]  /*38a0*/  @!P0 BRA `(.L_x_99) ;  /* 0xffffffc800888947 */ /* 0x002fea000383ffff */
[----:B------:R-:W-:Y:S05]  /*38b0*/  BSYNC.RECONVERGENT B0 ;  /* 0x0000000000007941 */ /* 0x000fea0003800200 */
.L_x_56:
[----:B------:R-:W-:Y:S05]  /*38c0*/  EXIT ;  /* 0x000000000000794d */ /* 0x000fea0003800000 */
        .weak           $__internal_2_$__cuda_sm20_div_s64
        .type           $__internal_2_$__cuda_sm20_div_s64,@function
        .size           $__internal_2_$__cuda_sm20_div_s64,(.L_x_1328 - $__internal_2_$__cuda_sm20_div_s64)
$__internal_2_$__cuda_sm20_div_s64:
[-C--:B------:R-:W-:Y:S02]  /*38d0*/  IADD3 R8, P1, PT, RZ, -R3.reuse, RZ ;  /* 0x80000003ff087210 */ /* 0x080fe40007f3e0ff */
[----:B------:R-:W-:Y:S02]  /*38e0*/  ISETP.GE.AND P0, PT, R2, RZ, PT ;  /* 0x000000ff0200720c */ /* 0x000fe40003f06270 */
[----:B------:R-:W-:Y:S01]  /*38f0*/  ISETP.GE.AND P3, PT, R0, RZ, PT ;  /* 0x000000ff0000720c */ /* 0x000fe20003f66270 */
[----:B------:R-:W-:Y:S01]  /*3900*/  IMAD.X R9, RZ, RZ, ~R2, P1 ;  /* 0x000000ffff097224 */ /* 0x000fe200008e0e02 */
[----:B------:R-:W-:-:S04]  /*3910*/  SEL R8, R8, R3, !P0 ;  /* 0x0000000308087207 */ /* 0x000fc80004000000 */
[----:B------:R-:W-:-:S04]  /*3920*/  SEL R9, R9, R2, !P0 ;  /* 0x0000000209097207 */ /* 0x000fc80004000000 */
[----:B------:R-:W0:Y:S02]  /*3930*/  I2F.U64.RP R10, R8 ;  /* 0x00000008000a7312 */ /* 0x000e240000309000 */
[----:B0-----:R-:W0:Y:S02]  /*3940*/  MUFU.RCP R10, R10 ;  /* 0x0000000a000a7308 */ /* 0x001e240000001000 */
[----:B0-----:R-:W-:-:S15]  /*3950*/  IADD3 R10, PT, PT, R10, 0x1ffffffe, RZ ;  /* 0x1ffffffe0a0a7810 */ /* 0x001fde0007ffe0ff */
[----:B------:R-:W-:-:S15]  /*3960*/  NOP ;  /* 0x0000000000007918 */ /* 0x000fde0000000000 */
[----:B------:R-:W-:-:S15]  /*3970*/  NOP ;  /* 0x0000000000007918 */ /* 0x000fde0000000000 */
[----:B------:R-:W-:-:S15]  /*3980*/  NOP ;  /* 0x0000000000007918 */ /* 0x000fde0000000000 */
[----:B------:R-:W0:Y:S02]  /*3990*/  F2I.U64.TRUNC R10, R10 ;  /* 0x0000000a000a7311 */ /* 0x000e24000020d800 */
[----:B0-----:R-:W-:-:S04]  /*39a0*/  IMAD.WIDE.U32 R12, R10, R8, RZ ;  /* 0x000000080a0c7225 */ /* 0x001fc800078e00ff */
[C---:B------:R-:W-:Y:S01]  /*39b0*/  IMAD R21, R10.reuse, R9, R13 ;  /* 0x000000090a157224 */ /* 0x040fe200078e020d */
[----:B------:R-:W-:Y:S02]  /*39c0*/  IADD3 R22, P0, PT, RZ, -R12, RZ ;  /* 0x8000000cff167210 */ /* 0x000fe40007f1e0ff */
[----:B------:R-:W-:Y:S01]  /*39d0*/  MOV R13, R10 ;  /* 0x0000000a000d7202 */ /* 0x000fe20000000f00 */
[----:B------:R-:W-:Y:S02]  /*39e0*/  IMAD R21, R11, R8, R21 ;  /* 0x000000080b157224 */ /* 0x000fe400078e0215 */
[----:B------:R-:W-:-:S04]  /*39f0*/  IMAD.HI.U32 R12, R10, R22, RZ ;  /* 0x000000160a0c7227 */ /* 0x000fc800078e00ff */
[----:B------:R-:W-:-:S04]  /*3a00*/  IMAD.X R21, RZ, RZ, ~R21, P0 ;  /* 0x000000ffff157224 */ /* 0x000fc800000e0e15 */
[----:B------:R-:W-:-:S04]  /*3a10*/  IMAD.WIDE.U32 R12, P0, R10, R21, R12 ;  /* 0x000000150a0c7225 */ /* 0x000fc8000780000c */
[----:B------:R-:W-:-:S04]  /*3a20*/  IMAD.HI.U32 R13, P1, R11, R22, R12 ;  /* 0x000000160b0d7227 */ /* 0x000fc8000782000c */
[CC--:B------:R-:W-:Y:S02]  /*3a30*/  IMAD R12, R11.reuse, R21.reuse, RZ ;  /* 0x000000150b0c7224 */ /* 0x0c0fe400078e02ff */
[----:B------:R-:W-:-:S03]  /*3a40*/  IMAD.HI.U32 R21, R11, R21, RZ ;  /* 0x000000150b157227 */ /* 0x000fc600078e00ff */
[----:B------:R-:W-:Y:S01]  /*3a50*/  IADD3 R13, P2, PT, R12, R13, RZ ;  /* 0x0000000d0c0d7210 */ /* 0x000fe20007f5e0ff */
[----:B------:R-:W-:-:S04]  /*3a60*/  IMAD.X R10, R21, 0x1, R11, P0 ;  /* 0x00000001150a7824 */ /* 0x000fc800000e060b */
[----:B------:R-:W-:Y:S01]  /*3a70*/  IMAD.WIDE.U32 R22, R13, R8, RZ ;  /* 0x000000080d167225 */ /* 0x000fe200078e00ff */
[----:B------:R-:W-:-:S03]  /*3a80*/  IADD3.X R10, PT, PT, RZ, RZ, R10, P2, P1 ;  /* 0x000000ffff0a7210 */ /* 0x000fc600017e240a */
[----:B------:R-:W-:Y:S01]  /*3a90*/  IMAD R11, R13, R9, R23 ;  /* 0x000000090d0b7224 */ /* 0x000fe200078e0217 */
[----:B------:R-:W-:-:S03]  /*3aa0*/  IADD3 R22, P0, PT, RZ, -R22, RZ ;  /* 0x80000016ff167210 */ /* 0x000fc60007f1e0ff */
[----:B------:R-:W-:Y:S02]  /*3ab0*/  IMAD R11, R10, R8, R11 ;  /* 0x000000080a0b7224 */ /* 0x000fe400078e020b */
[----:B------:R-:W-:-:S03]  /*3ac0*/  IMAD.HI.U32 R12, R13, R22, RZ ;  /* 0x000000160d0c7227 */ /* 0x000fc600078e00ff */
[----:B------:R-:W-:-:S05]  /*3ad0*/  IADD3.X R11, PT, PT, RZ, ~R11, RZ, P0, !PT ;  /* 0x8000000bff0b7210 */ /* 0x000fca00007fe4ff */
[----:B------:R-:W-:-:S04]  /*3ae0*/  IMAD.WIDE.U32 R12, P0, R13, R11, R12 ;  /* 0x0000000b0d0c7225 */ /* 0x000fc8000780000c */
[----:B------:R-:W-:Y:S01]  /*3af0*/  IMAD.HI.U32 R12, P1, R10, R22, R12 ;  /* 0x000000160a0c7227 */ /* 0x000fe2000782000c */
[----:B------:R-:W-:-:S03]  /*3b00*/  IADD3 R13, P4, PT, RZ, -R7, RZ ;  /* 0x80000007ff0d7210 */ /* 0x000fc60007f9e0ff */
[C---:B------:R-:W-:Y:S01]  /*3b10*/  IMAD R22, R10.reuse, R11, RZ ;  /* 0x0000000b0a167224 */ /* 0x040fe200078e02ff */
[----:B------:R-:W-:Y:S01]  /*3b20*/  SEL R13, R13, R7, !P3 ;  /* 0x000000070d0d7207 */ /* 0x000fe20005800000 */
[----:B------:R-:W-:-:S03]  /*3b30*/  IMAD.HI.U32 R11, R10, R11, RZ ;  /* 0x0000000b0a0b7227 */ /* 0x000fc600078e00ff */
[----:B------:R-:W-:Y:S01]  /*3b40*/  IADD3 R22, P2, PT, R22, R12, RZ ;  /* 0x0000000c16167210 */ /* 0x000fe20007f5e0ff */
[----:B------:R-:W-:Y:S01]  /*3b50*/  IMAD.X R12, RZ, RZ, ~R0, P4 ;  /* 0x000000ffff0c7224 */ /* 0x000fe200020e0e00 */
[----:B------:R-:W-:Y:S01]  /*3b60*/  IADD3.X R7, PT, PT, R11, R10, RZ, P0, !PT ;  /* 0x0000000a0b077210 */ /* 0x000fe200007fe4ff */
[----:B------:R-:W-:Y:S02]  /*3b70*/  IMAD.MOV.U32 R11, RZ, RZ, RZ ;  /* 0x000000ffff0b7224 */ /* 0x000fe400078e00ff */
[----:B------:R-:W-:Y:S01]  /*3b80*/  IMAD.HI.U32 R10, R22, R13, RZ ;  /* 0x0000000d160a7227 */ /* 0x000fe200078e00ff */
[----:B------:R-:W-:-:S05]  /*3b90*/  SEL R12, R12, R0, !P3 ;  /* 0x000000000c0c7207 */ /* 0x000fca0005800000 */
[----:B------:R-:W-:Y:S01]  /*3ba0*/  IMAD.WIDE.U32 R22, R22, R12, R10 ;  /* 0x0000000c16167225 */ /* 0x000fe200078e000a */
[----:B------:R-:W-:-:S05]  /*3bb0*/  IADD3.X R10, PT, PT, RZ, RZ, R7, P2, P1 ;  /* 0x000000ffff0a7210 */ /* 0x000fca00017e2407 */
[----:B------:R-:W-:-:S04]  /*3bc0*/  IMAD.HI.U32 R22, P0, R10, R13, R22 ;  /* 0x0000000d0a167227 */ /* 0x000fc80007800016 */
[CC--:B------:R-:W-:Y:S02]  /*3bd0*/  IMAD R7, R10.reuse, R12.reuse, RZ ;  /* 0x0000000c0a077224 */ /* 0x0c0fe400078e02ff */
[----:B------:R-:W-:-:S03]  /*3be0*/  IMAD.HI.U32 R21, R10, R12, RZ ;  /* 0x0000000c0a157227 */ /* 0x000fc600078e00ff */
[----:B------:R-:W-:Y:S02]  /*3bf0*/  IADD3 R7, P1, PT, R7, R22, RZ ;  /* 0x0000001607077210 */ /* 0x000fe40007f3e0ff */
[----:B------:R-:W-:-:S03]  /*3c00*/  IADD3.X R21, PT, PT, R21, RZ, RZ, P0, !PT ;  /* 0x000000ff15157210 */ /* 0x000fc600007fe4ff */
[----:B------:R-:W-:-:S04]  /*3c10*/  IMAD.WIDE.U32 R10, R7, R8, RZ ;  /* 0x00000008070a7225 */ /* 0x000fc800078e00ff */
[----:B------:R-:W-:Y:S01]  /*3c20*/  IMAD R11, R7, R9, R11 ;  /* 0x00000009070b7224 */ /* 0x000fe200078e020b */
[----:B------:R-:W-:Y:S01]  /*3c30*/  IADD3 R13, P0, PT, -R10, R13, RZ ;  /* 0x0000000d0a0d7210 */ /* 0x000fe20007f1e1ff */
[----:B------:R-:W-:-:S04]  /*3c40*/  IMAD.X R10, RZ, RZ, R21, P1 ;  /* 0x000000ffff0a7224 */ /* 0x000fc800008e0615 */
[----:B------:R-:W-:-:S05]  /*3c50*/  IMAD R11, R10, R8, R11 ;  /* 0x000000080a0b7224 */ /* 0x000fca00078e020b */
[----:B------:R-:W-:Y:S02]  /*3c60*/  IADD3.X R12, PT, PT, ~R11, R12, RZ, P0, !PT ;  /* 0x0000000c0b0c7210 */ /* 0x000fe400007fe5ff */
[CC--:B------:R-:W-:Y:S02]  /*3c70*/  ISETP.GE.U32.AND P0, PT, R13.reuse, R8.reuse, PT ;  /* 0x000000080d00720c */ /* 0x0c0fe40003f06070 */
[----:B------:R-:W-:Y:S02]  /*3c80*/  IADD3 R11, P2, PT, R13, -R8, RZ ;  /* 0x800000080d0b7210 */ /* 0x000fe40007f5e0ff */
[----:B------:R-:W-:-:S04]  /*3c90*/  ISETP.GE.U32.AND.EX P0, PT, R12, R9, PT, P0 ;  /* 0x000000090c00720c */ /* 0x000fc80003f06100 */
[----:B------:R-:W-:Y:S02]  /*3ca0*/  SEL R13, R11, R13, P0 ;  /* 0x0000000d0b0d7207 */ /* 0x000fe40000000000 */
[----:B------:R-:W-:Y:S02]  /*3cb0*/  IADD3 R11, P3, PT, R7, 0x1, RZ ;  /* 0x00000001070b7810 */ /* 0x000fe40007f7e0ff */
[----:B------:R-:W-:Y:S01]  /*3cc0*/  ISETP.GE.U32.AND P1, PT, R13, R8, PT ;  /* 0x000000080d00720c */ /* 0x000fe20003f26070 */
[----:B------:R-:W-:Y:S01]  /*3cd0*/  IMAD.X R13, R12, 0x1, ~R9, P2 ;  /* 0x000000010c0d7824 */ /* 0x000fe200010e0e09 */
[----:B------:R-:W-:Y:S02]  /*3ce0*/  SEL R7, R11, R7, P0 ;  /* 0x000000070b077207 */ /* 0x000fe40000000000 */
[----:B------:R-:W-:Y:S02]  /*3cf0*/  IADD3.X R8, PT, PT, RZ, R10, RZ, P3, !PT ;  /* 0x0000000aff087210 */ /* 0x000fe40001ffe4ff */
[----:B------:R-:W-:-:S02]  /*3d00*/  SEL R12, R13, R12, P0 ;  /* 0x0000000c0d0c7207 */ /* 0x000fc40000000000 */
[----:B------:R-:W-:Y:S02]  /*3d10*/  SEL R10, R8, R10, P0 ;  /* 0x0000000a080a7207 */ /* 0x000fe40000000000 */
[----:B------:R-:W-:Y:S02]  /*3d20*/  IADD3 R11, P2, PT, R7, 0x1, RZ ;  /* 0x00000001070b7810 */ /* 0x000fe40007f5e0ff */
[----:B------:R-:W-:-:S03]  /*3d30*/  ISETP.GE.U32.AND.EX P0, PT, R12, R9, PT, P1 ;  /* 0x000000090c00720c */ /* 0x000fc60003f06110 */
[----:B------:R-:W-:Y:S01]  /*3d40*/  IMAD.X R8, RZ, RZ, R10, P2 ;  /* 0x000000ffff087224 */ /* 0x000fe200010e060a */
[----:B------:R-:W-:Y:S02]  /*3d50*/  SEL R11, R11, R7, P0 ;  /* 0x000000070b0b7207 */ /* 0x000fe40000000000 */
[----:B------:R-:W-:Y:S02]  /*3d60*/  LOP3.LUT R7, R2, R0, RZ, 0x3c, !PT ;  /* 0x0000000002077212 */ /* 0x000fe400078e3cff */
[----:B------:R-:W-:Y:S02]  /*3d70*/  SEL R8, R8, R10, P0 ;  /* 0x0000000a08087207 */ /* 0x000fe40000000000 */
[----:B------:R-:W-:Y:S02]  /*3d80*/  IADD3 R9, P2, PT, RZ, -R11, RZ ;  /* 0x8000000bff097210 */ /* 0x000fe40007f5e0ff */
[----:B------:R-:W-:Y:S02]  /*3d90*/  ISETP.NE.U32.AND P0, PT, R3, RZ, PT ;  /* 0x000000ff0300720c */ /* 0x000fe40003f05070 */
[----:B------:R-:W-:Y:S01]  /*3da0*/  ISETP.GE.AND P1, PT, R7, RZ, PT ;  /* 0x000000ff0700720c */ /* 0x000fe20003f26270 */
[----:B------:R-:W-:Y:S01]  /*3db0*/  IMAD.MOV.U32 R7, RZ, RZ, 0x0 ;  /* 0x00000000ff077424 */ /* 0x000fe200078e00ff */
[----:B------:R-:W-:-:S02]  /*3dc0*/  IADD3.X R3, PT, PT, RZ, ~R8, RZ, P2, !PT ;  /* 0x80000008ff037210 */ /* 0x000fc400017fe4ff */
[----:B------:R-:W-:Y:S02]  /*3dd0*/  ISETP.NE.AND.EX P0, PT, R2, RZ, PT, P0 ;  /* 0x000000ff0200720c */ /* 0x000fe40003f05300 */
[----:B------:R-:W-:Y:S02]  /*3de0*/  SEL R9, R9, R11, !P1 ;  /* 0x0000000b09097207 */ /* 0x000fe40004800000 */
[----:B------:R-:W-:Y:S02]  /*3df0*/  SEL R8, R3, R8, !P1 ;  /* 0x0000000803087207 */ /* 0x000fe40004800000 */
[----:B------:R-:W-:Y:S02]  /*3e00*/  SEL R9, R9, 0xffffffff, P0 ;  /* 0xffffffff09097807 */ /* 0x000fe40000000000 */
[----:B------:R-:W-:Y:S01]  /*3e10*/  SEL R8, R8, 0xffffffff, P0 ;  /* 0xffffffff08087807 */ /* 0x000fe20000000000 */
[----:B------:R-:W-:Y:S06]  /*3e20*/  RET.REL.NODEC R6 `(_ZN2at6native38_GLOBAL__N__9a469cfd_6_RNN_cu_eca79a6d6kernel17gru_cell_backwardIN3c104HalfEflLi2EEEvNS_4cuda6detail10TensorInfoIT_T1_EESB_SB_SB_SB_SA_SA_) ;  /* 0xffffffc006747950 */ /* 0x000fec0003c3ffff */
.L_x_100:
        /* <DEDUP_REMOVED lines=13> */
.L_x_1328:


//--------------------- .text._ZN2at6native38_GLOBAL__N__9a469cfd_6_RNN_cu_eca79a6d6kernel17gru_cell_backwardIN3c104HalfEflLi1EEEvNS_4cuda6detail10TensorInfoIT_T1_EESB_SB_SB_SB_SA_SA_ --------------------------
	.section	.text._ZN2at6native38_GLOBAL__N__9a469cfd_6_RNN_cu_eca79a6d6kernel17gru_cell_backwardIN3c104HalfEflLi1EEEvNS_4cuda6detail10TensorInfoIT_T1_EESB_SB_SB_SB_SA_SA_,"ax",@progbits
	.align	128
.text._ZN2at6native38_GLOBAL__N__9a469cfd_6_RNN_cu_eca79a6d6kernel17gru_cell_backwardIN3c104HalfEflLi1EEEvNS_4cuda6detail10TensorInfoIT_T1_EESB_SB_SB_SB_SA_SA_:
        .type           _ZN2at6native38_GLOBAL__N__9a469cfd_6_RNN_cu_eca79a6d6kernel17gru_cell_backwardIN3c104HalfEflLi1EEEvNS_4cuda6detail10TensorInfoIT_T1_EESB_SB_SB_SB_SA_SA_,@function
        .size           _ZN2at6native38_GLOBAL__N__9a469cfd_6_RNN_cu_eca79a6d6kernel17gru_cell_backwardIN3c104HalfEflLi1EEEvNS_4cuda6detail10TensorInfoIT_T1_EESB_SB_SB_SB_SA_SA_,(.L_x_1330 - _ZN2at6native38_GLOBAL__N__9a469cfd_6_RNN_cu_eca79a6d6kernel17gru_cell_backwardIN3c104HalfEflLi1EEEvNS_4cuda6detail10TensorInfoIT_T1_EESB_SB_SB_SB_SA_SA_)
        .other          _ZN2at6native38_GLOBAL__N__9a469cfd_6_RNN_cu_eca79a6d6kernel17gru_cell_backwardIN3c104HalfEflLi1EEEvNS_4cuda6detail10TensorInfoIT_T1_EESB_SB_SB_SB_SA_SA_,@"STO_CUDA_ENTRY STV_DEFAULT"
_ZN2at6native38_GLOBAL__N__9a469cfd_6_RNN_cu_eca79a6d6kernel17gru_cell_backwardIN3c104HalfEflLi1EEEvNS_4cuda6detail10TensorInfoIT_T1_EESB_SB_SB_SB_SA_SA_:
        /* <DEDUP_REMOVED lines=47> */
.L_x_105:
[----:B------:R-:W-:Y:S01]  /*02f0*/  IMAD.U32 R24, RZ, RZ, UR40 ;  /* 0x00000028ff187e24 */ /* 0x000fe2000f8e00ff */
[----:B------:R-:W-:Y:S04]  /*0300*/  BSSY.RECONVERGENT B1, `(.L_x_102) ;  /* 0x0000029000017945 */ /* 0x000fe80003800200 */
[----:B------:R-:W-:-:S04]  /*0310*/  LOP3.LUT R6, R3, R24, RZ, 0xfc, !PT ;  /* 0x0000001803067212 */ /* 0x000fc800078efcff */
[----:B------:R-:W-:-:S13]  /*0320*/  ISETP.NE.U32.AND P0, PT, R6, RZ, PT ;  /* 0x000000ff0600720c */ /* 0x000fda0003f05070 */
[----:B------:R-:W-:Y:S05]  /*0330*/  @P0 BRA `(.L_x_103) ;  /* 0x0000000000600947 */ /* 0x000fea0003800000 */
[----:B------:R-:W-:Y:S01]  /*0340*/  IMAD.U32 R23, RZ, RZ, UR41 ;  /* 0x00000029ff177e24 */ /* 0x000fe2000f8e00ff */
[----:B------:R-:W-:-:S03]  /*0350*/  MOV R17, RZ ;  /* 0x000000ff00117202 */ /* 0x000fc60000000f00 */
[----:B------:R-:W1:Y:S01]  /*0360*/  I2F.U32.RP R6, R23 ;  /* 0x0000001700067306 */ /* 0x000e620000209000 */
[----:B------:R-:W-:-:S07]  /*0370*/  ISETP.NE.U32.AND P2, PT, R23, RZ, PT ;  /* 0x000000ff1700720c */ /* 0x000fce0003f45070 */
[----:B-1----:R-:W1:Y:S02]  /*0380*/  MUFU.RCP R6, R6 ;  /* 0x0000000600067308 */ /* 0x002e640000001000 */
[----:B-1----:R-:W-:-:S06]  /*0390*/  IADD3 R8, PT, PT, R6, 0xffffffe, RZ ;  /* 0x0ffffffe06087810 */ /* 0x002fcc0007ffe0ff */
[----:B------:R1:W2:Y:S02]  /*03a0*/  F2I.FTZ.U32.TRUNC.NTZ R9, R8 ;  /* 0x0000000800097305 */ /* 0x0002a4000021f000 */
[----:B-1----:R-:W-:Y:S02]  /*03b0*/  HFMA2 R8, -RZ, RZ, 0, 0 ;  /* 0x00000000ff087431 */ /* 0x002fe400000001ff */
[----:B--2---:R-:W-:-:S04]  /*03c0*/  IMAD R10, R9, R23, RZ ;  /* 0x00000017090a7224 */ /* 0x004fc800078e02ff */
        /* <DEDUP_REMOVED lines=15> */
.L_x_103:
[----:B------:R-:W-:-:S07]  /*04c0*/  MOV R6, 0x4e0 ;  /* 0x000004e000067802 */ /* 0x000fce0000000f00 */
[----:B0--34-:R-:W-:Y:S05]  /*04d0*/  CALL.REL.NOINC `($__internal_3_$__cuda_sm20_div_s64) ;  /* 0x0000000800747944 */ /* 0x019fea0003c00000 */
[----:B------:R-:W-:Y:S02]  /*04e0*/  IADD3 R6, P0, PT, RZ, -R10, RZ ;  /* 0x8000000aff067210 */ /* 0x000fe40007f1e0ff */
[----:B------:R-:W-:Y:S02]  /*04f0*/  MOV R23, UR26 ;  /* 0x0000001a00177c02 */ /* 0x000fe40008000f00 */
[----:B------:R-:W-:Y:S01]  /*0500*/  MOV R24, UR27 ;  /* 0x0000001b00187c02 */ /* 0x000fe20008000f00 */
[----:B------:R-:W-:Y:S01]  /*0510*/  IMAD.X R8, RZ, RZ, ~R11, P0 ;  /* 0x000000ffff087224 */ /* 0x000fe200000e0e0b */
[----:B------:R-:W-:-:S03]  /*0520*/  MOV R9, R3 ;  /* 0x0000000300097202 */ /* 0x000fc60000000f00 */
[-C--:B------:R-:W-:Y:S02]  /*0530*/  IMAD R13, R8, R23.reuse, RZ ;  /* 0x00000017080d7224 */ /* 0x080fe400078e02ff */
[----:B------:R-:W-:Y:S02]  /*0540*/  IMAD.MOV.U32 R8, RZ, RZ, R4 ;  /* 0x000000ffff087224 */ /* 0x000fe400078e0004 */
[C---:B------:R-:W-:Y:S02]  /*0550*/  IMAD R13, R6.reuse, R24, R13 ;  /* 0x00000018060d7224 */ /* 0x040fe400078e020d */
[----:B------:R-:W-:-:S04]  /*0560*/  IMAD.WIDE.U32 R8, R6, R23, R8 ;  /* 0x0000001706087225 */ /* 0x000fc800078e0008 */
[----:B------:R-:W-:Y:S01]  /*0570*/  IMAD.MOV.U32 R16, RZ, RZ, R8 ;  /* 0x000000ffff107224 */ /* 0x000fe200078e0008 */
[----:B------:R-:W-:-:S07]  /*0580*/  IADD3 R17, PT, PT, R9, R13, RZ ;  /* 0x0000000d09117210 */ /* 0x000fce0007ffe0ff */
.L_x_104:
[----:B0--34-:R-:W-:Y:S05]  /*0590*/  BSYNC.RECONVERGENT B1 ;  /* 0x0000000000017941 */ /* 0x019fea0003800200 */
.L_x_102:
        /* <DEDUP_REMOVED lines=56> */
[----:B------:R-:W-:-:S04]  /*0920*/  IMAD.WIDE.U32 R8, R16, UR18, RZ ;  /* 0x0000001210087c25 */ /* 0x000fc8000f8e00ff */
[----:B------:R-:W-:Y:S01]  /*0930*/  IMAD R15, R17, UR18, RZ ;  /* 0x00000012110f7c24 */ /* 0x000fe2000f8e02ff */
[----:B------:R-:W-:-:S03]  /*0940*/  IADD3 R20, P0, PT, R16, R23, RZ ;  /* 0x0000001710147210 */ /* 0x000fc60007f1e0ff */
[----:B------:R-:W-:Y:S02]  /*0950*/  IMAD R29, R16, UR19, R15 ;  /* 0x00000013101d7c24 */ /* 0x000fe4000f8e020f */
[----:B------:R-:W-:Y:S01]  /*0960*/  IMAD.X R21, R17, 0x1, R24, P0 ;  /* 0x0000000111157824 */ /* 0x000fe200000e0618 */
[----:B------:R-:W-:Y:S02]  /*0970*/  LEA R10, P0, R8, UR16, 0x1 ;  /* 0x00000010080a7c11 */ /* 0x000fe4000f8008ff */
[----:B0-----:R-:W-:Y:S01]  /*0980*/  IADD3 R19, PT, PT, R9, R29, RZ ;  /* 0x0000001d09137210 */ /* 0x001fe20007ffe0ff */
[----:B------:R-:W-:-:S04]  /*0990*/  IMAD R15, R21, UR18, RZ ;  /* 0x00000012150f7c24 */ /* 0x000fc8000f8e02ff */
[----:B------:R-:W-:Y:S02]  /*09a0*/  IMAD R29, R20, UR19, R15 ;  /* 0x00000013141d7c24 */ /* 0x000fe4000f8e020f */
[----:B------:R-:W-:Y:S02]  /*09b0*/  IMAD R17, R17, UR30, RZ ;  /* 0x0000001e11117c24 */ /* 0x000fe4000f8e02ff */
[----:B---3--:R-:W-:Y:S02]  /*09c0*/  HADD2.F32 R9, -RZ, R13.H0_H0 ;  /* 0x2000000dff097230 */ /* 0x008fe40000004100 */
[----:B--2---:R-:W-:Y:S02]  /*09d0*/  HADD2.F32 R13, -RZ, R6.H0_H0 ;  /* 0x20000006ff0d7230 */ /* 0x004fe40000004100 */
[----:B----4-:R-:W-:Y:S01]  /*09e0*/  HADD2.F32 R14, -RZ, R11.H0_H0 ;  /* 0x2000000bff0e7230 */ /* 0x010fe20000004100 */
[----:B------:R-:W-:Y:S01]  /*09f0*/  LEA.HI.X R11, R8, UR17, R19, 0x1, P0 ;  /* 0x00000011080b7c11 */ /* 0x000fe200080f0c13 */
[----:B------:R-:W-:-:S03]  /*0a00*/  FADD.FTZ R19, -R9, 1 ;  /* 0x3f80000009137421 */ /* 0x000fc60000010100 */
[----:B------:R-:W-:Y:S01]  /*0a10*/  FADD.FTZ R27, R14, -R13 ;  /* 0x8000000d0e1b7221 */ /* 0x000fe20000010000 */
[----:B------:R-:W-:Y:S01]  /*0a20*/  FFMA.FTZ R13, -R13, R13, 1 ;  /* 0x3f8000000d0d7423 */ /* 0x000fe2000001010d */
[----:B------:R-:W-:-:S04]  /*0a30*/  IMAD.WIDE.U32 R14, R20, UR18, RZ ;  /* 0x00000012140e7c25 */ /* 0x000fc8000f8e00ff */
[----:B-----5:R-:W-:-:S05]  /*0a40*/  HADD2.F32 R6, -RZ, R12.H0_H0 ;  /* 0x2000000cff067230 */ /* 0x020fca0000004100 */
[----:B------:R-:W-:Y:S01]  /*0a50*/  FMUL.FTZ R8, R6, R19 ;  /* 0x0000001306087220 */ /* 0x000fe20000410000 */
[----:B------:R-:W-:-:S03]  /*0a60*/  LEA R12, P0, R14, UR16, 0x1 ;  /* 0x000000100e0c7c11 */ /* 0x000fc6000f8008ff */
[----:B------:R-:W-:Y:S01]  /*0a70*/  FMUL.FTZ R8, R8, R13 ;  /* 0x0000000d08087220 */ /* 0x000fe20000410000 */
[----:B------:R-:W-:Y:S02]  /*0a80*/  IMAD.IADD R13, R15, 0x1, R29 ;  /* 0x000000010f0d7824 */ /* 0x000fe400078e021d */
[----:B------:R-:W-:-:S03]  /*0a90*/  IMAD R15, R16, UR31, R17 ;  /* 0x0000001f100f7c24 */ /* 0x000fc6000f8e0211 */
[----:B------:R-:W-:Y:S02]  /*0aa0*/  LEA.HI.X R13, R14, UR17, R13, 0x1, P0 ;  /* 0x000000110e0d7c11 */ /* 0x000fe400080f0c0d */
[----:B------:R-:W-:Y:S01]  /*0ab0*/  IADD3 R22, P0, PT, R20, R23, RZ ;  /* 0x0000001714167210 */ /* 0x000fe20007f1e0ff */
[----:B------:R-:W-:-:S03]  /*0ac0*/  IMAD.WIDE.U32 R16, R16, UR30, RZ ;  /* 0x0000001e10107c25 */ /* 0x000fc6000f8e00ff */
[----:B------:R-:W-:Y:S01]  /*0ad0*/  IADD3.X R23, PT, PT, R21, R24, RZ, P0, !PT ;  /* 0x0000001815177210 */ /* 0x000fe200007fe4ff */
[----:B------:R-:W-:Y:S02]  /*0ae0*/  IMAD.IADD R15, R17, 0x1, R15 ;  /* 0x00000001110f7824 */ /* 0x000fe400078e020f */
[----:B------:R-:W-:Y:S01]  /*0af0*/  FMUL.FTZ R24, R6, R27 ;  /* 0x0000001b06187220 */ /* 0x000fe20000410000 */
[----:B------:R-:W-:Y:S02]  /*0b00*/  HADD2.F32 R25, -RZ, R25.H0_H0 ;  /* 0x20000019ff197230 */ /* 0x000fe40000004100 */
[----:B------:R-:W-:Y:S02]  /*0b10*/  IMAD R29, R23, UR18, RZ ;  /* 0x00000012171d7c24 */ /* 0x000fe4000f8e02ff */
[----:B------:R-:W-:Y:S02]  /*0b20*/  HADD2.F32 R17, -RZ, R18.H0_H0 ;  /* 0x20000012ff117230 */ /* 0x000fe40000004100 */
[----:B------:R-:W-:Y:S01]  /*0b30*/  FMUL.FTZ R24, R24, R19 ;  /* 0x0000001318187220 */ /* 0x000fe20000410000 */
[----:B------:R-:W-:Y:S01]  /*0b40*/  LEA R14, P0, R16, UR36, 0x1 ;  /* 0x00000024100e7c11 */ /* 0x000fe2000f8008ff */
[----:B------:R-:W-:-:S02]  /*0b50*/  IMAD R29, R22, UR19, R29 ;  /* 0x00000013161d7c24 */ /* 0x000fc4000f8e021d */
        /* <DEDUP_REMOVED lines=18> */
[----:B------:R-:W-:Y:S01]  /*0c80*/  F2FP.F16.F32.PACK_AB R24, R24, R19 ;  /* 0x000000131818723e */ /* 0x000fe200000000ff */
[C---:B------:R-:W-:Y:S02]  /*0c90*/  IMAD R27, R22.reuse, UR31, R23 ;  /* 0x0000001f161b7c24 */ /* 0x040fe4000f8e0217 */
[----:B------:R-:W-:Y:S01]  /*0ca0*/  F2FP.F16.F32.PACK_AB R25, R25, R8 ;  /* 0x000000081919723e */ /* 0x000fe200000000ff */
        /* <DEDUP_REMOVED lines=8> */
[----:B------:R-:W-:-:S03]  /*0d30*/  F2FP.F16.F32.PACK_AB R6, RZ, R6 ;  /* 0x00000006ff06723e */ /* 0x000fc600000000ff */
        /* <DEDUP_REMOVED lines=22> */
.L_x_101:
[----:B------:R-:W-:Y:S05]  /*0ea0*/  EXIT ;  /* 0x000000000000794d */ /* 0x000fea0003800000 */
        .weak           $__internal_3_$__cuda_sm20_div_s64
        .type           $__internal_3_$__cuda_sm20_div_s64,@function
        .size           $__internal_3_$__cuda_sm20_div_s64,(.L_x_1330 - $__internal_3_$__cuda_sm20_div_s64)
$__internal_3_$__cuda_sm20_div_s64:
        /* <DEDUP_REMOVED lines=91> */
[----:B------:R-:W-:Y:S06]  /*1460*/  RET.REL.NODEC R8 `(_ZN2at6native38_GLOBAL__N__9a469cfd_6_RNN_cu_eca79a6d6kernel17gru_cell_backwardIN3c104HalfEflLi1EEEvNS_4cuda6detail10TensorInfoIT_T1_EESB_SB_SB_SB_SA_SA_) ;  /* 0xffffffe808e47950 */ /* 0x000fec0003c3ffff */
.L_x_106:
        /* <DEDUP_REMOVED lines=9> */
.L_x_1330:


//--------------------- .text._ZN2at6native38_GLOBAL__N__9a469cfd_6_RNN_cu_eca79a6d6kernel17gru_cell_backwardIN3c104HalfEfiLi2EEEvNS_4cuda6detail10TensorInfoIT_T1_EESB_SB_SB_SB_SA_SA_ --------------------------
	.section	.text._ZN2at6native38_GLOBAL__N__9a469cfd_6_RNN_cu_eca79a6d6kernel17gru_cell_backwardIN3c104HalfEfiLi2EEEvNS_4cuda6detail10TensorInfoIT_T1_EESB_SB_SB_SB_SA_SA_,"ax",@progbits
	.align	128
.text._ZN2at6native38_GLOBAL__N__9a469cfd_6_RNN_cu_eca79a6d6kernel17gru_cell_backwardIN3c104HalfEfiLi2EEEvNS_4cuda6detail10TensorInfoIT_T1_EESB_SB_SB_SB_SA_SA_:
        .type           _ZN2at6native38_GLOBAL__N__9a469cfd_6_RNN_cu_eca79a6d6kernel17gru_cell_backwardIN3c104HalfEfiLi2EEEvNS_4cuda6detail10TensorInfoIT_T1_EESB_SB_SB_SB_SA_SA_,@function
        .size           _ZN2at6native38_GLOBAL__N__9a469cfd_6_RNN_cu_eca79a6d6kernel17gru_cell_backwardIN3c104HalfEfiLi2EEEvNS_4cuda6detail10TensorInfoIT_T1_EESB_SB_SB_SB_SA_SA_,(.L_x_1332 - _ZN2at6native38_GLOBAL__N__9a469cfd_6_RNN_cu_eca79a6d6kernel17gru_cell_backwardIN3c104HalfEfiLi2EEEvNS_4cuda6detail10TensorInfoIT_T1_EESB_SB_SB_SB_SA_SA_)
        .other          _ZN2at6native38_GLOBAL__N__9a469cfd_6_RNN_cu_eca79a6d6kernel17gru_cell_backwardIN3c104HalfEfiLi2EEEvNS_4cuda6detail10TensorInfoIT_T1_EESB_SB_SB_SB_SA_SA_,@"STO_CUDA_ENTRY STV_DEFAULT"
_ZN2at6native38_GLOBAL__N__9a469cfd_6_RNN_cu_eca79a6d6kernel17gru_cell_backwardIN3c104HalfEfiLi2EEEvNS_4cuda6detail10TensorInfoIT_T1_EESB_SB_SB_SB_SA_SA_:
        /* <DEDUP_REMOVED lines=36> */
.L_x_108:
        /* <DEDUP_REMOVED lines=147> */
[----:B-1----:R-:W-:-:S04]  /*0b70*/  IMAD.WIDE R24, R21, 0x2, R4 ;  /* 0x0000000215187825 */ /* 0x002fc800078e0204 */
[----:B------:R-:W-:Y:S02]  /*0b80*/  IMAD R23, R2, UR11, R23 ;  /* 0x0000000b02177c24 */ /* 0x000fe4000f8e0217 */
[--C-:B------:R-:W-:Y:S01]  /*0b90*/  IMAD.WIDE R26, R27, 0x2, R4.reuse ;  /* 0x000000021b1a7825 */ /* 0x100fe200078e0204 */
[----:B------:R1:W2:Y:S03]  /*0ba0*/  LDG.E.U16 R24, desc[UR6][R24.64] ;  /* 0x0000000618187981 */ /* 0x0002a6000c1e1500 */
[----:B------:R-:W-:Y:S02]  /*0bb0*/  IMAD.WIDE R28, R3, 0x2, R4 ;  /* 0x00000002031c7825 */ /* 0x000fe400078e0204 */
[----:B------:R3:W4:Y:S02]  /*0bc0*/  LDG.E.U16 R3, desc[UR6][R26.64] ;  /* 0x000000061a037981 */ /* 0x000724000c1e1500 */
[----:B0-----:R-:W-:-:S02]  /*0bd0*/  IMAD.WIDE R18, R23, 0x2, R18 ;  /* 0x0000000217127825 */ /* 0x001fc400078e0212 */
[----:B------:R-:W5:Y:S01]  /*0be0*/  LDG.E.U16 R2, desc[UR6][R28.64] ;  /* 0x000000061c027981 */ /* 0x000f62000c1e1500 */
[----:B-1----:R-:W0:Y:S01]  /*0bf0*/  LDC R25, c[0x0][0x464] ;  /* 0x00011900ff197b82 */ /* 0x002e220000000800 */
[----:B------:R-:W-:Y:S02]  /*0c00*/  IMAD R15, R15, UR8, RZ ;  /* 0x000000080f0f7c24 */ /* 0x000fe4000f8e02ff */
[----:B------:R-:W-:Y:S01]  /*0c10*/  IMAD R6, R6, UR8, RZ ;  /* 0x0000000806067c24 */ /* 0x000fe2000f8e02ff */
[----:B------:R1:W5:Y:S01]  /*0c20*/  LDG.E.U16 R23, desc[UR6][R18.64] ;  /* 0x0000000612177981 */ /* 0x000362000c1e1500 */
[----:B------:R-:W-:Y:S02]  /*0c30*/  IMAD R21, R14, UR9, R15 ;  /* 0x000000090e157c24 */ /* 0x000fe4000f8e020f */
[----:B------:R-:W-:Y:S01]  /*0c40*/  IMAD R15, R7, UR9, R6 ;  /* 0x00000009070f7c24 */ /* 0x000fe2000f8e0206 */
[----:B---3--:R-:W1:Y:S01]  /*0c50*/  LDC R27, c[0x0][0x38c] ;  /* 0x0000e300ff1b7b82 */ /* 0x008e620000000800 */
[----:B------:R-:W-:-:S04]  /*0c60*/  IMAD.WIDE R6, R21, 0x2, R4 ;  /* 0x0000000215067825 */ /* 0x000fc800078e0204 */
        /* <DEDUP_REMOVED lines=46> */
[----:B------:R-:W-:Y:S02]  /*0f50*/  IABS R29, R25 ;  /* 0x00000019001d7213 */ /* 0x000fe40000000000 */
[----:B------:R-:W-:-:S04]  /*0f60*/  @!P4 IADD3 R22, PT, PT, R22, 0x1, RZ ;  /* 0x000000011616c810 */ /* 0x000fc80007ffe0ff */
[----:B------:R-:W-:Y:S01]  /*0f70*/  @P3 IADD3 R22, PT, PT, R22, 0x1, RZ ;  /* 0x0000000116163810 */ /* 0x000fe20007ffe0ff */
[----:B--2---:R-:W-:Y:S02]  /*0f80*/  HADD2.F32 R24, -RZ, R24.H0_H0 ;  /* 0x20000018ff187230 */ /* 0x004fe40000004100 */
[----:B----4-:R-:W-:Y:S02]  /*0f90*/  HADD2.F32 R4, -RZ, R3.H0_H0 ;  /* 0x20000003ff047230 */ /* 0x010fe40000004100 */
[----:B-----5:R-:W-:Y:S02]  /*0fa0*/  HADD2.F32 R3, -RZ, R2.H0_H0 ;  /* 0x20000002ff037230 */ /* 0x020fe40000004100 */
[----:B------:R-:W-:Y:S01]  /*0fb0*/  FADD.FTZ R2, -R24, 1 ;  /* 0x3f80000018027421 */ /* 0x000fe20000010100 */
[----:B------:R-:W-:Y:S02]  /*0fc0*/  HADD2.F32 R23, -RZ, R23.H0_H0 ;  /* 0x20000017ff177230 */ /* 0x000fe40000004100 */
[----:B------:R-:W-:Y:S01]  /*0fd0*/  FADD.FTZ R28, R3, -R4 ;  /* 0x80000004031c7221 */ /* 0x000fe20000010000 */
[----:B------:R-:W-:-:S02]  /*0fe0*/  FFMA.FTZ R4, -R4, R4, 1 ;  /* 0x3f80000004047423 */ /* 0x000fc40000010104 */
[C---:B------:R-:W-:Y:S01]  /*0ff0*/  FMUL.FTZ R19, R23.reuse, R2 ;  /* 0x0000000217137220 */ /* 0x040fe20000410000 */
[----:B------:R-:W-:-:S03]  /*1000*/  FMUL.FTZ R3, R23, R28 ;  /* 0x0000001c17037220 */ /* 0x000fc60000410000 */
[----:B------:R-:W-:Y:S01]  /*1010*/  FMUL.FTZ R19, R19, R4 ;  /* 0x0000000413137220 */ /* 0x000fe20000410000 */
[----:B---3--:R-:W-:Y:S02]  /*1020*/  HADD2.F32 R4, -RZ, R7.H0_H0 ;  /* 0x20000007ff047230 */ /* 0x008fe40000004100 */
[----:B------:R-:W-:Y:S02]  /*1030*/  HADD2.F32 R20, -RZ, R20.H0_H0 ;  /* 0x20000014ff147230 */ /* 0x000fe40000004100 */
[----:B------:R-:W-:Y:S01]  /*1040*/  FMUL.FTZ R7, R3, R2 ;  /* 0x0000000203077220 */ /* 0x000fe20000410000 */
[----:B------:R-:W-:Y:S01]  /*1050*/  IADD3 R2, PT, PT, -R5, RZ, RZ ;  /* 0x000000ff05027210 */ /* 0x000fe20007ffe1ff */
        /* <DEDUP_REMOVED lines=12> */
[----:B------:R-:W-:-:S04]  /*1120*/  F2FP.F16.F32.PACK_AB R21, R28, R21 ;  /* 0x000000151c15723e */ /* 0x000fc800000000ff */
        /* <DEDUP_REMOVED lines=12> */
[----:B0-----:R-:W-:-:S03]  /*11f0*/  PRMT R5, R21, 0x7632, R5 ;  /* 0x0000763215057816 */ /* 0x001fc60000000005 */
[----:B-1----:R-:W-:Y:S02]  /*1200*/  VIADD R4, R28, 0xffffffe ;  /* 0x0ffffffe1c047836 */ /* 0x002fe40000000000 */
[----:B------:R0:W-:Y:S01]  /*1210*/  STG.E.U16 desc[UR6][R6.64], R5 ;  /* 0x0000000506007986 */ /* 0x0001e2000c101506 */
[----:B------:R-:W-:Y:S01]  /*1220*/  @!P5 IADD3 R22, PT, PT, -R22, RZ, RZ ;  /* 0x000000ff1616d210 */ /* 0x000fe20007ffe1ff */
[----:B0-----:R-:W0:Y:S03]  /*1230*/  F2I.FTZ.U32.TRUNC.NTZ R5, R4 ;  /* 0x0000000400057305 */ /* 0x001e26000021f000 */
[----:B------:R-:W-:-:S05]  /*1240*/  SEL R26, R26, R22, !P1 ;  /* 0x000000161a1a7207 */ /* 0x000fca0004800000 */
[----:B------:R-:W-:-:S04]  /*1250*/  IMAD.MOV R6, RZ, RZ, -R26 ;  /* 0x000000ffff067224 */ /* 0x000fc800078e0a1a */
[----:B------:R-:W-:Y:S01]  /*1260*/  IMAD R27, R27, R6, R16 ;  /* 0x000000061b1b7224 */ /* 0x000fe200078e0210 */
[----:B0-----:R-:W-:-:S04]  /*1270*/  IADD3 R7, PT, PT, RZ, -R5, RZ ;  /* 0x80000005ff077210 */ /* 0x001fc80007ffe0ff */
[----:B------:R-:W-:Y:S01]  /*1280*/  MOV R6, R7 ;  /* 0x0000000700067202 */ /* 0x000fe20000000f00 */
[----:B------:R-:W-:-:S04]  /*1290*/  IMAD.MOV.U32 R4, RZ, RZ, RZ ;  /* 0x000000ffff047224 */ /* 0x000fc800078e00ff */
[----:B------:R-:W-:Y:S02]  /*12a0*/  IMAD R7, R6, R29, RZ ;  /* 0x0000001d06077224 */ /* 0x000fe400078e02ff */
[----:B------:R-:W0:Y:S02]  /*12b0*/  LDC R6, c[0x0][0x614] ;  /* 0x00018500ff067b82 */ /* 0x000e240000000800 */
[----:B------:R-:W-:-:S04]  /*12c0*/  IMAD.HI.U32 R5, R5, R7, R4 ;  /* 0x0000000705057227 */ /* 0x000fc800078e0004 */
[----:B------:R-:W-:Y:S02]  /*12d0*/  IMAD R27, R27, UR12, RZ ;  /* 0x0000000c1b1b7c24 */ /* 0x000fe4000f8e02ff */
[----:B------:R-:W-:-:S04]  /*12e0*/  IMAD.HI.U32 R4, R5, R14, RZ ;  /* 0x0000000e05047227 */ /* 0x000fc800078e00ff */
[----:B------:R-:W-:Y:S01]  /*12f0*/  IMAD R27, R26, UR13, R27 ;  /* 0x0000000d1a1b7c24 */ /* 0x000fe2000f8e021b */
[----:B------:R-:W-:Y:S01]  /*1300*/  IADD3 R26, PT, PT, -R4, RZ, RZ ;  /* 0x000000ff041a7210 */ /* 0x000fe20007ffe1ff */
        /* <DEDUP_REMOVED lines=13> */
[----:B------:R-:W-:Y:S02]  /*13e0*/  LOP3.LUT R5, R12, R25, RZ, 0x3c, !PT ;  /* 0x000000190c057212 */ /* 0x000fe400078e3cff */
[----:B------:R-:W-:Y:S02]  /*13f0*/  ISETP.GE.U32.AND P3, PT, R26, R29, PT ;  /* 0x0000001d1a00720c */ /* 0x000fe40003f66070 */
[C---:B------:R-:W-:Y:S02]  /*1400*/  ISETP.GT.U32.AND P6, PT, R29.reuse, R14, PT ;  /* 0x0000000e1d00720c */ /* 0x040fe40003fc4070 */
[----:B------:R-:W-:Y:S02]  /*1410*/  ISETP.GT.U32.AND P1, PT, R29, R18, PT ;  /* 0x000000121d00720c */ /* 0x000fe40003f24070 */
[----:B------:R-:W-:-:S02]  /*1420*/  ISETP.GE.AND P2, PT, R5, RZ, PT ;  /* 0x000000ff0500720c */ /* 0x000fc40003f46270 */
[----:B0-----:R-:W-:-:S04]  /*1430*/  IADD3 R26, PT, PT, R17, 0xffffffe, RZ ;  /* 0x0ffffffe111a7810 */ /* 0x001fc80007ffe0ff */
[----:B------:R-:W0:Y:S01]  /*1440*/  F2I.FTZ.U32.TRUNC.NTZ R5, R26 ;  /* 0x0000001a00057305 */ /* 0x000e22000021f000 */
[----:B------:R-:W-:Y:S02]  /*1450*/  @!P4 VIADD R4, R4, 0x1 ;  /* 0x000000010404c836 */ /* 0x000fe40000000000 */
[-C--:B------:R-:W-:Y:S02]  /*1460*/  @!P6 IADD3 R14, PT, PT, R14, -R29.reuse, RZ ;  /* 0x8000001d0e0ee210 */ /* 0x080fe40007ffe0ff */
[-C--:B------:R-:W-:Y:S01]  /*1470*/  @!P1 IADD3 R18, PT, PT, R18, -R29.reuse, RZ ;  /* 0x8000001d12129210 */ /* 0x080fe20007ffe0ff */
[----:B------:R-:W-:Y:S01]  /*1480*/  @P3 VIADD R4, R4, 0x1 ;  /* 0x0000000104043836 */ /* 0x000fe20000000000 */
[-C--:B------:R-:W-:Y:S01]  /*1490*/  ISETP.GE.U32.AND P5, PT, R14, R29.reuse, PT ;  /* 0x0000001d0e00720c */ /* 0x080fe20003fa6070 */
[----:B------:R-:W-:Y:S01]  /*14a0*/  IMAD.WIDE R2, R27, 0x2, R2 ;  /* 0x000000021b027825 */ /* 0x000fe200078e0202 */
[----:B------:R-:W-:Y:S02]  /*14b0*/  ISETP.GE.U32.AND P4, PT, R18, R29, PT ;  /* 0x0000001d1200720c */ /* 0x000fe40003f86070 */
[----:B------:R-:W-:-:S02]  /*14c0*/  LOP3.LUT R14, R15, R25, RZ, 0x3c, !PT ;  /* 0x000000190f0e7212 */ /* 0x000fc400078e3cff */
[----:B------:R-:W-:Y:S02]  /*14d0*/  ISETP.NE.AND P3, PT, R25, RZ, PT ;  /* 0x000000ff1900720c */ /* 0x000fe40003f65270 */
[----:B------:R-:W-:Y:S02]  /*14e0*/  LOP3.LUT R18, RZ, R25, RZ, 0x33, !PT ;  /* 0x00000019ff127212 */ /* 0x000fe400078e33ff */
        /* <DEDUP_REMOVED lines=46> */
[----:B------:R-:W-:Y:S01]  /*17d0*/  F2FP.F16.F32.PACK_AB R20, R20, R19 ;  /* 0x000000131414723e */ /* 0x000fe200000000ff */
[----:B------:R-:W-:Y:S02]  /*17e0*/  IMAD R25, R7, UR15, R22 ;  /* 0x0000000f07197c24 */ /* 0x000fe4000f8e0216 */
[----:B------:R-:W-:Y:S02]  /*17f0*/  IMAD R27, R18, UR15, R27 ;  /* 0x0000000f121b7c24 */ /* 0x000fe4000f8e021b */
[----:B------:R-:W-:Y:S01]  /*1800*/  IMAD R29, R15, UR17, R6 ;  /* 0x000000110f1d7c24 */ /* 0x000fe2000f8e0206 */
[----:B------:R-:W-:Y:S01]  /*1810*/  PRMT R16, R21, 0x7632, R16 ;  /* 0x0000763215107816 */ /* 0x000fe20000000010 */
[----:B0-----:R-:W-:Y:S01]  /*1820*/  IMAD.WIDE R6, R17, 0x2, R4 ;  /* 0x0000000211067825 */ /* 0x001fe200078e0204 */
[----:B------:R-:W-:-:S03]  /*1830*/  PRMT R17, R20, 0x7632, R17 ;  /* 0x0000763214117816 */ /* 0x000fc60000000011 */
[--C-:B------:R-:W-:Y:S01]  /*1840*/  IMAD.WIDE R14, R25, 0x2, R4.reuse ;  /* 0x00000002190e7825 */ /* 0x100fe200078e0204 */
[----:B------:R-:W-:Y:S01]  /*1850*/  F2FP.F16.F32.PACK_AB R23, RZ, R23 ;  /* 0x00000017ff17723e */ /* 0x000fe200000000ff */
        /* <DEDUP_REMOVED lines=11> */
.L_x_107:
[----:B------:R-:W-:Y:S05]  /*1910*/  EXIT ;  /* 0x000000000000794d */ /* 0x000fea0003800000 */
.L_x_109:
        /* <DEDUP_REMOVED lines=14> */
.L_x_1332:


//--------------------- .text._ZN2at6native38_GLOBAL__N__9a469cfd_6_RNN_cu_eca79a6d6kernel17gru_cell_backwardIN3c104HalfEfiLi1EEEvNS_4cuda6detail10TensorInfoIT_T1_EESB_SB_SB_SB_SA_SA_ --------------------------
	.section	.text._ZN2at6native38_GLOBAL__N__9a469cfd_6_RNN_cu_eca79a6d6kernel17gru_cell_backwardIN3c104HalfEfiLi1EEEvNS_4cuda6detail10TensorInfoIT_T1_EESB_SB_SB_SB_SA_SA_,"ax",@progbits
	.align	128
.text._ZN2at6native38_GLOBAL__N__9a469cfd_6_RNN_cu_eca79a6d6kernel17gru_cell_backwardIN3c104HalfEfiLi1EEEvNS_4cuda6detail10TensorInfoIT_T1_EESB_SB_SB_SB_SA_SA_:
        .type           _ZN2at6native38_GLOBAL__N__9a469cfd_6_RNN_cu_eca79a6d6kernel17gru_cell_backwardIN3c104HalfEfiLi1EEEvNS_4cuda6detail10TensorInfoIT_T1_EESB_SB_SB_SB_SA_SA_,@function
        .size           _ZN2at6native38_GLOBAL__N__9a469cfd_6_RNN_cu_eca79a6d6kernel17gru_cell_backwardIN3c104HalfEfiLi1EEEvNS_4cuda6detail10TensorInfoIT_T1_EESB_SB_SB_SB_SA_SA_,(.L_x_1333 - _ZN2at6native38_GLOBAL__N__9a469cfd_6_RNN_cu_eca79a6d6kernel17gru_cell_backwardIN3c104HalfEfiLi1EEEvNS_4cuda6detail10TensorInfoIT_T1_EESB_SB_SB_SB_SA_SA_)
        .other          _ZN2at6native38_GLOBAL__N__9a469cfd_6_RNN_cu_eca79a6d6kernel17gru_cell_backwardIN3c104HalfEfiLi1EEEvNS_4cuda6detail10TensorInfoIT_T1_EESB_SB_SB_SB_SA_SA_,@"STO_CUDA_ENTRY STV_DEFAULT"
_ZN2at6native38_GLOBAL__N__9a469cfd_6_RNN_cu_eca79a6d6kernel17gru_cell_backwardIN3c104HalfEfiLi1EEEvNS_4cuda6detail10TensorInfoIT_T1_EESB_SB_SB_SB_SA_SA_:
        /* <DEDUP_REMOVED lines=36> */
.L_x_110:
        /* <DEDUP_REMOVED lines=36> */
[----:B--2---:R-:W-:Y:S02]  /*0480*/  HADD2.F32 R25, -RZ, R26.H0_H0 ;  /* 0x2000001aff197230 */ /* 0x004fe40000004100 */
[----:B---3--:R-:W-:-:S03]  /*0490*/  HADD2.F32 R26, -RZ, R22.H0_H0 ;  /* 0x20000016ff1a7230 */ /* 0x008fc60000004100 */
[----:B------:R-:W-:Y:S01]  /*04a0*/  FADD.FTZ R27, -R25, 1 ;  /* 0x3f800000191b7421 */ /* 0x000fe20000010100 */
[----:B----4-:R-:W-:-:S05]  /*04b0*/  HADD2.F32 R10, -RZ, R10.H0_H0 ;  /* 0x2000000aff0a7230 */ /* 0x010fca0000004100 */
[----:B------:R-:W-:Y:S01]  /*04c0*/  FADD.FTZ R22, R10, -R26 ;  /* 0x8000001a0a167221 */ /* 0x000fe20000010000 */
[----:B------:R-:W-:Y:S01]  /*04d0*/  FFMA.FTZ R10, -R26, R26, 1 ;  /* 0x3f8000001a0a7423 */ /* 0x000fe2000001011a */
[----:B-----5:R-:W-:Y:S02]  /*04e0*/  HADD2.F32 R24, -RZ, R11.H0_H0 ;  /* 0x2000000bff187230 */ /* 0x020fe40000004100 */
[----:B------:R-:W-:-:S03]  /*04f0*/  IMAD R11, R28, UR5, RZ ;  /* 0x000000051c0b7c24 */ /* 0x000fc6000f8e02ff */
[----:B------:R-:W-:-:S04]  /*0500*/  FMUL.FTZ R26, R24, R27 ;  /* 0x0000001b181a7220 */ /* 0x000fc80000410000 */
[----:B------:R-:W-:Y:S01]  /*0510*/  FMUL.FTZ R26, R26, R10 ;  /* 0x0000000a1a1a7220 */ /* 0x000fe20000410000 */
[----:B------:R-:W-:-:S06]  /*0520*/  IMAD.WIDE R10, R11, 0x2, R12 ;  /* 0x000000020b0a7825 */ /* 0x000fcc00078e020c */
[----:B------:R0:W2:Y:S01]  /*0530*/  LDG.E.U16 R10, desc[UR6][R10.64] ;  /* 0x000000060a0a7981 */ /* 0x0000a2000c1e1500 */
[----:B------:R-:W-:Y:S02]  /*0540*/  HADD2.F32 R23, -RZ, R23.H0_H0 ;  /* 0x20000017ff177230 */ /* 0x000fe40000004100 */
[----:B------:R-:W-:-:S03]  /*0550*/  FMUL.FTZ R22, R24, R22 ;  /* 0x0000001618167220 */ /* 0x000fc60000410000 */
        /* <DEDUP_REMOVED lines=8> */
[----:B------:R-:W-:Y:S02]  /*05e0*/  IMAD R25, R27, UR10, RZ ;  /* 0x0000000a1b197c24 */ /* 0x000fe4000f8e02ff */
[----:B--2---:R-:W-:-:S05]  /*05f0*/  HADD2.F32 R28, -RZ, R10.H0_H0 ;  /* 0x2000000aff1c7230 */ /* 0x004fca0000004100 */
[----:B------:R-:W-:-:S04]  /*0600*/  FMUL.FTZ R28, R26, R28 ;  /* 0x0000001c1a1c7220 */ /* 0x000fc80000410000 */
[----:B------:R-:W-:-:S04]  /*0610*/  FMUL.FTZ R28, R28, R21 ;  /* 0x000000151c1c7220 */ /* 0x000fc80000410000 */
[----:B------:R-:W-:-:S05]  /*0620*/  FMUL.FTZ R21, R23, R28 ;  /* 0x0000001c17157220 */ /* 0x000fca0000410000 */
[----:B------:R-:W-:Y:S01]  /*0630*/  F2FP.F16.F32.PACK_AB R8, R8, R21 ;  /* 0x000000150808723e */ /* 0x000fe200000000ff */
        /* <DEDUP_REMOVED lines=8> */
[----:B------:R-:W-:Y:S01]  /*06c0*/  F2FP.F16.F32.PACK_AB R26, R23, R26 ;  /* 0x0000001a171a723e */ /* 0x000fe200000000ff */
        /* <DEDUP_REMOVED lines=10> */
[----:B--2---:R-:W-:-:S03]  /*0770*/  F2FP.F16.F32.PACK_AB R11, RZ, R24 ;  /* 0x00000018ff0b723e */ /* 0x004fc600000000ff */
        /* <DEDUP_REMOVED lines=10> */
.L_x_111:
        /* <DEDUP_REMOVED lines=14> */
.L_x_1333:


//--------------------- .text._ZN2at6native38_GLOBAL__N__9a469cfd_6_RNN_cu_eca79a6d6kernel17gru_cell_backwardIfflLi2EEEvNS_4cuda6detail10TensorInfoIT_T1_EES9_S9_S9_S9_S8_S8_ --------------------------
	.section	.text._ZN2at6native38_GLOBAL__N__9a469cfd_6_RNN_cu_eca79a6d6kernel17gru_cell_backwardIfflLi2EEEvNS_4cuda6detail10TensorInfoIT_T1_EES9_S9_S9_S9_S8_S8_,"ax",@progbits
	.align	128
.text._ZN2at6native38_GLOBAL__N__9a469cfd_6_RNN_cu_eca79a6d6kernel17gru_cell_backwardIfflLi2EEEvNS_4cuda6detail10TensorInfoIT_T1_EES9_S9_S9_S9_S8_S8_:
        .type           _ZN2at6native38_GLOBAL__N__9a469cfd_6_RNN_cu_eca79a6d6kernel17gru_cell_backwardIfflLi2EEEvNS_4cuda6detail10TensorInfoIT_T1_EES9_S9_S9_S9_S8_S8_,@function
        .size           _ZN2at6native38_GLOBAL__N__9a469cfd_6_RNN_cu_eca79a6d6kernel17gru_cell_backwardIfflLi2EEEvNS_4cuda6detail10TensorInfoIT_T1_EES9_S9_S9_S9_S8_S8_,(.L_x_1334 - _ZN2at6native38_GLOBAL__N__9a469cfd_6_RNN_cu_eca79a6d6kernel17gru_cell_backwardIfflLi2EEEvNS_4cuda6detail10TensorInfoIT_T1_EES9_S9_S9_S9_S8_S8_)
        .other          _ZN2at6native38_GLOBAL__N__9a469cfd_6_RNN_cu_eca79a6d6kernel17gru_cell_backwardIfflLi2EEEvNS_4cuda6detail10TensorInfoIT_T1_EES9_S9_S9_S9_S8_S8_,@"STO_CUDA_ENTRY STV_DEFAULT"
_ZN2at6native38_GLOBAL__N__9a469cfd_6_RNN_cu_eca79a6d6kernel17gru_cell_backwardIfflLi2EEEvNS_4cuda6detail10TensorInfoIT_T1_EES9_S9_S9_S9_S8_S8_:
[----:B------:R-:W-:Y:S01]  /*0000*/  LDC R1, c[0x0][0x37c] ;  /* 0x0000df00ff017b82 */ /* 0x000fe20000000800 */
[----:B------:R-:W0:Y:S07]  /*0010*/  S2R R0, SR_TID.X ;  /* 0x0000000000007919 */ /* 0x000e2e0000002100 */
[----:B------:R-:W0:Y:S01]  /*0020*/  S2UR UR4, SR_CTAID.X ;  /* 0x00000000000479c3 */ /* 0x000e220000002500 */
[----:B------:R-:W1:Y:S07]  /*0030*/  LDCU.64 UR6, c[0x0][0xba8] ;  /* 0x00017500ff0677ac */ /* 0x000e6e0008000a00 */
[----:B------:R-:W0:Y:S02]  /*0040*/  LDC R29, c[0x0][0x360] ;  /* 0x0000d800ff1d7b82 */ /* 0x000e240000000800 */
[----:B0-----:R-:W-:-:S05]  /*0050*/  IMAD R5, R29, UR4, R0 ;  /* 0x000000041d057c24 */ /* 0x001fca000f8e0200 */
[----:B-1----:R-:W-:-:S04]  /*0060*/  ISETP.GE.U32.AND P0, PT, R5, UR6, PT ;  /* 0x0000000605007c0c */ /* 0x002fc8000bf06070 */
        /* <DEDUP_REMOVED lines=36> */
.L_x_155:
[----:B------:R-:W-:Y:S01]  /*02b0*/  IMAD.U32 R3, RZ, RZ, UR50 ;  /* 0x00000032ff037e24 */ /* 0x000fe2000f8e00ff */
[----:B------:R-:W-:Y:S04]  /*02c0*/  BSSY.RECONVERGENT B1, `(.L_x_113) ;  /* 0x0000030000017945 */ /* 0x000fe80003800200 */
[----:B------:R-:W-:-:S04]  /*02d0*/  LOP3.LUT R0, R4, R3, RZ, 0xfc, !PT ;  /* 0x0000000304007212 */ /* 0x000fc800078efcff */
[----:B------:R-:W-:-:S13]  /*02e0*/  ISETP.NE.U32.AND P0, PT, R0, RZ, PT ;  /* 0x000000ff0000720c */ /* 0x000fda0003f05070 */
[----:B0-----:R-:W-:Y:S05]  /*02f0*/  @P0 BRA `(.L_x_114) ;  /* 0x0000000000600947 */ /* 0x001fea0003800000 */
[----:B------:R-:W-:Y:S01]  /*0300*/  MOV R14, UR51 ;  /* 0x00000033000e7c02 */ /* 0x000fe20008000f00 */
[----:B------:R-:W-:-:S03]  /*0310*/  IMAD.MOV.U32 R18, RZ, RZ, RZ ;  /* 0x000000ffff127224 */ /* 0x000fc600078e00ff */
[----:B------:R-:W1:Y:S01]  /*0320*/  I2F.U32.RP R0, R14 ;  /* 0x0000000e00007306 */ /* 0x000e620000209000 */
[----:B------:R-:W-:-:S07]  /*0330*/  ISETP.NE.U32.AND P2, PT, R14, RZ, PT ;  /* 0x000000ff0e00720c */ /* 0x000fce0003f45070 */
[----:B-1----:R-:W1:Y:S02]  /*0340*/  MUFU.RCP R0, R0 ;  /* 0x0000000000007308 */ /* 0x002e640000001000 */
[----:B-1----:R-:W-:-:S06]  /*0350*/  VIADD R6, R0, 0xffffffe ;  /* 0x0ffffffe00067836 */ /* 0x002fcc0000000000 */
[----:B------:R1:W2:Y:S02]  /*0360*/  F2I.FTZ.U32.TRUNC.NTZ R7, R6 ;  /* 0x0000000600077305 */ /* 0x0002a4000021f000 */
[----:B-1----:R-:W-:Y:S02]  /*0370*/  IMAD.MOV.U32 R6, RZ, RZ, RZ ;  /* 0x000000ffff067224 */ /* 0x002fe400078e00ff */
[----:B--2---:R-:W-:-:S05]  /*0380*/  IMAD R2, R7, R14, RZ ;  /* 0x0000000e07027224 */ /* 0x004fca00078e02ff */
        /* <DEDUP_REMOVED lines=15> */
.L_x_114:
[----:B------:R-:W1:Y:S01]  /*0480*/  LDCU.64 UR62, c[0x0][0xba0] ;  /* 0x00017400ff3e77ac */ /* 0x000e620008000a00 */
[----:B------:R-:W-:Y:S01]  /*0490*/  IMAD.MOV.U32 R7, RZ, RZ, R5 ;  /* 0x000000ffff077224 */ /* 0x000fe200078e0005 */
[----:B------:R-:W-:Y:S02]  /*04a0*/  MOV R0, R4 ;  /* 0x0000000400007202 */ /* 0x000fe40000000f00 */
[----:B------:R-:W-:Y:S02]  /*04b0*/  MOV R6, 0x4f0 ;  /* 0x000004f000067802 */ /* 0x000fe40000000f00 */
[----:B-1----:R-:W-:Y:S01]  /*04c0*/  MOV R3, UR62 ;  /* 0x0000003e00037c02 */ /* 0x002fe20008000f00 */
[----:B------:R-:W-:-:S07]  /*04d0*/  IMAD.U32 R2, RZ, RZ, UR63 ;  /* 0x0000003fff027e24 */ /* 0x000fce000f8e00ff */
[----:B0-----:R-:W-:Y:S05]  /*04e0*/  CALL.REL.NOINC `($__internal_4_$__cuda_sm20_div_s64) ;  /* 0x0000003000b07944 */ /* 0x001fea0003c00000 */
        /* <DEDUP_REMOVED lines=11> */
[----:B------:R-:W-:-:S05]  /*05a0*/  IMAD R7, R11, R3, R0 ;  /* 0x000000030b077224 */ /* 0x000fca00078e0200 */
[----:B------:R-:W-:-:S07]  /*05b0*/  IADD3 R18, PT, PT, R21, R7, RZ ;  /* 0x0000000715127210 */ /* 0x000fce0007ffe0ff */
.L_x_115:
[----:B0-----:R-:W-:Y:S05]  /*05c0*/  BSYNC.RECONVERGENT B1 ;  /* 0x0000000000017941 */ /* 0x001fea0003800200 */
.L_x_113:
[----:B------:R-:W-:Y:S01]  /*05d0*/  IMAD R0, R9, R14, RZ ;  /* 0x0000000e09007224 */ /* 0x000fe200078e02ff */
[----:B------:R-:W-:Y:S01]  /*05e0*/  MOV R21, R18 ;  /* 0x0000001200157202 */ /* 0x000fe20000000f00 */
[C---:B------:R-:W-:Y:S01]  /*05f0*/  IMAD.WIDE.U32 R14, R8.reuse, R14, RZ ;  /* 0x0000000e080e7225 */ /* 0x040fe200078e00ff */
[----:B------:R-:W-:Y:S03]  /*0600*/  BSSY.RECONVERGENT B1, `(.L_x_116) ;  /* 0x0000036000017945 */ /* 0x000fe60003800200 */
[----:B------:R-:W-:Y:S02]  /*0610*/  IMAD R3, R8, R3, R0 ;  /* 0x0000000308037224 */ /* 0x000fe400078e0200 */
[----:B------:R-:W-:-:S04]  /*0620*/  IMAD.WIDE.U32 R16, R14, 0x5, R20 ;  /* 0x000000050e107825 */ /* 0x000fc800078e0014 */
[----:B------:R-:W-:Y:S02]  /*0630*/  IMAD.IADD R26, R15, 0x1, R3 ;  /* 0x000000010f1a7824 */ /* 0x000fe400078e0203 */
[----:B------:R-:W-:Y:S02]  /*0640*/  IMAD.U32 R6, RZ, RZ, UR52 ;  /* 0x00000034ff067e24 */ /* 0x000fe4000f8e00ff */
        /* <DEDUP_REMOVED lines=29> */
.L_x_117:
[----:B------:R-:W0:Y:S01]  /*0820*/  LDCU.64 UR62, c[0x0][0xa10] ;  /* 0x00014200ff3e77ac */ /* 0x000e220008000a00 */
[----:B------:R-:W-:Y:S02]  /*0830*/  MOV R7, R16 ;  /* 0x0000001000077202 */ /* 0x000fe40000000f00 */
[----:B------:R-:W-:Y:S01]  /*0840*/  MOV R6, 0x880 ;  /* 0x0000088000067802 */ /* 0x000fe20000000f00 */
[----:B0-----:R-:W-:Y:S01]  /*0850*/  IMAD.U32 R3, RZ, RZ, UR62 ;  /* 0x0000003eff037e24 */ /* 0x001fe2000f8e00ff */
[----:B------:R-:W-:-:S07]  /*0860*/  MOV R2, UR63 ;  /* 0x0000003f00027c02 */ /* 0x000fce0008000f00 */
[----:B------:R-:W-:Y:S05]  /*0870*/  CALL.REL.NOINC `($__internal_4_$__cuda_sm20_div_s64) ;  /* 0x0000002c00cc7944 */ /* 0x000fea0003c00000 */
        /* <DEDUP_REMOVED lines=14> */
.L_x_118:
[----:B------:R-:W-:Y:S05]  /*0960*/  BSYNC.RECONVERGENT B1 ;  /* 0x0000000000017941 */ /* 0x000fea0003800200 */
.L_x_116:
        /* <DEDUP_REMOVED lines=10> */
[----:B------:R0:W5:Y:S01]  /*0a10*/  LDG.E R25, desc[UR24][R8.64] ;  /* 0x0000001808197981 */ /* 0x000162000c1e1900 */
        /* <DEDUP_REMOVED lines=28> */
.L_x_120:
[----:B------:R-:W0:Y:S01]  /*0be0*/  LDCU.64 UR62, c[0x0][0xa10] ;  /* 0x00014200ff3e77ac */ /* 0x000e220008000a00 */
[----:B------:R-:W-:Y:S01]  /*0bf0*/  IMAD.MOV.U32 R7, RZ, RZ, R16 ;  /* 0x000000ffff077224 */ /* 0x000fe200078e0010 */
[----:B------:R-:W-:Y:S02]  /*0c00*/  MOV R0, R17 ;  /* 0x0000001100007202 */ /* 0x000fe40000000f00 */
[----:B------:R-:W-:Y:S02]  /*0c10*/  MOV R6, 0xc50 ;  /* 0x00000c5000067802 */ /* 0x000fe40000000f00 */
[----:B0-----:R-:W-:Y:S01]  /*0c20*/  MOV R3, UR62 ;  /* 0x0000003e00037c02 */ /* 0x001fe20008000f00 */
[----:B------:R-:W-:-:S07]  /*0c30*/  IMAD.U32 R2, RZ, RZ, UR63 ;  /* 0x0000003fff027e24 */ /* 0x000fce000f8e00ff */
[----:B-----5:R-:W-:Y:S05]  /*0c40*/  CALL.REL.NOINC `($__internal_4_$__cuda_sm20_div_s64) ;  /* 0x0000002800d87944 */ /* 0x020fea0003c00000 */
        /* <DEDUP_REMOVED lines=12> */
.L_x_121:
[----:B------:R-:W-:Y:S05]  /*0d10*/  BSYNC.RECONVERGENT B1 ;  /* 0x0000000000017941 */ /* 0x000fea0003800200 */
.L_x_119:
        /* <DEDUP_REMOVED lines=39> */
.L_x_123:
        /* <DEDUP_REMOVED lines=19> */
.L_x_124:
[----:B------:R-:W-:Y:S05]  /*10c0*/  BSYNC.RECONVERGENT B1 ;  /* 0x0000000000017941 */ /* 0x000fea0003800200 */
.L_x_122:
        /* <DEDUP_REMOVED lines=39> */
.L_x_126:
        /* <DEDUP_REMOVED lines=19> */
.L_x_127:
[----:B------:R-:W-:Y:S05]  /*1470*/  BSYNC.RECONVERGENT B1 ;  /* 0x0000000000017941 */ /* 0x000fea0003800200 */
.L_x_125:
        /* <DEDUP_REMOVED lines=40> */
.L_x_129:
[----:B------:R-:W0:Y:S01]  /*1700*/  LDCU.64 UR62, c[0x0][0xa10] ;  /* 0x00014200ff3e77ac */ /* 0x000e220008000a00 */
[----:B------:R-:W-:Y:S01]  /*1710*/  MOV R7, R16 ;  /* 0x0000001000077202 */ /* 0x000fe20000000f00 */
[----:B------:R-:W-:Y:S01]  /*1720*/  IMAD.MOV.U32 R0, RZ, RZ, R17 ;  /* 0x000000ffff007224 */ /* 0x000fe200078e0011 */
[----:B------:R-:W-:Y:S01]  /*1730*/  MOV R6, 0x1770 ;  /* 0x0000177000067802 */ /* 0x000fe20000000f00 */
[----:B0-----:R-:W-:Y:S01]  /*1740*/  IMAD.U32 R3, RZ, RZ, UR62 ;  /* 0x0000003eff037e24 */ /* 0x001fe2000f8e00ff */
[----:B------:R-:W-:-:S07]  /*1750*/  MOV R2, UR63 ;  /* 0x0000003f00027c02 */ /* 0x000fce0008000f00 */
[----:B-----5:R-:W-:Y:S05]  /*1760*/  CALL.REL.NOINC `($__internal_4_$__cuda_sm20_div_s64) ;  /* 0x0000002000107944 */ /* 0x020fea0003c00000 */
        /* <DEDUP_REMOVED lines=9> */
.L_x_130:
[----:B------:R-:W-:Y:S05]  /*1800*/  BSYNC.RECONVERGENT B1 ;  /* 0x0000000000017941 */ /* 0x000fea0003800200 */
.L_x_128:
        /* <DEDUP_REMOVED lines=37> */
.L_x_132:
        /* <DEDUP_REMOVED lines=19> */
.L_x_133:
[----:B------:R-:W-:Y:S05]  /*1b90*/  BSYNC.RECONVERGENT B1 ;  /* 0x0000000000017941 */ /* 0x000fea0003800200 */
.L_x_131:
        /* <DEDUP_REMOVED lines=10> */
[----:B------:R0:W2:Y:S01]  /*1c40*/  LDG.E R28, desc[UR24][R2.64] ;  /* 0x00000018021c7981 */ /* 0x0000a2000c1e1900 */
[----:B------:R-:W-:Y:S01]  /*1c50*/  MOV R21, R18 ;  /* 0x0000001200157202 */ /* 0x000fe20000000f00 */
[----:B------:R-:W-:Y:S02]  /*1c60*/  IMAD R9, R26, 0x3, RZ ;  /* 0x000000031a097824 */ /* 0x000fe400078e02ff */
[----:B-----5:R-:W-:Y:S01]  /*1c70*/  FADD.FTZ R6, -R19, 1 ;  /* 0x3f80000013067421 */ /* 0x020fe20000010100 */
[----:B------:R-:W-:Y:S02]  /*1c80*/  IMAD.U32 R0, RZ, RZ, UR56 ;  /* 0x00000038ff007e24 */ /* 0x000fe4000f8e00ff */
[----:B------:R-:W-:Y:S01]  /*1c90*/  FFMA.FTZ R8, -R24, R24, 1 ;  /* 0x3f80000018087423 */ /* 0x000fe20000010118 */
[----:B------:R-:W-:-:S04]  /*1ca0*/  IMAD.WIDE.U32 R14, R14, 0x3, R20 ;  /* 0x000000030e0e7825 */ /* 0x000fc800078e0014 */
[----:B------:R-:W-:Y:S01]  /*1cb0*/  FADD.FTZ R27, -R24, R27 ;  /* 0x0000001b181b7221 */ /* 0x000fe20000010100 */
[----:B------:R-:W-:Y:S01]  /*1cc0*/  BSSY.RECONVERGENT B1, `(.L_x_134) ;  /* 0x000003b000017945 */ /* 0x000fe20003800200 */
[----:B0-----:R-:W-:Y:S01]  /*1cd0*/  FADD.FTZ R3, -R25, 1 ;  /* 0x3f80000019037421 */ /* 0x001fe20000010100 */
[----:B------:R-:W-:-:S04]  /*1ce0*/  IADD3 R20, PT, PT, R15, R9, RZ ;  /* 0x000000090f147210 */ /* 0x000fc80007ffe0ff */
[----:B------:R-:W-:-:S04]  /*1cf0*/  LOP3.LUT R2, R20, R0, RZ, 0xfc, !PT ;  /* 0x0000000014027212 */ /* 0x000fc800078efcff */
[----:B------:R-:W-:Y:S01]  /*1d00*/  ISETP.NE.U32.AND P0, PT, R2, RZ, PT ;  /* 0x000000ff0200720c */ /* 0x000fe20003f05070 */
[C---:B--2---:R-:W-:Y:S01]  /*1d10*/  FMUL.FTZ R7, R28.reuse, R6 ;  /* 0x000000061c077220 */ /* 0x044fe20000410000 */
[----:B------:R-:W-:Y:S01]  /*1d20*/  FMUL.FTZ R27, R28, R27 ;  /* 0x0000001b1c1b7220 */ /* 0x000fe20000410000 */
[----:B------:R-:W-:Y:S02]  /*1d30*/  FMUL.FTZ R28, R19, R28 ;  /* 0x0000001c131c7220 */ /* 0x000fe40000410000 */
[----:B------:R-:W-:Y:S01]  /*1d40*/  FMUL.FTZ R24, R7, R8 ;  /* 0x0000000807187220 */ /* 0x000fe20000410000 */
[----:B------:R-:W-:-:S03]  /*1d50*/  FMUL.FTZ R6, R27, R6 ;  /* 0x000000061b067220 */ /* 0x000fc60000410000 */
[----:B------:R-:W-:Y:S01]  /*1d60*/  FMUL.FTZ R16, R16, R24 ;  /* 0x0000001810107220 */ /* 0x000fe20000410000 */
[----:B------:R-:W-:-:S03]  /*1d70*/  FMUL.FTZ R27, R19, R6 ;  /* 0x00000006131b7220 */ /* 0x000fc60000410000 */
[----:B------:R-:W-:-:S04]  /*1d80*/  FMUL.FTZ R16, R16, R3 ;  /* 0x0000000310107220 */ /* 0x000fc80000410000 */
[----:B------:R-:W-:Y:S01]  /*1d90*/  FMUL.FTZ R26, R25, R16 ;  /* 0x00000010191a7220 */ /* 0x000fe20000410000 */
[----:B------:R-:W-:Y:S06]  /*1da0*/  @P0 BRA `(.L_x_135) ;  /* 0x00000000005c0947 */ /* 0x000fec0003800000 */
        /* <DEDUP_REMOVED lines=23> */
.L_x_135:
[----:B------:R-:W0:Y:S01]  /*1f20*/  LDCU.64 UR62, c[0x0][0x390] ;  /* 0x00007200ff3e77ac */ /* 0x000e220008000a00 */
[----:B------:R-:W-:Y:S01]  /*1f30*/  IMAD.MOV.U32 R7, RZ, RZ, R14 ;  /* 0x000000ffff077224 */ /* 0x000fe200078e000e */
[----:B------:R-:W-:Y:S02]  /*1f40*/  MOV R0, R20 ;  /* 0x0000001400007202 */ /* 0x000fe40000000f00 */
[----:B------:R-:W-:Y:S02]  /*1f50*/  MOV R6, 0x1f90 ;  /* 0x00001f9000067802 */ /* 0x000fe40000000f00 */
[----:B0-----:R-:W-:Y:S01]  /*1f60*/  MOV R3, UR62 ;  /* 0x0000003e00037c02 */ /* 0x001fe20008000f00 */
[----:B------:R-:W-:-:S07]  /*1f70*/  IMAD.U32 R2, RZ, RZ, UR63 ;  /* 0x0000003fff027e24 */ /* 0x000fce000f8e00ff */
[----:B------:R-:W-:Y:S05]  /*1f80*/  CALL.REL.NOINC `($__internal_4_$__cuda_sm20_div_s64) ;  /* 0x0000001800087944 */ /* 0x000fea0003c00000 */
        /* <DEDUP_REMOVED lines=14> */
.L_x_136:
[----:B------:R-:W-:Y:S05]  /*2070*/  BSYNC.RECONVERGENT B1 ;  /* 0x0000000000017941 */ /* 0x000fea0003800200 */
.L_x_134:
[----:B------:R-:W-:Y:S01]  /*2080*/  IMAD R10, R2, UR10, RZ ;  /* 0x0000000a020a7c24 */ /* 0x000fe2000f8e02ff */
[----:B------:R-:W-:Y:S01]  /*2090*/  BSSY.RECONVERGENT B1, `(.L_x_137) ;  /* 0x0000039000017945 */ /* 0x000fe20003800200 */
        /* <DEDUP_REMOVED lines=10> */
[----:B------:R0:W-:Y:S01]  /*2140*/  STG.E desc[UR24][R2.64], R26 ;  /* 0x0000001a02007986 */ /* 0x0001e2000c101918 */
        /* <DEDUP_REMOVED lines=26> */
.L_x_138:
        /* <DEDUP_REMOVED lines=19> */
.L_x_139:
[----:B------:R-:W-:Y:S05]  /*2420*/  BSYNC.RECONVERGENT B1 ;  /* 0x0000000000017941 */ /* 0x000fea0003800200 */
.L_x_137:
        /* <DEDUP_REMOVED lines=40> */
.L_x_141:
[----:B------:R-:W0:Y:S01]  /*26b0*/  LDCU.64 UR62, c[0x0][0x390] ;  /* 0x00007200ff3e77ac */ /* 0x000e220008000a00 */
[----:B------:R-:W-:Y:S01]  /*26c0*/  MOV R7, R18 ;  /* 0x0000001200077202 */ /* 0x000fe20000000f00 */
[----:B------:R-:W-:Y:S01]  /*26d0*/  IMAD.MOV.U32 R0, RZ, RZ, R19 ;  /* 0x000000ffff007224 */ /* 0x000fe200078e0013 */
[----:B------:R-:W-:Y:S01]  /*26e0*/  MOV R6, 0x2720 ;  /* 0x0000272000067802 */ /* 0x000fe20000000f00 */
[----:B0-----:R-:W-:Y:S01]  /*26f0*/  IMAD.U32 R3, RZ, RZ, UR62 ;  /* 0x0000003eff037e24 */ /* 0x001fe2000f8e00ff */
[----:B------:R-:W-:-:S07]  /*2700*/  MOV R2, UR63 ;  /* 0x0000003f00027c02 */ /* 0x000fce0008000f00 */
[----:B------:R-:W-:Y:S05]  /*2710*/  CALL.REL.NOINC `($__internal_4_$__cuda_sm20_div_s64) ;  /* 0x0000001000247944 */ /* 0x000fea0003c00000 */
[----:B------:R-:W-:Y:S02]  /*2720*/  IADD3 R7, P0, PT, RZ, -R9, RZ ;  /* 0x80000009ff077210 */ /* 0x000fe40007f1e0ff */
[-C--:B------:R-:W-:Y:S02]  /*2730*/  LOP3.LUT R9, R9, R8.reuse, RZ, 0x3c, !PT ;  /* 0x0000000809097212 */ /* 0x080fe400078e3cff */
[-C--:B------:R-:W-:Y:S01]  /*2740*/  IADD3.X R0, PT, PT, RZ, ~R8.reuse, RZ, P0, !PT ;  /* 0x80000008ff007210 */ /* 0x080fe200007fe4ff */
[----:B------:R-:W-:Y:S01]  /*2750*/  IMAD.WIDE.U32 R2, R7, UR32, R18 ;  /* 0x0000002007027c25 */ /* 0x000fe2000f8e0012 */
[----:B------:R-:W-:-:S03]  /*2760*/  LOP3.LUT R8, R9, R8, RZ, 0x3c, !PT ;  /* 0x0000000809087212 */ /* 0x000fc600078e3cff */
[----:B------:R-:W-:Y:S01]  /*2770*/  IMAD R0, R0, UR32, RZ ;  /* 0x0000002000007c24 */ /* 0x000fe2000f8e02ff */
[----:B------:R-:W-:Y:S01]  /*2780*/  LOP3.LUT R9, R9, R8, RZ, 0x3c, !PT ;  /* 0x0000000809097212 */ /* 0x000fe200078e3cff */
[----:B------:R-:W-:Y:S02]  /*2790*/  IMAD.MOV.U32 R6, RZ, RZ, R2 ;  /* 0x000000ffff067224 */ /* 0x000fe400078e0002 */
[----:B------:R-:W-:-:S05]  /*27a0*/  IMAD R7, R7, UR33, R0 ;  /* 0x0000002107077c24 */ /* 0x000fca000f8e0200 */
[----:B------:R-:W-:-:S07]  /*27b0*/  IADD3 R0, PT, PT, R7, R3, RZ ;  /* 0x0000000307007210 */ /* 0x000fce0007ffe0ff */
.L_x_142:
[----:B------:R-:W-:Y:S05]  /*27c0*/  BSYNC.RECONVERGENT B1 ;  /* 0x0000000000017941 */ /* 0x000fea0003800200 */
.L_x_140:
[----:B------:R-:W-:Y:S01]  /*27d0*/  IMAD R7, R0, UR10, RZ ;  /* 0x0000000a00077c24 */ /* 0x000fe2000f8e02ff */
[----:B------:R-:W-:Y:S01]  /*27e0*/  BSSY.RECONVERGENT B1, `(.L_x_143) ;  /* 0x000003a000017945 */ /* 0x000fe20003800200 */
        /* <DEDUP_REMOVED lines=8> */
[----:B------:R-:W-:Y:S01]  /*2870*/  LEA.HI.X R7, R8, UR35, R3, 0x2, P0 ;  /* 0x0000002308077c11 */ /* 0x000fe200080f1403 */
[----:B------:R-:W-:-:S04]  /*2880*/  IMAD.U32 R3, RZ, RZ, UR58 ;  /* 0x0000003aff037e24 */ /* 0x000fc8000f8e00ff */
[----:B------:R0:W-:Y:S01]  /*2890*/  STG.E desc[UR24][R6.64], R24 ;  /* 0x0000001806007986 */ /* 0x0001e2000c101918 */
[----:B------:R-:W-:-:S04]  /*28a0*/  LOP3.LUT R0, R20, R3, RZ, 0xfc, !PT ;  /* 0x0000000314007212 */ /* 0x000fc800078efcff */
[----:B------:R-:W-:-:S13]  /*28b0*/  ISETP.NE.U32.AND P0, PT, R0, RZ, PT ;  /* 0x000000ff0000720c */ /* 0x000fda0003f05070 */
[----:B0-----:R-:W-:Y:S05]  /*28c0*/  @P0 BRA `(.L_x_144) ;  /* 0x0000000000600947 */ /* 0x001fea0003800000 */
[----:B------:R-:W-:-:S04]  /*28d0*/  MOV R7, UR59 ;  /* 0x0000003b00077c02 */ /* 0x000fc80008000f00 */
[----:B------:R-:W0:Y:S01]  /*28e0*/  I2F.U32.RP R0, R7 ;  /* 0x0000000700007306 */ /* 0x000e220000209000 */
[----:B------:R-:W-:-:S07]  /*28f0*/  ISETP.NE.U32.AND P2, PT, R7, RZ, PT ;  /* 0x000000ff0700720c */ /* 0x000fce0003f45070 */
[----:B0-----:R-:W0:Y:S02]  /*2900*/  MUFU.RCP R0, R0 ;  /* 0x0000000000007308 */ /* 0x001e240000001000 */
[----:B0-----:R-:W-:Y:S02]  /*2910*/  VIADD R8, R0, 0xffffffe ;  /* 0x0ffffffe00087836 */ /* 0x001fe40000000000 */
[----:B------:R-:W-:-:S04]  /*2920*/  IMAD.MOV.U32 R0, RZ, RZ, RZ ;  /* 0x000000ffff007224 */ /* 0x000fc800078e00ff */
[----:B------:R0:W1:Y:S02]  /*2930*/  F2I.FTZ.U32.TRUNC.NTZ R9, R8 ;  /* 0x0000000800097305 */ /* 0x000064000021f000 */
[----:B0-----:R-:W-:Y:S02]  /*2940*/  IMAD.MOV.U32 R8, RZ, RZ, RZ ;  /* 0x000000ffff087224 */ /* 0x001fe400078e00ff */
[----:B-1----:R-:W-:-:S05]  /*2950*/  IMAD R2, R9, R7, RZ ;  /* 0x0000000709027224 */ /* 0x002fca00078e02ff */
[----:B------:R-:W-:-:S05]  /*2960*/  IADD3 R11, PT, PT, -R2, RZ, RZ ;  /* 0x000000ff020b7210 */ /* 0x000fca0007ffe1ff */
        /* <DEDUP_REMOVED lines=14> */
.L_x_144:
        /* <DEDUP_REMOVED lines=19> */
.L_x_145:
[----:B------:R-:W-:Y:S05]  /*2b80*/  BSYNC.RECONVERGENT B1 ;  /* 0x0000000000017941 */ /* 0x000fea0003800200 */
.L_x_143:
        /* <DEDUP_REMOVED lines=13> */
[----:B------:R0:W-:Y:S10]  /*2c60*/  STG.E desc[UR24][R10.64], R26 ;  /* 0x0000001a0a007986 */ /* 0x0001f4000c101918 */
[----:B------:R-:W-:Y:S05]  /*2c70*/  @P0 BRA `(.L_x_147) ;  /* 0x00000000005c0947 */ /* 0x000fea0003800000 */
[----:B------:R-:W1:Y:S01]  /*2c80*/  I2F.U32.RP R2, R7 ;  /* 0x0000000700027306 */ /* 0x000e620000209000 */
[----:B------:R-:W-:Y:S01]  /*2c90*/  HFMA2 R8, -RZ, RZ, 0, 0 ;  /* 0x00000000ff087431 */ /* 0x000fe200000001ff */
[----:B------:R-:W-:-:S06]  /*2ca0*/  ISETP.NE.U32.AND P2, PT, R7, RZ, PT ;  /* 0x000000ff0700720c */ /* 0x000fcc0003f45070 */
[----:B-1----:R-:W1:Y:S02]  /*2cb0*/  MUFU.RCP R2, R2 ;  /* 0x0000000200027308 */ /* 0x002e640000001000 */
[----:B-1----:R-:W-:-:S06]  /*2cc0*/  IADD3 R9, PT, PT, R2, 0xffffffe, RZ ;  /* 0x0ffffffe02097810 */ /* 0x002fcc0007ffe0ff */
[----:B------:R-:W1:Y:S02]  /*2cd0*/  F2I.FTZ.U32.TRUNC.NTZ R9, R9 ;  /* 0x0000000900097305 */ /* 0x000e64000021f000 */
[----:B-1----:R-:W-:-:S04]  /*2ce0*/  IMAD.MOV R0, RZ, RZ, -R9 ;  /* 0x000000ffff007224 */ /* 0x002fc800078e0a09 */
[----:B0-----:R-:W-:-:S04]  /*2cf0*/  IMAD R11, R0, R7, RZ ;  /* 0x00000007000b7224 */ /* 0x001fc800078e02ff */
        /* <DEDUP_REMOVED lines=15> */
.L_x_147:
[----:B------:R-:W1:Y:S01]  /*2df0*/  LDCU.64 UR62, c[0x0][0x530] ;  /* 0x0000a600ff3e77ac */ /* 0x000e620008000a00 */
[----:B------:R-:W-:Y:S01]  /*2e00*/  MOV R7, R16 ;  /* 0x0000001000077202 */ /* 0x000fe20000000f00 */
[----:B------:R-:W-:Y:S01]  /*2e10*/  IMAD.MOV.U32 R0, RZ, RZ, R17 ;  /* 0x000000ffff007224 */ /* 0x000fe200078e0011 */
[----:B------:R-:W-:Y:S01]  /*2e20*/  MOV R6, 0x2e60 ;  /* 0x00002e6000067802 */ /* 0x000fe20000000f00 */
[----:B-1----:R-:W-:Y:S01]  /*2e30*/  IMAD.U32 R3, RZ, RZ, UR62 ;  /* 0x0000003eff037e24 */ /* 0x002fe2000f8e00ff */
[----:B------:R-:W-:-:S07]  /*2e40*/  MOV R2, UR63 ;  /* 0x0000003f00027c02 */ /* 0x000fce0008000f00 */
[----:B0-----:R-:W-:Y:S05]  /*2e50*/  CALL.REL.NOINC `($__internal_4_$__cuda_sm20_div_s64) ;  /* 0x0000000800547944 */ /* 0x001fea0003c00000 */
        /* <DEDUP_REMOVED lines=14> */
.L_x_148:
[----:B------:R-:W-:Y:S05]  /*2f40*/  BSYNC.RECONVERGENT B1 ;  /* 0x0000000000017941 */ /* 0x000fea0003800200 */
.L_x_146:
        /* <DEDUP_REMOVED lines=13> */
[----:B------:R0:W-:Y:S10]  /*3020*/  STG.E desc[UR24][R10.64], R27 ;  /* 0x0000001b0a007986 */ /* 0x0001f4000c101918 */
[----:B------:R-:W-:Y:S05]  /*3030*/  @P0 BRA `(.L_x_150) ;  /* 0x00000000005c0947 */ /* 0x000fea0003800000 */
[----:B------:R-:W1:Y:S01]  /*3040*/  I2F.U32.RP R6, R7 ;  /* 0x0000000700067306 */ /* 0x000e620000209000 */
[----:B------:R-:W-:-:S07]  /*3050*/  ISETP.NE.U32.AND P2, PT, R7, RZ, PT ;  /* 0x000000ff0700720c */ /* 0x000fce0003f45070 */
[----:B-1----:R-:W1:Y:S02]  /*3060*/  MUFU.RCP R6, R6 ;  /* 0x0000000600067308 */ /* 0x002e640000001000 */
[----:B-1----:R-:W-:-:S06]  /*3070*/  VIADD R2, R6, 0xffffffe ;  /* 0x0ffffffe06027836 */ /* 0x002fcc0000000000 */
[----:B------:R1:W2:Y:S02]  /*3080*/  F2I.FTZ.U32.TRUNC.NTZ R3, R2 ;  /* 0x0000000200037305 */ /* 0x0002a4000021f000 */
[----:B-1----:R-:W-:Y:S01]  /*3090*/  IMAD.MOV.U32 R2, RZ, RZ, RZ ;  /* 0x000000ffff027224 */ /* 0x002fe200078e00ff */
[----:B--2---:R-:W-:-:S05]  /*30a0*/  IADD3 R0, PT, PT, RZ, -R3, RZ ;  /* 0x80000003ff007210 */ /* 0x004fca0007ffe0ff */
        /* <DEDUP_REMOVED lines=16> */
.L_x_150:
        /* <DEDUP_REMOVED lines=19> */
.L_x_151:
[----:B------:R-:W-:Y:S05]  /*32e0*/  BSYNC.RECONVERGENT B1 ;  /* 0x0000000000017941 */ /* 0x000fea0003800200 */
.L_x_149:
[----:B------:R-:W-:Y:S02]  /*32f0*/  IMAD R0, R0, UR14, RZ ;  /* 0x0000000e00007c24 */ /* 0x000fe4000f8e02ff */
[----:B------:R-:W-:Y:S01]  /*3300*/  FMUL.FTZ R25, R25, R24 ;  /* 0x0000001819197220 */ /* 0x000fe20000410000 */
[C---:B------:R-:W-:Y:S01]  /*3310*/  IMAD.WIDE.U32 R2, R7.reuse, UR14, RZ ;  /* 0x0000000e07027c25 */ /* 0x040fe2000f8e00ff */
[----:B------:R-:W-:Y:S03]  /*3320*/  BSSY.RECONVERGENT B1, `(.L_x_152) ;  /* 0x0000036000017945 */ /* 0x000fe60003800200 */
[----:B------:R-:W-:Y:S01]  /*3330*/  IMAD R7, R7, UR15, R0 ;  /* 0x0000000f07077c24 */ /* 0x000fe2000f8e0200 */
[----:B------:R-:W-:Y:S01]  /*3340*/  LOP3.LUT R0, R4, UR60, RZ, 0xfc, !PT ;  /* 0x0000003c04007c12 */ /* 0x000fe2000f8efcff */
        /* <DEDUP_REMOVED lines=10> */
[----:B------:R-:W2:Y:S01]  /*33f0*/  I2F.U32.RP R0, UR61 ;  /* 0x0000003d00007d06 */ /* 0x000ea20008209000 */
[----:B------:R-:W-:Y:S02]  /*3400*/  ISETP.NE.U32.AND P2, PT, RZ, UR61, PT ;  /* 0x0000003dff007c0c */ /* 0x000fe4000bf45070 */
[----:B------:R-:W-:-:S05]  /*3410*/  MOV R9, RZ ;  /* 0x000000ff00097202 */ /* 0x000fca0000000f00 */
[----:B--2---:R-:W1:Y:S02]  /*3420*/  MUFU.RCP R0, R0 ;  /* 0x0000000000007308 */ /* 0x004e640000001000 */
[----:B-1----:R-:W-:-:S06]  /*3430*/  IADD3 R2, PT, PT, R0, 0xffffffe, RZ ;  /* 0x0ffffffe00027810 */ /* 0x002fcc0007ffe0ff */
[----:B------:R1:W2:Y:S02]  /*3440*/  F2I.FTZ.U32.TRUNC.NTZ R3, R2 ;  /* 0x0000000200037305 */ /* 0x0002a4000021f000 */
[----:B-1----:R-:W-:Y:S02]  /*3450*/  HFMA2 R2, -RZ, RZ, 0, 0 ;  /* 0x00000000ff027431 */ /* 0x002fe400000001ff */
[----:B--2---:R-:W-:-:S04]  /*3460*/  IMAD.MOV R7, RZ, RZ, -R3 ;  /* 0x000000ffff077224 */ /* 0x004fc800078e0a03 */
        /* <DEDUP_REMOVED lines=14> */
.L_x_153:
        /* <DEDUP_REMOVED lines=19> */
.L_x_154:
[----:B------:R-:W-:Y:S05]  /*3680*/  BSYNC.RECONVERGENT B1 ;  /* 0x0000000000017941 */ /* 0x000fea0003800200 */
.L_x_152:
        /* <DEDUP_REMOVED lines=10> */
[----:B------:R-:W-:-:S03]  /*3730*/  IADD3 R5, P0, PT, R29, R5, RZ ;  /* 0x000000051d057210 */ /* 0x000fc60007f1e0ff */
[----:B------:R1:W-:Y:S01]  /*3740*/  STG.E desc[UR24][R2.64], R28 ;  /* 0x0000001c02007986 */ /* 0x0003e2000c101918 */
[----:B------:R-:W-:Y:S02]  /*3750*/  IADD3.X R4, PT, PT, RZ, R4, RZ, P0, !PT ;  /* 0x00000004ff047210 */ /* 0x000fe400007fe4ff */
[----:B------:R-:W-:-:S04]  /*3760*/  ISETP.GE.U32.AND P0, PT, R5, UR40, PT ;  /* 0x0000002805007c0c */ /* 0x000fc8000bf06070 */
[----:B------:R-:W-:-:S13]  /*3770*/  ISETP.GE.AND.EX P0, PT, R4, UR41, PT, P0 ;  /* 0x0000002904007c0c */ /* 0x000fda000bf06300 */
[----:B-1----:R-:W-:Y:S05]  /*3780*/  @!P0 BRA `(.L_x_155) ;  /* 0xffffffc800c88947 */ /* 0x002fea000383ffff */
[----:B------:R-:W-:Y:S05]  /*3790*/  BSYNC.RECONVERGENT B0 ;  /* 0x0000000000007941 */ /* 0x000fea0003800200 */
.L_x_112:
[----:B------:R-:W-:Y:S05]  /*37a0*/  EXIT ;  /* 0x000000000000794d */ /* 0x000fea0003800000 */
        .weak           $__internal_4_$__cuda_sm20_div_s64
        .type           $__internal_4_$__cuda_sm20_div_s64,@function
        .size           $__internal_4_$__cuda_sm20_div_s64,(.L_x_1334 - $__internal_4_$__cuda_sm20_div_s64)
$__internal_4_$__cuda_sm20_div_s64:
        /* <DEDUP_REMOVED lines=78> */
[----:B------:R-:W-:Y:S01]  /*3c90*/  HFMA2 R7, -RZ, RZ, 0, 0 ;  /* 0x00000000ff077431 */ /* 0x000fe200000001ff */
[----:B------:R-:W-:-:S02]  /*3ca0*/  IADD3.X R3, PT, PT, RZ, ~R8, RZ, P2, !PT ;  /* 0x80000008ff037210 */ /* 0x000fc400017fe4ff */
[----:B------:R-:W-:Y:S02]  /*3cb0*/  ISETP.NE.AND.EX P0, PT, R2, RZ, PT, P0 ;  /* 0x000000ff0200720c */ /* 0x000fe40003f05300 */
[----:B------:R-:W-:Y:S02]  /*3cc0*/  SEL R9, R9, R11, !P1 ;  /* 0x0000000b09097207 */ /* 0x000fe40004800000 */
[----:B------:R-:W-:Y:S02]  /*3cd0*/  SEL R8, R3, R8, !P1 ;  /* 0x0000000803087207 */ /* 0x000fe40004800000 */
[----:B------:R-:W-:Y:S02]  /*3ce0*/  SEL R9, R9, 0xffffffff, P0 ;  /* 0xffffffff09097807 */ /* 0x000fe40000000000 */
[----:B------:R-:W-:Y:S01]  /*3cf0*/  SEL R8, R8, 0xffffffff, P0 ;  /* 0xffffffff08087807 */ /* 0x000fe20000000000 */
[----:B------:R-:W-:Y:S06]  /*3d00*/  RET.REL.NODEC R6 `(_ZN2at6native38_GLOBAL__N__9a469cfd_6_RNN_cu_eca79a6d6kernel17gru_cell_backwardIfflLi2EEEvNS_4cuda6detail10TensorInfoIT_T1_EES9_S9_S9_S9_S8_S8_) ;  /* 0xffffffc006bc7950 */ /* 0x000fec0003c3ffff */
.L_x_156:
        /* <DEDUP_REMOVED lines=15> */
.L_x_1334:


//--------------------- .text._ZN2at6native38_GLOBAL__N__9a469cfd_6_RNN_cu_eca79a6d6kernel17gru_cell_backwardIfflLi1EEEvNS_4cuda6detail10TensorInfoIT_T1_EES9_S9_S9_S9_S8_S8_ --------------------------
	.section	.text._ZN2at6native38_GLOBAL__N__9a469cfd_6_RNN_cu_eca79a6d6kernel17gru_cell_backwardIfflLi1EEEvNS_4cuda6detail10TensorInfoIT_T1_EES9_S9_S9_S9_S8_S8_,"ax",@progbits
	.align	128
.text._ZN2at6native38_GLOBAL__N__9a469cfd_6_RNN_cu_eca79a6d6kernel17gru_cell_backwardIfflLi1EEEvNS_4cuda6detail10TensorInfoIT_T1_EES9_S9_S9_S9_S8_S8_:
        .type           _ZN2at6native38_GLOBAL__N__9a469cfd_6_RNN_cu_eca79a6d6kernel17gru_cell_backwardIfflLi1EEEvNS_4cuda6detail10TensorInfoIT_T1_EES9_S9_S9_S9_S8_S8_,@function
        .size           _ZN2at6native38_GLOBAL__N__9a469cfd_6_RNN_cu_eca79a6d6kernel17gru_cell_backwardIfflLi1EEEvNS_4cuda6detail10TensorInfoIT_T1_EES9_S9_S9_S9_S8_S8_,(.L_x_1336 - _ZN2at6native38_GLOBAL__N__9a469cfd_6_RNN_cu_eca79a6d6kernel17gru_cell_backwardIfflLi1EEEvNS_4cuda6detail10TensorInfoIT_T1_EES9_S9_S9_S9_S8_S8_)
        .other          _ZN2at6native38_GLOBAL__N__9a469cfd_6_RNN_cu_eca79a6d6kernel17gru_cell_backwardIfflLi1EEEvNS_4cuda6detail10TensorInfoIT_T1_EES9_S9_S9_S9_S8_S8_,@"STO_CUDA_ENTRY STV_DEFAULT"
_ZN2at6native38_GLOBAL__N__9a469cfd_6_RNN_cu_eca79a6d6kernel17gru_cell_backwardIfflLi1EEEvNS_4cuda6detail10TensorInfoIT_T1_EES9_S9_S9_S9_S8_S8_:
        /* <DEDUP_REMOVED lines=47> */
.L_x_161:
[----:B------:R-:W-:Y:S01]  /*02f0*/  IMAD.U32 R22, RZ, RZ, UR40 ;  /* 0x00000028ff167e24 */ /* 0x000fe2000f8e00ff */
[----:B------:R-:W-:Y:S04]  /*0300*/  BSSY.RECONVERGENT B1, `(.L_x_158) ;  /* 0x0000029000017945 */ /* 0x000fe80003800200 */
[----:B------:R-:W-:-:S04]  /*0310*/  LOP3.LUT R6, R3, R22, RZ, 0xfc, !PT ;  /* 0x0000001603067212 */ /* 0x000fc800078efcff */
[----:B------:R-:W-:-:S13]  /*0320*/  ISETP.NE.U32.AND P0, PT, R6, RZ, PT ;  /* 0x000000ff0600720c */ /* 0x000fda0003f05070 */
[----:B------:R-:W-:Y:S05]  /*0330*/  @P0 BRA `(.L_x_159) ;  /* 0x0000000000600947 */ /* 0x000fea0003800000 */
        /* <DEDUP_REMOVED lines=24> */
.L_x_159:
[----:B------:R-:W-:-:S07]  /*04c0*/  MOV R6, 0x4e0 ;  /* 0x000004e000067802 */ /* 0x000fce0000000f00 */
[----:B0--34-:R-:W-:Y:S05]  /*04d0*/  CALL.REL.NOINC `($__internal_5_$__cuda_sm20_div_s64) ;  /* 0x00000008003c7944 */ /* 0x019fea0003c00000 */
[----:B------:R-:W-:Y:S01]  /*04e0*/  IADD3 R6, P0, PT, RZ, -R10, RZ ;  /* 0x8000000aff067210 */ /* 0x000fe20007f1e0ff */
[----:B------:R-:W-:Y:S02]  /*04f0*/  IMAD.U32 R21, RZ, RZ, UR26 ;  /* 0x0000001aff157e24 */ /* 0x000fe4000f8e00ff */
[----:B------:R-:W-:Y:S01]  /*0500*/  IMAD.MOV.U32 R9, RZ, RZ, R3 ;  /* 0x000000ffff097224 */ /* 0x000fe200078e0003 */
[----:B------:R-:W-:Y:S01]  /*0510*/  IADD3.X R8, PT, PT, RZ, ~R11, RZ, P0, !PT ;  /* 0x8000000bff087210 */ /* 0x000fe200007fe4ff */
[----:B------:R-:W-:-:S04]  /*0520*/  IMAD.U32 R22, RZ, RZ, UR27 ;  /* 0x0000001bff167e24 */ /* 0x000fc8000f8e00ff */
[----:B------:R-:W-:Y:S01]  /*0530*/  IMAD R13, R8, R21, RZ ;  /* 0x00000015080d7224 */ /* 0x000fe200078e02ff */
[----:B------:R-:W-:-:S03]  /*0540*/  MOV R8, R4 ;  /* 0x0000000400087202 */ /* 0x000fc60000000f00 */
[C---:B------:R-:W-:Y:S02]  /*0550*/  IMAD R13, R6.reuse, R22, R13 ;  /* 0x00000016060d7224 */ /* 0x040fe400078e020d */
[----:B------:R-:W-:-:S04]  /*0560*/  IMAD.WIDE.U32 R8, R6, R21, R8 ;  /* 0x0000001506087225 */ /* 0x000fc800078e0008 */
[----:B------:R-:W-:Y:S01]  /*0570*/  IMAD.IADD R15, R9, 0x1, R13 ;  /* 0x00000001090f7824 */ /* 0x000fe200078e020d */
[----:B------:R-:W-:-:S07]  /*0580*/  MOV R14, R8 ;  /* 0x00000008000e7202 */ /* 0x000fce0000000f00 */
.L_x_160:
[----:B0--34-:R-:W-:Y:S05]  /*0590*/  BSYNC.RECONVERGENT B1 ;  /* 0x0000000000017941 */ /* 0x019fea0003800200 */
.L_x_158:
[-C--:B------:R-:W-:Y:S02]  /*05a0*/  IMAD R11, R11, R21.reuse, RZ ;  /* 0x000000150b0b7224 */ /* 0x080fe400078e02ff */
[----:B------:R-:W-:-:S04]  /*05b0*/  IMAD.WIDE.U32 R8, R10, R21, RZ ;  /* 0x000000150a087225 */ /* 0x000fc800078e00ff */
[----:B------:R-:W-:-:S05]  /*05c0*/  IMAD R11, R10, R22, R11 ;  /* 0x000000160a0b7224 */ /* 0x000fca00078e020b */
[----:B------:R-:W-:Y:S01]  /*05d0*/  IADD3 R9, PT, PT, R9, R11, RZ ;  /* 0x0000000b09097210 */ /* 0x000fe20007ffe0ff */
[----:B------:R-:W-:-:S04]  /*05e0*/  IMAD.WIDE.U32 R10, R8, 0x5, R14 ;  /* 0x00000005080a7825 */ /* 0x000fc800078e000e */
[----:B------:R-:W-:Y:S01]  /*05f0*/  IMAD R13, R9, 0x5, RZ ;  /* 0x00000005090d7824 */ /* 0x000fe200078e02ff */
[----:B------:R-:W-:-:S03]  /*0600*/  IADD3 R6, P0, PT, R10, R21, RZ ;  /* 0x000000150a067210 */ /* 0x000fc60007f1e0ff */
[----:B------:R-:W-:Y:S02]  /*0610*/  IMAD.IADD R11, R11, 0x1, R13 ;  /* 0x000000010b0b7824 */ /* 0x000fe400078e020d */
[----:B------:R-:W-:-:S03]  /*0620*/  IMAD.WIDE.U32 R12, R6, UR22, RZ ;  /* 0x00000016060c7c25 */ /* 0x000fc6000f8e00ff */
[----:B------:R-:W-:Y:S02]  /*0630*/  IADD3.X R19, PT, PT, R11, R22, RZ, P0, !PT ;  /* 0x000000160b137210 */ /* 0x000fe400007fe4ff */
[----:B------:R-:W-:-:S03]  /*0640*/  IADD3 R16, P0, PT, R6, R21, RZ ;  /* 0x0000001506107210 */ /* 0x000fc60007f1e0ff */
[C---:B------:R-:W-:Y:S01]  /*0650*/  IMAD R17, R19.reuse, UR22, RZ ;  /* 0x0000001613117c24 */ /* 0x040fe2000f8e02ff */
[----:B------:R-:W-:Y:S01]  /*0660*/  IADD3 R18, P1, PT, R16, R21, RZ ;  /* 0x0000001510127210 */ /* 0x000fe20007f3e0ff */
[--C-:B------:R-:W-:Y:S01]  /*0670*/  IMAD.X R19, R19, 0x1, R22.reuse, P0 ;  /* 0x0000000113137824 */ /* 0x100fe200000e0616 */
[----:B------:R-:W-:Y:S01]  /*0680*/  LEA R28, P0, R12, UR20, 0x2 ;  /* 0x000000140c1c7c11 */ /* 0x000fe2000f8010ff */
[----:B------:R-:W-:Y:S02]  /*0690*/  IMAD R17, R6, UR23, R17 ;  /* 0x0000001706117c24 */ /* 0x000fe4000f8e0211 */
[C---:B------:R-:W-:Y:S02]  /*06a0*/  IMAD R25, R19.reuse, UR22, RZ ;  /* 0x0000001613197c24 */ /* 0x040fe4000f8e02ff */
[----:B------:R-:W-:Y:S01]  /*06b0*/  IMAD.X R19, R19, 0x1, R22, P1 ;  /* 0x0000000113137824 */ /* 0x000fe200008e0616 */
[----:B------:R-:W-:Y:S01]  /*06c0*/  IADD3 R23, PT, PT, R13, R17, RZ ;  /* 0x000000110d177210 */ /* 0x000fe20007ffe0ff */
[----:B------:R-:W-:-:S02]  /*06d0*/  IMAD R13, R16, UR23, R25 ;  /* 0x00000017100d7c24 */ /* 0x000fc4000f8e0219 */
[----:B------:R-:W-:Y:S01]  /*06e0*/  IMAD.WIDE.U32 R16, R16, UR22, RZ ;  /* 0x0000001610107c25 */ /* 0x000fe2000f8e00ff */
[----:B------:R-:W-:-:S03]  /*06f0*/  LEA.HI.X R29, R12, UR21, R23, 0x2, P0 ;  /* 0x000000150c1d7c11 */ /* 0x000fc600080f1417 */
[----:B------:R-:W-:Y:S01]  /*0700*/  IMAD.WIDE.U32 R24, R18, UR22, RZ ;  /* 0x0000001612187c25 */ /* 0x000fe2000f8e00ff */
[----:B------:R-:W-:Y:S02]  /*0710*/  IADD3 R13, PT, PT, R17, R13, RZ ;  /* 0x0000000d110d7210 */ /* 0x000fe40007ffe0ff */
[----:B------:R-:W-:Y:S01]  /*0720*/  LEA R12, P0, R16, UR20, 0x2 ;  /* 0x00000014100c7c11 */ /* 0x000fe2000f8010ff */
[----:B------:R-:W-:-:S03]  /*0730*/  IMAD R17, R19, UR22, RZ ;  /* 0x0000001613117c24 */ /* 0x000fc6000f8e02ff */
[----:B------:R-:W-:Y:S01]  /*0740*/  LEA.HI.X R13, R16, UR21, R13, 0x2, P0 ;  /* 0x00000015100d7c11 */ /* 0x000fe200080f140d */
[----:B------:R-:W-:Y:S01]  /*0750*/  IMAD R17, R18, UR23, R17 ;  /* 0x0000001712117c24 */ /* 0x000fe2000f8e0211 */
[----:B------:R-:W-:-:S03]  /*0760*/  LEA R16, P0, R24, UR20, 0x2 ;  /* 0x0000001418107c11 */ /* 0x000fc6000f8010ff */
[----:B------:R-:W-:Y:S01]  /*0770*/  IMAD.IADD R17, R25, 0x1, R17 ;  /* 0x0000000119117824 */ /* 0x000fe200078e0211 */
[----:B------:R-:W-:Y:S01]  /*0780*/  MOV R6, R2 ;  /* 0x0000000200067202 */ /* 0x000fe20000000f00 */
[----:B------:R0:W2:Y:S03]  /*0790*/  LDG.E R25, desc[UR28][R28.64] ;  /* 0x0000001c1c197981 */ /* 0x0000a6000c1e1900 */
[----:B------:R-:W-:Y:S01]  /*07a0*/  LEA.HI.X R17, R24, UR21, R17, 0x2, P0 ;  /* 0x0000001518117c11 */ /* 0x000fe200080f1411 */
[----:B------:R-:W3:Y:S01]  /*07b0*/  LDG.E R12, desc[UR28][R12.64] ;  /* 0x0000001c0c0c7981 */ /* 0x000ee2000c1e1900 */
[----:B------:R-:W-:-:S03]  /*07c0*/  IADD3 R20, P0, PT, R18, R21, RZ ;  /* 0x0000001512147210 */ /* 0x000fc60007f1e0ff */
[----:B------:R1:W3:Y:S02]  /*07d0*/  LDG.E R27, desc[UR28][R16.64] ;  /* 0x0000001c101b7981 */ /* 0x0002e4000c1e1900 */
[----:B------:R-:W-:Y:S02]  /*07e0*/  IMAD.X R19, R19, 0x1, R22, P0 ;  /* 0x0000000113137824 */ /* 0x000fe400000e0616 */
[----:B------:R-:W4:Y:S01]  /*07f0*/  LDG.E R6, desc[UR28][R6.64] ;  /* 0x0000001c06067981 */ /* 0x000f22000c1e1900 */
[----:B------:R-:W-:Y:S02]  /*0800*/  IMAD R11, R11, UR22, RZ ;  /* 0x000000160b0b7c24 */ /* 0x000fe4000f8e02ff */
[----:B------:R-:W-:Y:S02]  /*0810*/  IMAD R24, R19, UR22, RZ ;  /* 0x0000001613187c24 */ /* 0x000fe4000f8e02ff */
[C---:B------:R-:W-:Y:S02]  /*0820*/  IMAD R23, R10.reuse, UR23, R11 ;  /* 0x000000170a177c24 */ /* 0x040fe4000f8e020b */
[----:B------:R-:W-:-:S04]  /*0830*/  IMAD.WIDE.U32 R18, R10, UR22, RZ ;  /* 0x000000160a127c25 */ /* 0x000fc8000f8e00ff */
[C---:B0-----:R-:W-:Y:S02]  /*0840*/  IMAD R29, R20.reuse, UR23, R24 ;  /* 0x00000017141d7c24 */ /* 0x041fe4000f8e0218 */
[----:B------:R-:W-:-:S04]  /*0850*/  IMAD.WIDE.U32 R10, R20, UR22, RZ ;  /* 0x00000016140a7c25 */ /* 0x000fc8000f8e00ff */
[----:B------:R-:W-:Y:S01]  /*0860*/  IMAD.IADD R11, R11, 0x1, R29 ;  /* 0x000000010b0b7824 */ /* 0x000fe200078e021d */
[----:B-1----:R-:W-:Y:S02]  /*0870*/  LEA R16, P1, R10, UR20, 0x2 ;  /* 0x000000140a107c11 */ /* 0x002fe4000f8210ff */
[----:B------:R-:W-:Y:S02]  /*0880*/  LEA R28, P0, R18, UR20, 0x2 ;  /* 0x00000014121c7c11 */ /* 0x000fe4000f8010ff */
[----:B------:R-:W-:Y:S02]  /*0890*/  IADD3 R13, PT, PT, R19, R23, RZ ;  /* 0x00000017130d7210 */ /* 0x000fe40007ffe0ff */
[----:B------:R-:W-:Y:S02]  /*08a0*/  LEA.HI.X R17, R10, UR21, R11, 0x2, P1 ;  /* 0x000000150a117c11 */ /* 0x000fe400088f140b */
[----:B------:R-:W-:-:S03]  /*08b0*/  LEA.HI.X R29, R18, UR21, R13, 0x2, P0 ;  /* 0x00000015121d7c11 */ /* 0x000fc600080f140d */
[----:B------:R2:W5:Y:S04]  /*08c0*/  LDG.E R16, desc[UR28][R16.64] ;  /* 0x0000001c10107981 */ /* 0x000568000c1e1900 */
[----:B------:R-:W5:Y:S01]  /*08d0*/  LDG.E R24, desc[UR28][R28.64] ;  /* 0x0000001c1c187981 */ /* 0x000f62000c1e1900 */
[----:B------:R-:W-:-:S04]  /*08e0*/  IMAD.WIDE.U32 R14, R8, 0x3, R14 ;  /* 0x00000003080e7825 */ /* 0x000fc800078e000e */
[----:B------:R-:W-:-:S05]  /*08f0*/  IMAD R9, R9, 0x3, RZ ;  /* 0x0000000309097824 */ /* 0x000fca00078e02ff */
[----:B------:R-:W-:Y:S02]  /*0900*/  IADD3 R15, PT, PT, R15, R9, RZ ;  /* 0x000000090f0f7210 */ /* 0x000fe40007ffe0ff */
[----:B------:R-:W-:-:S03]  /*0910*/  IADD3 R18, P0, PT, R14, R21, RZ ;  /* 0x000000150e127210 */ /* 0x000fc60007f1e0ff */
[----:B------:R-:W-:Y:S02]  /*0920*/  IMAD R9, R15, UR18, RZ ;  /* 0x000000120f097c24 */ /* 0x000fe4000f8e02ff */
[----:B------:R-:W-:-:S04]  /*0930*/  IMAD.WIDE.U32 R10, R14, UR18, RZ ;  /* 0x000000120e0a7c25 */ /* 0x000fc8000f8e00ff */
[----:B------:R-:W-:Y:S02]  /*0940*/  IMAD R9, R14, UR19, R9 ;  /* 0x000000130e097c24 */ /* 0x000fe4000f8e0209 */
[----:B------:R-:W-:Y:S01]  /*0950*/  IMAD.X R19, R15, 0x1, R22, P0 ;  /* 0x000000010f137824 */ /* 0x000fe200000e0616 */
[----:B------:R-:W-:Y:S02]  /*0960*/  LEA R8, P0, R10, UR16, 0x2 ;  /* 0x000000100a087c11 */ /* 0x000fe4000f8010ff */
[----:B------:R-:W-:Y:S01]  /*0970*/  IADD3 R9, PT, PT, R11, R9, RZ ;  /* 0x000000090b097210 */ /* 0x000fe20007ffe0ff */
[----:B------:R-:W-:-:S03]  /*0980*/  IMAD R11, R19, UR18, RZ ;  /* 0x00000012130b7c24 */ /* 0x000fc6000f8e02ff */
[----:B------:R-:W-:Y:S01]  /*0990*/  LEA.HI.X R9, R10, UR17, R9, 0x2, P0 ;  /* 0x000000110a097c11 */ /* 0x000fe200080f1409 */
[C---:B------:R-:W-:Y:S02]  /*09a0*/  IMAD R13, R18.reuse, UR19, R11 ;  /* 0x00000013120d7c24 */ /* 0x040fe4000f8e020b */
[----:B------:R-:W-:-:S04]  /*09b0*/  IMAD.WIDE.U32 R10, R18, UR18, RZ ;  /* 0x00000012120a7c25 */ /* 0x000fc8000f8e00ff */
[----:B------:R-:W-:Y:S02]  /*09c0*/  IMAD.IADD R11, R11, 0x1, R13 ;  /* 0x000000010b0b7824 */ /* 0x000fe400078e020d */
[----:B------:R-:W-:Y:S02]  /*09d0*/  IMAD R15, R15, UR30, RZ ;  /* 0x0000001e0f0f7c24 */ /* 0x000fe4000f8e02ff */
[----:B--2---:R-:W-:Y:S01]  /*09e0*/  FADD.FTZ R17, -R25, 1 ;  /* 0x3f80000019117421 */ /* 0x004fe20000010100 */
[C---:B---3--:R-:W-:Y:S01]  /*09f0*/  FADD.FTZ R27, -R12.reuse, R27 ;  /* 0x0000001b0c1b7221 */ /* 0x048fe20000010100 */
[----:B------:R-:W-:Y:S02]  /*0a00*/  FFMA.FTZ R12, -R12, R12, 1 ;  /* 0x3f8000000c0c7423 */ /* 0x000fe4000001010c */
[----:B----4-:R-:W-:-:S04]  /*0a10*/  FMUL.FTZ R23, R6, R17 ;  /* 0x0000001106177220 */ /* 0x010fc80000410000 */
[----:B------:R-:W-:Y:S01]  /*0a20*/  FMUL.FTZ R23, R23, R12 ;  /* 0x0000000c17177220 */ /* 0x000fe20000410000 */
[----:B------:R-:W-:-:S04]  /*0a30*/  LEA R12, P0, R10, UR16, 0x2 ;  /* 0x000000100a0c7c11 */ /* 0x000fc8000f8010ff */
[----:B------:R-:W-:Y:S02]  /*0a40*/  LEA.HI.X R13, R10, UR17, R11, 0x2, P0 ;  /* 0x000000110a0d7c11 */ /* 0x000fe400080f140b */
[----:B------:R-:W-:Y:S01]  /*0a50*/  IADD3 R20, P0, PT, R18, R21, RZ ;  /* 0x0000001512147210 */ /* 0x000fe20007f1e0ff */
[C---:B------:R-:W-:Y:S02]  /*0a60*/  IMAD R11, R14.reuse, UR31, R15 ;  /* 0x0000001f0e0b7c24 */ /* 0x040fe4000f8e020f */
[----:B------:R-:W-:-:S04]  /*0a70*/  IMAD.WIDE.U32 R14, R14, UR30, RZ ;  /* 0x0000001e0e0e7c25 */ /* 0x000fc8000f8e00ff */
[----:B------:R-:W-:Y:S01]  /*0a80*/  IMAD.X R21, R19, 0x1, R22, P0 ;  /* 0x0000000113157824 */ /* 0x000fe200000e0616 */
[----:B------:R-:W-:Y:S01]  /*0a90*/  IADD3 R11, PT, PT, R15, R11, RZ ;  /* 0x0000000b0f0b7210 */ /* 0x000fe20007ffe0ff */
[----:B------:R-:W-:Y:S01]  /*0aa0*/  FMUL.FTZ R22, R6, R27 ;  /* 0x0000001b06167220 */ /* 0x000fe20000410000 */
[----:B------:R-:W-:Y:S01]  /*0ab0*/  LEA R10, P1, R14, UR36, 0x2 ;  /* 0x000000240e0a7c11 */ /* 0x000fe2000f8210ff */
[----:B------:R-:W-:Y:S02]  /*0ac0*/  IMAD R15, R21, UR18, RZ ;  /* 0x00000012150f7c24 */ /* 0x000fe4000f8e02ff */
[----:B------:R-:W-:Y:S01]  /*0ad0*/  FMUL.FTZ R22, R22, R17 ;  /* 0x0000001116167220 */ /* 0x000fe20000410000 */
[----:B------:R-:W-:Y:S01]  /*0ae0*/  LEA.HI.X R11, R14, UR37, R11, 0x2, P1 ;  /* 0x000000250e0b7c11 */ /* 0x000fe200088f140b */
[----:B------:R-:W-:Y:S02]  /*0af0*/  IMAD R15, R20, UR19, R15 ;  /* 0x00000013140f7c24 */ /* 0x000fe4000f8e020f */
[----:B-----5:R-:W-:Y:S01]  /*0b00*/  FMUL.FTZ R27, R16, R23 ;  /* 0x00000017101b7220 */ /* 0x020fe20000410000 */
[----:B------:R-:W-:-:S04]  /*0b10*/  IMAD.WIDE.U32 R16, R20, UR18, RZ ;  /* 0x0000001214107c25 */ /* 0x000fc8000f8e00ff */
[----:B------:R-:W-:Y:S01]  /*0b20*/  FADD.FTZ R14, -R24, 1 ;  /* 0x3f800000180e7421 */ /* 0x000fe20000010100 */
[----:B------:R-:W-:Y:S01]  /*0b30*/  IMAD R19, R19, UR30, RZ ;  /* 0x0000001e13137c24 */ /* 0x000fe2000f8e02ff */
[----:B------:R-:W-:Y:S02]  /*0b40*/  IADD3 R15, PT, PT, R17, R15, RZ ;  /* 0x0000000f110f7210 */ /* 0x000fe40007ffe0ff */
[----:B------:R-:W-:Y:S01]  /*0b50*/  FMUL.FTZ R27, R27, R14 ;  /* 0x0000000e1b1b7220 */ /* 0x000fe20000410000 */
[----:B------:R-:W-:Y:S01]  /*0b60*/  IMAD R17, R18, UR31, R19 ;  /* 0x0000001f12117c24 */ /* 0x000fe2000f8e0213 */
[----:B------:R-:W-:Y:S01]  /*0b70*/  LEA R14, P0, R16, UR16, 0x2 ;  /* 0x00000010100e7c11 */ /* 0x000fe2000f8010ff */
[----:B------:R-:W-:-:S03]  /*0b80*/  IMAD.WIDE.U32 R18, R18, UR30, RZ ;  /* 0x0000001e12127c25 */ /* 0x000fc6000f8e00ff */
[----:B------:R-:W-:Y:S01]  /*0b90*/  LEA.HI.X R15, R16, UR17, R15, 0x2, P0 ;  /* 0x00000011100f7c11 */ /* 0x000fe200080f140f */
[----:B------:R-:W-:Y:S01]  /*0ba0*/  IMAD.IADD R17, R19, 0x1, R17 ;  /* 0x0000000113117824 */ /* 0x000fe200078e0211 */
[----:B------:R-:W-:Y:S01]  /*0bb0*/  LEA R16, P0, R18, UR36, 0x2 ;  /* 0x0000002412107c11 */ /* 0x000fe2000f8010ff */
[----:B------:R-:W-:-:S03]  /*0bc0*/  IMAD R21, R21, UR30, RZ ;  /* 0x0000001e15157c24 */ /* 0x000fc6000f8e02ff */
[----:B------:R-:W-:Y:S01]  /*0bd0*/  LEA.HI.X R17, R18, UR37, R17, 0x2, P0 ;  /* 0x0000002512117c11 */ /* 0x000fe200080f1411 */
[C---:B------:R-:W-:Y:S02]  /*0be0*/  IMAD R21, R20.reuse, UR31, R21 ;  /* 0x0000001f14157c24 */ /* 0x040fe4000f8e0215 */
[----:B------:R-:W-:-:S04]  /*0bf0*/  IMAD.WIDE.U32 R18, R20, UR30, RZ ;  /* 0x0000001e14127c25 */ /* 0x000fc8000f8e00ff */
[----:B------:R-:W-:Y:S01]  /*0c00*/  FMUL.FTZ R29, R24, R27 ;  /* 0x0000001b181d7220 */ /* 0x000fe20000410000 */
[----:B------:R-:W-:Y:S02]  /*0c10*/  IADD3 R19, PT, PT, R19, R21, RZ ;  /* 0x0000001513137210 */ /* 0x000fe40007ffe0ff */
[----:B------:R-:W-:-:S04]  /*0c20*/  LEA R20, P0, R18, UR36, 0x2 ;  /* 0x0000002412147c11 */ /* 0x000fc8000f8010ff */
[----:B------:R-:W-:Y:S01]  /*0c30*/  LEA.HI.X R21, R18, UR37, R19, 0x2, P0 ;  /* 0x0000002512157c11 */ /* 0x000fe200080f1413 */
[C---:B------:R-:W-:Y:S01]  /*0c40*/  FMUL.FTZ R19, R25.reuse, R22 ;  /* 0x0000001619137220 */ /* 0x040fe20000410000 */
[----:B------:R0:W-:Y:S01]  /*0c50*/  STG.E desc[UR28][R8.64], R29 ;  /* 0x0000001d08007986 */ /* 0x0001e2000c10191c */
[----:B------:R-:W-:Y:S01]  /*0c60*/  FMUL.FTZ R27, R24, R23 ;  /* 0x00000017181b7220 */ /* 0x000fe20000410000 */
[----:B------:R-:W-:Y:S01]  /*0c70*/  FMUL.FTZ R25, R25, R6 ;  /* 0x0000000619197220 */ /* 0x000fe20000410000 */
[----:B------:R-:W-:Y:S01]  /*0c80*/  IADD3 R4, P0, PT, R4, UR6, RZ ;  /* 0x0000000604047c10 */ /* 0x000fe2000ff1e0ff */
[----:B------:R1:W-:Y:S04]  /*0c90*/  STG.E desc[UR28][R12.64], R19 ;  /* 0x000000130c007986 */ /* 0x0003e8000c10191c */
[----:B------:R1:W-:Y:S01]  /*0ca0*/  STG.E desc[UR28][R14.64], R23 ;  /* 0x000000170e007986 */ /* 0x0003e2000c10191c */
[----:B0-----:R-:W-:Y:S01]  /*0cb0*/  IMAD.MOV.U32 R8, RZ, RZ, R0 ;  /* 0x000000ffff087224 */ /* 0x001fe200078e0000 */
[----:B------:R-:W-:-:S02]  /*0cc0*/  MOV R9, R5 ;  /* 0x0000000500097202 */ /* 0x000fc40000000f00 */
[----:B------:R1:W-:Y:S01]  /*0cd0*/  STG.E desc[UR28][R10.64], R29 ;  /* 0x0000001d0a007986 */ /* 0x0003e2000c10191c */
[----:B------:R-:W-:-:S03]  /*0ce0*/  IMAD.X R3, RZ, RZ, R3, P0 ;  /* 0x000000ffff037224 */ /* 0x000fc600000e0603 */
[----:B------:R1:W-:Y:S01]  /*0cf0*/  STG.E desc[UR28][R16.64], R19 ;  /* 0x0000001310007986 */ /* 0x0003e2000c10191c */
[----:B------:R-:W-:-:S03]  /*0d00*/  ISETP.GE.U32.AND P0, PT, R4, UR24, PT ;  /* 0x0000001804007c0c */ /* 0x000fc6000bf06070 */
[----:B------:R1:W-:Y:S04]  /*0d10*/  STG.E desc[UR28][R20.64], R27 ;  /* 0x0000001b14007986 */ /* 0x0003e8000c10191c */
[----:B------:R1:W-:Y:S01]  /*0d20*/  STG.E desc[UR28][R8.64], R25 ;  /* 0x0000001908007986 */ /* 0x0003e2000c10191c */
        /* <DEDUP_REMOVED lines=9> */
.L_x_157:
[----:B------:R-:W-:Y:S05]  /*0dc0*/  EXIT ;  /* 0x000000000000794d */ /* 0x000fea0003800000 */
        .weak           $__internal_5_$__cuda_sm20_div_s64
        .type           $__internal_5_$__cuda_sm20_div_s64,@function
        .size           $__internal_5_$__cuda_sm20_div_s64,(.L_x_1336 - $__internal_5_$__cuda_sm20_div_s64)
$__internal_5_$__cuda_sm20_div_s64:
        /* <DEDUP_REMOVED lines=91> */
[----:B------:R-:W-:Y:S06]  /*1380*/  RET.REL.NODEC R8 `(_ZN2at6native38_GLOBAL__N__9a469cfd_6_RNN_cu_eca79a6d6kernel17gru_cell_backwardIfflLi1EEEvNS_4cuda6detail10TensorInfoIT_T1_EES9_S9_S9_S9_S8_S8_) ;  /* 0xffffffec081c7950 */ /* 0x000fec0003c3ffff */
.L_x_162:
        /* <DEDUP_REMOVED lines=15> */
.L_x_1336:


//--------------------- .text._ZN2at6native38_GLOBAL__N__9a469cfd_6_RNN_cu_eca79a6d6kernel17gru_cell_backwardIffiLi2EEEvNS_4cuda6detail10TensorInfoIT_T1_EES9_S9_S9_S9_S8_S8_ --------------------------
	.section	.text._ZN2at6native38_GLOBAL__N__9a469cfd_6_RNN_cu_eca79a6d6kernel17gru_cell_backwardIffiLi2EEEvNS_4cuda6detail10TensorInfoIT_T1_EES9_S9_S9_S9_S8_S8_,"ax",@progbits
	.align	128
.text._ZN2at6native38_GLOBAL__N__9a469cfd_6_RNN_cu_eca79a6d6kernel17gru_cell_backwardIffiLi2EEEvNS_4cuda6detail10TensorInfoIT_T1_EES9_S9_S9_S9_S8_S8_:
        .type           _ZN2at6native38_GLOBAL__N__9a469cfd_6_RNN_cu_eca79a6d6kernel17gru_cell_backwardIffiLi2EEEvNS_4cuda6detail10TensorInfoIT_T1_EES9_S9_S9_S9_S8_S8_,@function
        .size           _ZN2at6native38_GLOBAL__N__9a469cfd_6_RNN_cu_eca79a6d6kernel17gru_cell_backwardIffiLi2EEEvNS_4cuda6detail10TensorInfoIT_T1_EES9_S9_S9_S9_S8_S8_,(.L_x_1338 - _ZN2at6native38_GLOBAL__N__9a469cfd_6_RNN_cu_eca79a6d6kernel17gru_cell_backwardIffiLi2EEEvNS_4cuda6detail10TensorInfoIT_T1_EES9_S9_S9_S9_S8_S8_)
        .other          _ZN2at6native38_GLOBAL__N__9a469cfd_6_RNN_cu_eca79a6d6kernel17gru_cell_backwardIffiLi2EEEvNS_4cuda6detail10TensorInfoIT_T1_EES9_S9_S9_S9_S8_S8_,@"STO_CUDA_ENTRY STV_DEFAULT"
_ZN2at6native38_GLOBAL__N__9a469cfd_6_RNN_cu_eca79a6d6kernel17gru_cell_backwardIffiLi2EEEvNS_4cuda6detail10TensorInfoIT_T1_EES9_S9_S9_S9_S8_S8_:
        /* <DEDUP_REMOVED lines=15> */
[----:B------:R-:W0:Y:S01]  /*00f0*/  LDCU UR9, c[0x0][0x74c] ;  /* 0x0000e980ff0977ac */ /* 0x000e220008000800 */
        /* <DEDUP_REMOVED lines=18> */
[----:B------:R-:W-:-:S03]  /*0220*/  LOP3.LUT R4, RZ, UR5, RZ, 0x33, !PT ;  /* 0x00000005ff047c12 */ /* 0x000fc6000f8e33ff */
[----:B01-34-:R-:W-:-:S07]  /*0230*/  IMAD R5, R7, UR4, RZ ;  /* 0x0000000407057c24 */ /* 0x01bfce000f8e02ff */
.L_x_164:
[----:B------:R-:W0:Y:S01]  /*0240*/  LDC R21, c[0x0][0x7b8] ;  /* 0x0001ee00ff157b82 */ /* 0x000e220000000800 */
[----:B------:R-:W-:-:S05]  /*0250*/  IABS R8, R6 ;  /* 0x0000000600087213 */ /* 0x000fca0000000000 */
[----:B------:R-:W-:Y:S02]  /*0260*/  IMAD.HI.U32 R0, R3, R8, RZ ;  /* 0x0000000803007227 */ /* 0x000fe400078e00ff */
[----:B------:R-:W1:Y:S02]  /*0270*/  LDC R11, c[0x0][0x6ec] ;  /* 0x0001bb00ff0b7b82 */ /* 0x000e640000000800 */
[----:B------:R-:W-:Y:S01]  /*0280*/  IMAD.MOV R7, RZ, RZ, -R0 ;  /* 0x000000ffff077224 */ /* 0x000fe200078e0a00 */
        /* <DEDUP_REMOVED lines=14> */
[----:B------:R-:W-:Y:S01]  /*0370*/  @!P3 IADD3 R0, PT, PT, -R0, RZ, RZ ;  /* 0x000000ff0000b210 */ /* 0x000fe20007ffe1ff */
[----:B------:R0:W1:Y:S01]  /*0380*/  F2I.FTZ.U32.TRUNC.NTZ R17, R16 ;  /* 0x0000001000117305 */ /* 0x000062000021f000 */
[----:B------:R-:W-:-:S05]  /*0390*/  @!P2 LOP3.LUT R0, RZ, R21, RZ, 0x33, !PT ;  /* 0x00000015ff00a212 */ /* 0x000fca00078e33ff */
[----:B------:R-:W-:Y:S01]  /*03a0*/  IMAD R0, R0, R21, RZ ;  /* 0x0000001500007224 */ /* 0x000fe200078e02ff */
[----:B0-----:R-:W-:-:S04]  /*03b0*/  MOV R16, RZ ;  /* 0x000000ff00107202 */ /* 0x001fc80000000f00 */
[----:B------:R-:W-:Y:S01]  /*03c0*/  IADD3 R13, PT, PT, -R0, R6, RZ ;  /* 0x00000006000d7210 */ /* 0x000fe20007ffe1ff */
[----:B-1----:R-:W-:-:S04]  /*03d0*/  IMAD.MOV R10, RZ, RZ, -R17 ;  /* 0x000000ffff0a7224 */ /* 0x002fc800078e0a11 */
[----:B------:R-:W-:Y:S02]  /*03e0*/  IMAD R12, R0, 0x5, R13 ;  /* 0x00000005000c7824 */ /* 0x000fe400078e020d */
[----:B------:R-:W-:Y:S02]  /*03f0*/  IMAD R19, R10, R15, RZ ;  /* 0x0000000f0a137224 */ /* 0x000fe400078e02ff */
[C---:B------:R-:W-:Y:S01]  /*0400*/  IMAD.IADD R24, R12.reuse, 0x1, R21 ;  /* 0x000000010c187824 */ /* 0x040fe200078e0215 */
[----:B------:R-:W-:Y:S01]  /*0410*/  IABS R18, R12 ;  /* 0x0000000c00127213 */ /* 0x000fe20000000000 */
[----:B------:R-:W-:Y:S01]  /*0420*/  IMAD.HI.U32 R19, R17, R19, R16 ;  /* 0x0000001311137227 */ /* 0x000fe200078e0010 */
[----:B------:R-:W-:Y:S01]  /*0430*/  LOP3.LUT R23, R12, R11, RZ, 0x3c, !PT ;  /* 0x0000000b0c177212 */ /* 0x000fe200078e3cff */
[----:B------:R-:W0:Y:S01]  /*0440*/  LDC R17, c[0x0][0x53c] ;  /* 0x00014f00ff117b82 */ /* 0x000e220000000800 */
[----:B------:R-:W-:Y:S01]  /*0450*/  IABS R20, R24 ;  /* 0x0000001800147213 */ /* 0x000fe20000000000 */
[----:B------:R-:W-:-:S02]  /*0460*/  IMAD.IADD R16, R24, 0x1, R21 ;  /* 0x0000000118107824 */ /* 0x000fc400078e0215 */
[----:B------:R-:W-:-:S03]  /*0470*/  IMAD.HI.U32 R25, R19, R18, RZ ;  /* 0x0000001213197227 */ /* 0x000fc600078e00ff */
[----:B------:R-:W-:Y:S01]  /*0480*/  IABS R26, R16 ;  /* 0x00000010001a7213 */ /* 0x000fe20000000000 */
[----:B------:R-:W-:Y:S01]  /*0490*/  IMAD.HI.U32 R9, R19, R20, RZ ;  /* 0x0000001413097227 */ /* 0x000fe200078e00ff */
[----:B------:R-:W-:-:S03]  /*04a0*/  IADD3 R7, PT, PT, -R25, RZ, RZ ;  /* 0x000000ff19077210 */ /* 0x000fc60007ffe1ff */
[----:B------:R-:W-:Y:S02]  /*04b0*/  IMAD.MOV R14, RZ, RZ, -R9 ;  /* 0x000000ffff0e7224 */ /* 0x000fe400078e0a09 */
[----:B------:R-:W-:-:S04]  /*04c0*/  IMAD.HI.U32 R10, R19, R26, RZ ;  /* 0x0000001a130a7227 */ /* 0x000fc800078e00ff */
[C---:B------:R-:W-:Y:S01]  /*04d0*/  IMAD R20, R15.reuse, R14, R20 ;  /* 0x0000000e0f147224 */ /* 0x040fe200078e0214 */
[----:B------:R-:W-:Y:S01]  /*04e0*/  IADD3 R14, PT, PT, R16, R21, RZ ;  /* 0x00000015100e7210 */ /* 0x000fe20007ffe0ff */
[C---:B------:R-:W-:Y:S01]  /*04f0*/  IMAD R18, R15.reuse, R7, R18 ;  /* 0x000000070f127224 */ /* 0x040fe200078e0212 */
[----:B------:R-:W-:Y:S02]  /*0500*/  IADD3 R7, PT, PT, -R10, RZ, RZ ;  /* 0x000000ff0a077210 */ /* 0x000fe40007ffe1ff */
[C---:B------:R-:W-:Y:S02]  /*0510*/  ISETP.GT.U32.AND P3, PT, R15.reuse, R20, PT ;  /* 0x000000140f00720c */ /* 0x040fe40003f64070 */
[C---:B------:R-:W-:Y:S01]  /*0520*/  ISETP.GT.U32.AND P2, PT, R15.reuse, R18, PT ;  /* 0x000000120f00720c */ /* 0x040fe20003f44070 */
[----:B------:R-:W-:Y:S01]  /*0530*/  IMAD R26, R15, R7, R26 ;  /* 0x000000070f1a7224 */ /* 0x000fe200078e021a */
[----:B------:R-:W-:-:S04]  /*0540*/  IADD3 R7, PT, PT, R14, R21, RZ ;  /* 0x000000150e077210 */ /* 0x000fc80007ffe0ff */
[----:B------:R-:W-:Y:S02]  /*0550*/  ISETP.GT.U32.AND P6, PT, R15, R26, PT ;  /* 0x0000001a0f00720c */ /* 0x000fe40003fc4070 */
[----:B------:R-:W-:-:S03]  /*0560*/  IABS R22, R7 ;  /* 0x0000000700167213 */ /* 0x000fc60000000000 */
[--C-:B------:R-:W-:Y:S01]  /*0570*/  @!P3 IMAD.IADD R20, R20, 0x1, -R15.reuse ;  /* 0x000000011414b824 */ /* 0x100fe200078e0a0f */
[----:B------:R-:W-:Y:S01]  /*0580*/  @!P3 IADD3 R9, PT, PT, R9, 0x1, RZ ;  /* 0x000000010909b810 */ /* 0x000fe20007ffe0ff */
[--C-:B------:R-:W-:Y:S01]  /*0590*/  @!P2 IMAD.IADD R18, R18, 0x1, -R15.reuse ;  /* 0x000000011212a824 */ /* 0x100fe200078e0a0f */
[----:B------:R-:W-:Y:S02]  /*05a0*/  @!P2 IADD3 R25, PT, PT, R25, 0x1, RZ ;  /* 0x000000011919a810 */ /* 0x000fe40007ffe0ff */
[-C--:B------:R-:W-:Y:S02]  /*05b0*/  ISETP.GE.U32.AND P1, PT, R20, R15.reuse, PT ;  /* 0x0000000f1400720c */ /* 0x080fe40003f26070 */
[----:B------:R-:W-:Y:S01]  /*05c0*/  IABS R20, R14 ;  /* 0x0000000e00147213 */ /* 0x000fe20000000000 */
[----:B------:R-:W-:Y:S01]  /*05d0*/  @!P6 IMAD.IADD R26, R26, 0x1, -R15 ;  /* 0x000000011a1ae824 */ /* 0x000fe200078e0a0f */
[-C--:B------:R-:W-:Y:S01]  /*05e0*/  ISETP.GE.U32.AND P4, PT, R18, R15.reuse, PT ;  /* 0x0000000f1200720c */ /* 0x080fe20003f86070 */
[----:B------:R-:W-:Y:S01]  /*05f0*/  @!P6 VIADD R10, R10, 0x1 ;  /* 0x000000010a0ae836 */ /* 0x000fe20000000000 */
[----:B------:R-:W-:Y:S01]  /*0600*/  ISETP.GE.AND P2, PT, R23, RZ, PT ;  /* 0x000000ff1700720c */ /* 0x000fe20003f46270 */
[----:B------:R-:W-:Y:S01]  /*0610*/  IMAD.HI.U32 R18, R19, R20, RZ ;  /* 0x0000001413127227 */ /* 0x000fe200078e00ff */
[----:B------:R-:W-:-:S03]  /*0620*/  ISETP.GE.U32.AND P5, PT, R26, R15, PT ;  /* 0x0000000f1a00720c */ /* 0x000fc60003fa6070 */
[----:B------:R-:W-:Y:S02]  /*0630*/  IMAD.HI.U32 R19, R19, R22, RZ ;  /* 0x0000001613137227 */ /* 0x000fe400078e00ff */
[----:B------:R-:W-:Y:S02]  /*0640*/  @P1 IADD3 R9, PT, PT, R9, 0x1, RZ ;  /* 0x0000000109091810 */ /* 0x000fe40007ffe0ff */
[----:B------:R-:W-:Y:S01]  /*0650*/  IMAD.MOV R23, RZ, RZ, -R18 ;  /* 0x000000ffff177224 */ /* 0x000fe200078e0a12 */
[----:B------:R-:W-:Y:S01]  /*0660*/  IADD3 R26, PT, PT, -R19, RZ, RZ ;  /* 0x000000ff131a7210 */ /* 0x000fe20007ffe1ff */
[----:B------:R-:W-:Y:S02]  /*0670*/  @P4 VIADD R25, R25, 0x1 ;  /* 0x0000000119194836 */ /* 0x000fe40000000000 */
[C---:B------:R-:W-:Y:S01]  /*0680*/  IMAD R20, R15.reuse, R23, R20 ;  /* 0x000000170f147224 */ /* 0x040fe200078e0214 */
[----:B0-----:R-:W-:Y:S01]  /*0690*/  IABS R23, R17 ;  /* 0x0000001100177213 */ /* 0x001fe20000000000 */
[----:B------:R-:W-:Y:S01]  /*06a0*/  IMAD R22, R15, R26, R22 ;  /* 0x0000001a0f167224 */ /* 0x000fe200078e0216 */
[----:B------:R-:W-:Y:S01]  /*06b0*/  @!P2 IADD3 R25, PT, PT, -R25, RZ, RZ ;  /* 0x000000ff1919a210 */ /* 0x000fe20007ffe1ff */
[----:B------:R-:W-:Y:S01]  /*06c0*/  IMAD.MOV.U32 R27, RZ, RZ, R9 ;  /* 0x000000ffff1b7224 */ /* 0x000fe200078e0009 */
[----:B------:R-:W0:Y:S01]  /*06d0*/  I2F.RP R26, R23 ;  /* 0x00000017001a7306 */ /* 0x000e220000209400 */
[----:B------:R-:W-:-:S02]  /*06e0*/  ISETP.GT.U32.AND P4, PT, R15, R20, PT ;  /* 0x000000140f00720c */ /* 0x000fc40003f84070 */
[----:B------:R-:W-:Y:S02]  /*06f0*/  ISETP.GT.U32.AND P2, PT, R15, R22, PT ;  /* 0x000000160f00720c */ /* 0x000fe40003f44070 */
[----:B------:R-:W-:-:S09]  /*0700*/  @P5 IADD3 R10, PT, PT, R10, 0x1, RZ ;  /* 0x000000010a0a5810 */ /* 0x000fd20007ffe0ff */
[--C-:B------:R-:W-:Y:S01]  /*0710*/  @!P4 IMAD.IADD R20, R20, 0x1, -R15.reuse ;  /* 0x000000011414c824 */ /* 0x100fe200078e0a0f */
[----:B0-----:R-:W0:Y:S01]  /*0720*/  MUFU.RCP R26, R26 ;  /* 0x0000001a001a7308 */ /* 0x001e220000001000 */
[----:B------:R-:W-:Y:S01]  /*0730*/  @!P2 IMAD.IADD R22, R22, 0x1, -R15 ;  /* 0x000000011616a824 */ /* 0x000fe200078e0a0f */
[----:B------:R-:W-:Y:S01]  /*0740*/  @!P2 IADD3 R19, PT, PT, R19, 0x1, RZ ;  /* 0x000000011313a810 */ /* 0x000fe20007ffe0ff */
[----:B------:R-:W-:Y:S01]  /*0750*/  @!P4 VIADD R18, R18, 0x1 ;  /* 0x000000011212c836 */ /* 0x000fe20000000000 */
[-C--:B------:R-:W-:Y:S02]  /*0760*/  ISETP.GE.U32.AND P3, PT, R20, R15.reuse, PT ;  /* 0x0000000f1400720c */ /* 0x080fe40003f66070 */
[----:B------:R-:W-:Y:S02]  /*0770*/  ISETP.GE.U32.AND P1, PT, R22, R15, PT ;  /* 0x0000000f1600720c */ /* 0x000fe40003f26070 */
[-C--:B------:R-:W-:Y:S02]  /*0780*/  LOP3.LUT R15, R24, R11.reuse, RZ, 0x3c, !PT ;  /* 0x0000000b180f7212 */ /* 0x080fe400078e3cff */
[----:B------:R-:W-:-:S02]  /*0790*/  LOP3.LUT R20, R16, R11, RZ, 0x3c, !PT ;  /* 0x0000000b10147212 */ /* 0x000fc400078e3cff */
[----:B------:R-:W-:Y:S02]  /*07a0*/  ISETP.GE.AND P6, PT, R15, RZ, PT ;  /* 0x000000ff0f00720c */ /* 0x000fe40003fc6270 */
[----:B------:R-:W-:Y:S02]  /*07b0*/  ISETP.GE.AND P5, PT, R20, RZ, PT ;  /* 0x000000ff1400720c */ /* 0x000fe40003fa6270 */
[-C--:B------:R-:W-:Y:S02]  /*07c0*/  LOP3.LUT R15, R14, R11.reuse, RZ, 0x3c, !PT ;  /* 0x0000000b0e0f7212 */ /* 0x080fe400078e3cff */
[----:B------:R-:W-:Y:S01]  /*07d0*/  LOP3.LUT R20, R7, R11, RZ, 0x3c, !PT ;  /* 0x0000000b07147212 */ /* 0x000fe200078e3cff */
[----:B0-----:R-:W-:Y:S01]  /*07e0*/  VIADD R26, R26, 0xffffffe ;  /* 0x0ffffffe1a1a7836 */ /* 0x001fe20000000000 */
[----:B------:R-:W-:Y:S02]  /*07f0*/  ISETP.GE.AND P4, PT, R15, RZ, PT ;  /* 0x000000ff0f00720c */ /* 0x000fe40003f86270 */
[----:B------:R-:W-:Y:S01]  /*0800*/  @P3 IADD3 R18, PT, PT, R18, 0x1, RZ ;  /* 0x0000000112123810 */ /* 0x000fe20007ffe0ff */
[----:B------:R-:W0:Y:S01]  /*0810*/  F2I.FTZ.U32.TRUNC.NTZ R15, R26 ;  /* 0x0000001a000f7305 */ /* 0x000e22000021f000 */
[----:B------:R-:W-:Y:S01]  /*0820*/  ISETP.GE.AND P3, PT, R20, RZ, PT ;  /* 0x000000ff1400720c */ /* 0x000fe20003f66270 */
[----:B------:R-:W-:Y:S01]  /*0830*/  @!P6 IMAD.MOV R27, RZ, RZ, -R27 ;  /* 0x000000ffff1be224 */ /* 0x000fe200078e0a1b */
[----:B------:R-:W-:-:S02]  /*0840*/  ISETP.NE.AND P2, PT, R11, RZ, PT ;  /* 0x000000ff0b00720c */ /* 0x000fc40003f45270 */
[----:B------:R-:W-:Y:S02]  /*0850*/  LOP3.LUT R22, RZ, R11, RZ, 0x33, !PT ;  /* 0x0000000bff167212 */ /* 0x000fe400078e33ff */
[----:B------:R-:W-:Y:S02]  /*0860*/  @P1 IADD3 R19, PT, PT, R19, 0x1, RZ ;  /* 0x0000000113131810 */ /* 0x000fe40007ffe0ff */
[----:B------:R-:W-:Y:S01]  /*0870*/  SEL R9, R22, R25, !P2 ;  /* 0x0000001916097207 */ /* 0x000fe20005000000 */
[----:B------:R-:W-:Y:S01]  /*0880*/  IMAD.MOV.U32 R25, RZ, RZ, R18 ;  /* 0x000000ffff197224 */ /* 0x000fe200078e0012 */
[----:B------:R-:W-:Y:S02]  /*0890*/  MOV R29, R19 ;  /* 0x00000013001d7202 */ /* 0x000fe40000000f00 */
[----:B------:R-:W-:Y:S01]  /*08a0*/  @!P5 IADD3 R10, PT, PT, -R10, RZ, RZ ;  /* 0x000000ff0a0ad210 */ /* 0x000fe20007ffe1ff */
[----:B------:R-:W-:Y:S01]  /*08b0*/  @!P4 IMAD.MOV R25, RZ, RZ, -R25 ;  /* 0x000000ffff19c224 */ /* 0x000fe200078e0a19 */
[----:B------:R-:W-:-:S02]  /*08c0*/  @!P3 IADD3 R29, PT, PT, -R29, RZ, RZ ;  /* 0x000000ff1d1db210 */ /* 0x000fc40007ffe1ff */
[C---:B------:R-:W-:Y:S02]  /*08d0*/  SEL R18, R22.reuse, R27, !P2 ;  /* 0x0000001b16127207 */ /* 0x040fe40005000000 */
[C---:B------:R-:W-:Y:S02]  /*08e0*/  SEL R20, R22.reuse, R10, !P2 ;  /* 0x0000000a16147207 */ /* 0x040fe40005000000 */
[C---:B------:R-:W-:Y:S02]  /*08f0*/  SEL R19, R22.reuse, R25, !P2 ;  /* 0x0000001916137207 */ /* 0x040fe40005000000 */
[----:B------:R-:W-:Y:S01]  /*0900*/  SEL R10, R22, R29, !P2 ;  /* 0x0000001d160a7207 */ /* 0x000fe20005000000 */
[----:B------:R-:W-:Y:S01]  /*0910*/  IMAD.MOV R22, RZ, RZ, -R18 ;  /* 0x000000ffff167224 */ /* 0x000fe200078e0a12 */
[----:B0-----:R-:W-:Y:S01]  /*0920*/  IADD3 R26, PT, PT, RZ, -R15, RZ ;  /* 0x8000000fff1a7210 */ /* 0x001fe20007ffe0ff */
[----:B------:R-:W-:Y:S02]  /*0930*/  IMAD.MOV R25, RZ, RZ, -R20 ;  /* 0x000000ffff197224 */ /* 0x000fe400078e0a14 */
[----:B------:R-:W-:Y:S01]  /*0940*/  IMAD R24, R11, R22, R24 ;  /* 0x000000160b187224 */ /* 0x000fe200078e0218 */
[----:B------:R-:W-:Y:S01]  /*0950*/  MOV R22, R26 ;  /* 0x0000001a00167202 */ /* 0x000fe20000000f00 */
[----:B------:R-:W-:-:S02]  /*0960*/  IMAD.MOV R26, RZ, RZ, -R19 ;  /* 0x000000ffff1a7224 */ /* 0x000fc400078e0a13 */
[C---:B------:R-:W-:Y:S02]  /*0970*/  IMAD R25, R11.reuse, R25, R16 ;  /* 0x000000190b197224 */ /* 0x040fe400078e0210 */
[----:B------:R-:W-:Y:S01]  /*0980*/  IMAD R26, R11, R26, R14 ;  /* 0x0000001a0b1a7224 */ /* 0x000fe200078e020e */
[----:B------:R-:W-:Y:S01]  /*0990*/  MOV R14, RZ ;  /* 0x000000ff000e7202 */ /* 0x000fe20000000f00 */
[----:B------:R-:W-:Y:S02]  /*09a0*/  IMAD R27, R22, R23, RZ ;  /* 0x00000017161b7224 */ /* 0x000fe400078e02ff */
[----:B------:R-:W-:Y:S02]  /*09b0*/  IMAD R25, R25, UR8, RZ ;  /* 0x0000000819197c24 */ /* 0x000fe4000f8e02ff */
[----:B------:R-:W-:-:S04]  /*09c0*/  IMAD.HI.U32 R15, R15, R27, R14 ;  /* 0x0000001b0f0f7227 */ /* 0x000fc800078e000e */
[----:B------:R-:W-:Y:S02]  /*09d0*/  IMAD R27, R24, UR8, RZ ;  /* 0x00000008181b7c24 */ /* 0x000fe4000f8e02ff */
[----:B------:R-:W-:-:S04]  /*09e0*/  IMAD.HI.U32 R15, R15, R8, RZ ;  /* 0x000000080f0f7227 */ /* 0x000fc800078e00ff */
[----:B------:R-:W-:Y:S02]  /*09f0*/  IMAD.MOV R14, RZ, RZ, -R15 ;  /* 0x000000ffff0e7224 */ /* 0x000fe400078e0a0f */
[----:B------:R-:W-:Y:S02]  /*0a00*/  IMAD R26, R26, UR8, RZ ;  /* 0x000000081a1a7c24 */ /* 0x000fe4000f8e02ff */
[----:B------:R-:W-:Y:S02]  /*0a10*/  IMAD R14, R23, R14, R8 ;  /* 0x0000000e170e7224 */ /* 0x000fe400078e0208 */
[----:B------:R-:W-:Y:S01]  /*0a20*/  IMAD R25, R20, UR9, R25 ;  /* 0x0000000914197c24 */ /* 0x000fe2000f8e0219 */
[----:B------:R-:W-:Y:S01]  /*0a30*/  IADD3 R28, PT, PT, -R9, RZ, RZ ;  /* 0x000000ff091c7210 */ /* 0x000fe20007ffe1ff */
[----:B------:R-:W-:Y:S01]  /*0a40*/  IMAD R19, R19, UR9, R26 ;  /* 0x0000000913137c24 */ /* 0x000fe2000f8e021a */
[----:B------:R-:W-:Y:S01]  /*0a50*/  ISETP.GT.U32.AND P2, PT, R23, R14, PT ;  /* 0x0000000e1700720c */ /* 0x000fe20003f44070 */
[----:B------:R-:W-:-:S12]  /*0a60*/  IMAD R27, R18, UR9, R27 ;  /* 0x00000009121b7c24 */ /* 0x000fd8000f8e021b */
[-C--:B------:R-:W-:Y:S01]  /*0a70*/  @!P2 IADD3 R14, PT, PT, R14, -R23.reuse, RZ ;  /* 0x800000170e0ea210 */ /* 0x080fe20007ffe0ff */
[----:B------:R-:W-:Y:S01]  /*0a80*/  @!P2 VIADD R15, R15, 0x1 ;  /* 0x000000010f0fa836 */ /* 0x000fe20000000000 */
[----:B------:R-:W-:Y:S02]  /*0a90*/  ISETP.NE.AND P2, PT, R17, RZ, PT ;  /* 0x000000ff1100720c */ /* 0x000fe40003f45270 */
[----:B------:R-:W-:Y:S02]  /*0aa0*/  ISETP.GE.U32.AND P1, PT, R14, R23, PT ;  /* 0x000000170e00720c */ /* 0x000fe40003f26070 */
[----:B------:R-:W-:Y:S01]  /*0ab0*/  LOP3.LUT R14, R6, R17, RZ, 0x3c, !PT ;  /* 0x00000011060e7212 */ /* 0x000fe200078e3cff */
[----:B------:R-:W0:Y:S03]  /*0ac0*/  LDC.64 R22, c[0x0][0x6e0] ;  /* 0x0001b800ff167b82 */ /* 0x000e260000000a00 */
[----:B------:R-:W-:-:S07]  /*0ad0*/  ISETP.GE.AND P3, PT, R14, RZ, PT ;  /* 0x000000ff0e00720c */ /* 0x000fce0003f66270 */
[----:B------:R-:W-:-:S06]  /*0ae0*/  @P1 IADD3 R15, PT, PT, R15, 0x1, RZ ;  /* 0x000000010f0f1810 */ /* 0x000fcc0007ffe0ff */
[----:B------:R-:W-:Y:S01]  /*0af0*/  @!P3 IMAD.MOV R15, RZ, RZ, -R15 ;  /* 0x000000ffff0fb224 */ /* 0x000fe200078e0a0f */
[----:B------:R-:W-:-:S04]  /*0b00*/  @!P2 LOP3.LUT R15, RZ, R17, RZ, 0x33, !PT ;  /* 0x00000011ff0fa212 */ /* 0x000fc800078e33ff */
[----:B------:R-:W-:Y:S01]  /*0b10*/  IADD3 R14, PT, PT, -R15, RZ, RZ ;  /* 0x000000ff0f0e7210 */ /* 0x000fe20007ffe1ff */
[----:B------:R-:W-:Y:S02]  /*0b20*/  IMAD.MOV R20, RZ, RZ, -R10 ;  /* 0x000000ffff147224 */ /* 0x000fe400078e0a0a */
[----:B0-----:R-:W-:-:S04]  /*0b30*/  IMAD.WIDE R24, R25, 0x4, R22 ;  /* 0x0000000419187825 */ /* 0x001fc800078e0216 */
[----:B------:R-:W-:Y:S02]  /*0b40*/  IMAD R14, R17, R14, R6 ;  /* 0x0000000e110e7224 */ /* 0x000fe400078e0206 */
[----:B------:R-:W0:Y:S02]  /*0b50*/  LDC.64 R16, c[0x0][0x530] ;  /* 0x00014c00ff107b82 */ /* 0x000e240000000a00 */
[----:B------:R-:W-:Y:S02]  /*0b60*/  IMAD R14, R14, UR10, RZ ;  /* 0x0000000a0e0e7c24 */ /* 0x000fe4000f8e02ff */
[----:B------:R-:W-:-:S04]  /*0b70*/  IMAD.WIDE R18, R19, 0x4, R22 ;  /* 0x0000000413127825 */ /* 0x000fc800078e0216 */
[----:B------:R-:W-:Y:S02]  /*0b80*/  IMAD R15, R15, UR11, R14 ;  /* 0x0000000b0f0f7c24 */ /* 0x000fe4000f8e020e */
[----:B------:R-:W-:Y:S01]  /*0b90*/  IMAD.WIDE R26, R27, 0x4, R22 ;  /* 0x000000041b1a7825 */ /* 0x000fe200078e0216 */
[----:B------:R1:W2:Y:S03]  /*0ba0*/  LDG.E R14, desc[UR6][R24.64] ;  /* 0x00000006180e7981 */ /* 0x0002a6000c1e1900 */
[C---:B------:R-:W-:Y:S02]  /*0bb0*/  IMAD R20, R11.reuse, R20, R7 ;  /* 0x000000140b147224 */ /* 0x040fe400078e0207 */
[----:B------:R-:W-:Y:S01]  /*0bc0*/  IMAD R11, R11, R28, R12 ;  /* 0x0000001c0b0b7224 */ /* 0x000fe200078e020c */
[----:B------:R-:W3:Y:S03]  /*0bd0*/  LDG.E R26, desc[UR6][R26.64] ;  /* 0x000000061a1a7981 */ /* 0x000ee6000c1e1900 */
[----:B------:R-:W-:-:S02]  /*0be0*/  IMAD R12, R11, UR8, RZ ;  /* 0x000000080b0c7c24 */ /* 0x000fc4000f8e02ff */
[----:B-1----:R-:W-:Y:S02]  /*0bf0*/  IMAD R25, R20, UR8, RZ ;  /* 0x0000000814197c24 */ /* 0x002fe4000f8e02ff */
[----:B0-----:R-:W-:Y:S02]  /*0c00*/  IMAD.WIDE R16, R15, 0x4, R16 ;  /* 0x000000040f107825 */ /* 0x001fe400078e0210 */
[----:B------:R0:W2:Y:S02]  /*0c10*/  LDG.E R15, desc[UR6][R18.64] ;  /* 0x00000006120f7981 */ /* 0x0000a4000c1e1900 */
[----:B------:R-:W-:Y:S02]  /*0c20*/  IMAD R11, R10, UR9, R25 ;  /* 0x000000090a0b7c24 */ /* 0x000fe4000f8e0219 */
[----:B------:R1:W4:Y:S01]  /*0c30*/  LDG.E R7, desc[UR6][R16.64] ;  /* 0x0000000610077981 */ /* 0x000322000c1e1900 */
[----:B------:R-:W-:Y:S02]  /*0c40*/  IMAD R9, R9, UR9, R12 ;  /* 0x0000000909097c24 */ /* 0x000fe4000f8e020c */
[--C-:B------:R-:W-:Y:S01]  /*0c50*/  IMAD.WIDE R10, R11, 0x4, R22.reuse ;  /* 0x000000040b0a7825 */ /* 0x100fe200078e0216 */
[----:B0-----:R-:W0:Y:S03]  /*0c60*/  LDC R18, c[0x0][0x38c] ;  /* 0x0000e300ff127b82 */ /* 0x001e260000000800 */
[----:B------:R-:W-:-:S02]  /*0c70*/  IMAD.WIDE R22, R9, 0x4, R22 ;  /* 0x0000000409167825 */ /* 0x000fc400078e0216 */
[----:B------:R-:W5:Y:S04]  /*0c80*/  LDG.E R11, desc[UR6][R10.64] ;  /* 0x000000060a0b7981 */ /* 0x000f68000c1e1900 */
[----:B------:R1:W5:Y:S01]  /*0c90*/  LDG.E R9, desc[UR6][R22.64] ;  /* 0x0000000616097981 */ /* 0x000362000c1e1900 */
[----:B0-----:R-:W-:-:S04]  /*0ca0*/  IABS R25, R18 ;  /* 0x0000001200197213 */ /* 0x001fc80000000000 */
[----:B------:R-:W0:Y:S08]  /*0cb0*/  I2F.RP R12, R25 ;  /* 0x00000019000c7306 */ /* 0x000e300000209400 */
[----:B0-----:R-:W1:Y:S02]  /*0cc0*/  MUFU.RCP R12, R12 ;  /* 0x0000000c000c7308 */ /* 0x001e640000001000 */
[----:B-1----:R-:W-:-:S06]  /*0cd0*/  VIADD R16, R12, 0xffffffe ;  /* 0x0ffffffe0c107836 */ /* 0x002fcc0000000000 */
[----:B------:R0:W1:Y:S01]  /*0ce0*/  F2I.FTZ.U32.TRUNC.NTZ R17, R16 ;  /* 0x0000001000117305 */ /* 0x000062000021f000 */
[----:B------:R-:W-:Y:S02]  /*0cf0*/  IMAD R13, R0, 0x3, R13 ;  /* 0x00000003000d7824 */ /* 0x000fe400078e020d */
[----:B0-----:R-:W-:Y:S01]  /*0d00*/  IMAD.MOV.U32 R16, RZ, RZ, RZ ;  /* 0x000000ffff107224 */ /* 0x001fe200078e00ff */
[----:B-1----:R-:W-:-:S05]  /*0d10*/  IADD3 R20, PT, PT, RZ, -R17, RZ ;  /* 0x80000011ff147210 */ /* 0x002fca0007ffe0ff */
[----:B------:R-:W-:Y:S01]  /*0d20*/  IMAD R19, R20, R25, RZ ;  /* 0x0000001914137224 */ /* 0x000fe200078e02ff */
[----:B------:R-:W-:-:S03]  /*0d30*/  IABS R22, R13 ;  /* 0x0000000d00167213 */ /* 0x000fc60000000000 */
[----:B------:R-:W-:-:S06]  /*0d40*/  IMAD.HI.U32 R17, R17, R19, R16 ;  /* 0x0000001311117227 */ /* 0x000fcc00078e0010 */
[----:B------:R-:W-:-:S05]  /*0d50*/  IMAD.HI.U32 R10, R17, R22, RZ ;  /* 0x00000016110a7227 */ /* 0x000fca00078e00ff */
[----:B------:R-:W-:-:S05]  /*0d60*/  IADD3 R0, PT, PT, -R10, RZ, RZ ;  /* 0x000000ff0a007210 */ /* 0x000fca0007ffe1ff */
[----:B------:R-:W-:Y:S02]  /*0d70*/  IMAD R16, R25, R0, R22 ;  /* 0x0000000019107224 */ /* 0x000fe400078e0216 */
[----:B------:R-:W-:-:S03]  /*0d80*/  IMAD.IADD R12, R13, 0x1, R21 ;  /* 0x000000010d0c7824 */ /* 0x000fc600078e0215 */
[----:B------:R-:W-:Y:S02]  /*0d90*/  ISETP.GT.U32.AND P2, PT, R25, R16, PT ;  /* 0x000000101900720c */ /* 0x000fe40003f44070 */
[----:B------:R-:W-:Y:S02]  /*0da0*/  IABS R24, R12 ;  /* 0x0000000c00187213 */ /* 0x000fe40000000000 */
[----:B------:R-:W-:-:S03]  /*0db0*/  IADD3 R21, PT, PT, R12, R21, RZ ;  /* 0x000000150c157210 */ /* 0x000fc60007ffe0ff */
[----:B------:R-:W-:Y:S01]  /*0dc0*/  IMAD.HI.U32 R19, R17, R24, RZ ;  /* 0x0000001811137227 */ /* 0x000fe200078e00ff */
[----:B------:R-:W-:-:S05]  /*0dd0*/  IABS R23, R21 ;  /* 0x0000001500177213 */ /* 0x000fca0000000000 */
[----:B------:R-:W-:Y:S01]  /*0de0*/  @!P2 IMAD.IADD R16, R16, 0x1, -R25 ;  /* 0x000000011010a824 */ /* 0x000fe200078e0a19 */
[----:B------:R-:W-:Y:S01]  /*0df0*/  IADD3 R20, PT, PT, -R19, RZ, RZ ;  /* 0x000000ff13147210 */ /* 0x000fe20007ffe1ff */
[----:B------:R-:W-:-:S03]  /*0e00*/  IMAD.HI.U32 R0, R17, R23, RZ ;  /* 0x0000001711007227 */ /* 0x000fc600078e00ff */
[----:B------:R-:W-:Y:S01]  /*0e10*/  ISETP.GE.U32.AND P1, PT, R16, R25, PT ;  /* 0x000000191000720c */ /* 0x000fe20003f26070 */
[----:B------:R-:W-:Y:S01]  /*0e20*/  IMAD R16, R25, R20, R24 ;  /* 0x0000001419107224 */ /* 0x000fe200078e0218 */
[----:B------:R-:W-:Y:S01]  /*0e30*/  LOP3.LUT R17, R13, R18, RZ, 0x3c, !PT ;  /* 0x000000120d117212 */ /* 0x000fe200078e3cff */
[----:B------:R-:W-:Y:S01]  /*0e40*/  IMAD.MOV R20, RZ, RZ, -R0 ;  /* 0x000000ffff147224 */ /* 0x000fe200078e0a00 */
[----:B------:R-:W-:Y:S02]  /*0e50*/  @!P2 IADD3 R10, PT, PT, R10, 0x1, RZ ;  /* 0x000000010a0aa810 */ /* 0x000fe40007ffe0ff */
[C---:B------:R-:W-:Y:S01]  /*0e60*/  ISETP.GT.U32.AND P4, PT, R25.reuse, R16, PT ;  /* 0x000000101900720c */ /* 0x040fe20003f84070 */
[----:B------:R-:W-:Y:S01]  /*0e70*/  IMAD R20, R25, R20, R23 ;  /* 0x0000001419147224 */ /* 0x000fe200078e0217 */
[----:B------:R-:W-:-:S04]  /*0e80*/  ISETP.GE.AND P5, PT, R17, RZ, PT ;  /* 0x000000ff1100720c */ /* 0x000fc80003fa6270 */
[----:B------:R-:W-:Y:S02]  /*0e90*/  ISETP.GT.U32.AND P3, PT, R25, R20, PT ;  /* 0x000000141900720c */ /* 0x000fe40003f64070 */
[----:B------:R-:W-:-:S05]  /*0ea0*/  @P1 IADD3 R10, PT, PT, R10, 0x1, RZ ;  /* 0x000000010a0a1810 */ /* 0x000fca0007ffe0ff */
[----:B------:R-:W-:Y:S02]  /*0eb0*/  IMAD.MOV.U32 R17, RZ, RZ, R10 ;  /* 0x000000ffff117224 */ /* 0x000fe400078e000a */
[----:B------:R-:W-:Y:S01]  /*0ec0*/  @!P4 IMAD.IADD R16, R16, 0x1, -R25 ;  /* 0x000000011010c824 */ /* 0x000fe200078e0a19 */
[----:B------:R-:W-:Y:S01]  /*0ed0*/  ISETP.NE.AND P1, PT, R18, RZ, PT ;  /* 0x000000ff1200720c */ /* 0x000fe20003f25270 */
[----:B------:R-:W-:Y:S01]  /*0ee0*/  @!P5 IMAD.MOV R17, RZ, RZ, -R17 ;  /* 0x000000ffff11d224 */ /* 0x000fe200078e0a11 */
[----:B------:R-:W-:Y:S02]  /*0ef0*/  LOP3.LUT R10, RZ, R18, RZ, 0x33, !PT ;  /* 0x00000012ff0a7212 */ /* 0x000fe400078e33ff */
[-C--:B------:R-:W-:Y:S02]  /*0f00*/  ISETP.GE.U32.AND P2, PT, R16, R25.reuse, PT ;  /* 0x000000191000720c */ /* 0x080fe40003f46070 */
[----:B------:R-:W-:Y:S02]  /*0f10*/  @!P3 IADD3 R20, PT, PT, R20, -R25, RZ ;  /* 0x800000191414b210 */ /* 0x000fe40007ffe0ff */
[----:B------:R-:W-:-:S02]  /*0f20*/  SEL R16, R10, R17, !P1 ;  /* 0x000000110a107207 */ /* 0x000fc40004800000 */
[----:B------:R-:W-:Y:S02]  /*0f30*/  ISETP.GE.U32.AND P5, PT, R20, R25, PT ;  /* 0x000000191400720c */ /* 0x000fe40003fa6070 */
[----:B------:R-:W-:Y:S01]  /*0f40*/  IADD3 R17, PT, PT, -R16, RZ, RZ ;  /* 0x000000ff10117210 */ /* 0x000fe20007ffe1ff */
[----:B------:R-:W-:-:S05]  /*0f50*/  @!P4 VIADD R19, R19, 0x1 ;  /* 0x000000011313c836 */ /* 0x000fca0000000000 */
[----:B------:R-:W-:Y:S01]  /*0f60*/  @P2 IADD3 R19, PT, PT, R19, 0x1, RZ ;  /* 0x0000000113132810 */ /* 0x000fe20007ffe0ff */
[----:B------:R-:W-:-:S04]  /*0f70*/  @!P3 VIADD R0, R0, 0x1 ;  /* 0x000000010000b836 */ /* 0x000fc80000000000 */
[----:B------:R-:W-:Y:S02]  /*0f80*/  @P5 VIADD R0, R0, 0x1 ;  /* 0x0000000100005836 */ /* 0x000fe40000000000 */
[----:B---3--:R-:W-:Y:S01]  /*0f90*/  FADD.FTZ R28, -R26, 1 ;  /* 0x3f8000001a1c7421 */ /* 0x008fe20000010100 */
[C---:B--2---:R-:W-:Y:S01]  /*0fa0*/  FADD.FTZ R20, -R14.reuse, R15 ;  /* 0x0000000f0e147221 */ /* 0x044fe20000010100 */
[----:B------:R-:W-:Y:S01]  /*0fb0*/  FFMA.FTZ R15, -R14, R14, 1 ;  /* 0x3f8000000e0f7423 */ /* 0x000fe2000001010e */
[----:B------:R-:W-:Y:S02]  /*0fc0*/  IMAD R14, R18, R17, R13 ;  /* 0x00000011120e7224 */ /* 0x000fe400078e020d */
[C---:B----4-:R-:W-:Y:S01]  /*0fd0*/  FMUL.FTZ R25, R7.reuse, R20 ;  /* 0x0000001407197220 */ /* 0x050fe20000410000 */
[----:B------:R-:W-:Y:S01]  /*0fe0*/  FMUL.FTZ R20, R7, R28 ;  /* 0x0000001c07147220 */ /* 0x000fe20000410000 */
[----:B------:R-:W-:-:S03]  /*0ff0*/  IMAD R17, R14, UR12, RZ ;  /* 0x0000000c0e117c24 */ /* 0x000fc6000f8e02ff */
[----:B------:R-:W-:Y:S01]  /*1000*/  FMUL.FTZ R20, R20, R15 ;  /* 0x0000000f14147220 */ /* 0x000fe20000410000 */
[----:B------:R-:W-:Y:S01]  /*1010*/  IMAD R17, R16, UR13, R17 ;  /* 0x0000000d10117c24 */ /* 0x000fe2000f8e0211 */
[----:B------:R-:W0:Y:S02]  /*1020*/  LDC.64 R14, c[0x0][0x380] ;  /* 0x0000e000ff0e7b82 */ /* 0x000e240000000a00 */
[----:B-----5:R-:W-:Y:S01]  /*1030*/  FMUL.FTZ R11, R11, R20 ;  /* 0x000000140b0b7220 */ /* 0x020fe20000410000 */
[----:B------:R-:W-:-:S04]  /*1040*/  FADD.FTZ R16, -R9, 1 ;  /* 0x3f80000009107421 */ /* 0x000fc80000010100 */
[----:B------:R-:W-:Y:S01]  /*1050*/  FMUL.FTZ R16, R11, R16 ;  /* 0x000000100b107220 */ /* 0x000fe20000410000 */
[----:B------:R-:W-:-:S04]  /*1060*/  LOP3.LUT R11, R12, R18, RZ, 0x3c, !PT ;  /* 0x000000120c0b7212 */ /* 0x000fc800078e3cff */
[----:B------:R-:W-:Y:S01]  /*1070*/  ISETP.GE.AND P6, PT, R11, RZ, PT ;  /* 0x000000ff0b00720c */ /* 0x000fe20003fc6270 */
[----:B------:R-:W-:Y:S02]  /*1080*/  FMUL.FTZ R25, R25, R28 ;  /* 0x0000001c19197220 */ /* 0x000fe40000410000 */
[----:B------:R-:W1:Y:S10]  /*1090*/  LDC R28, c[0x0][0x464] ;  /* 0x00011900ff1c7b82 */ /* 0x000e740000000800 */
[----:B------:R-:W-:-:S05]  /*10a0*/  @!P6 IMAD.MOV R19, RZ, RZ, -R19 ;  /* 0x000000ffff13e224 */ /* 0x000fca00078e0a13 */
[----:B------:R-:W-:-:S04]  /*10b0*/  SEL R19, R10, R19, !P1 ;  /* 0x000000130a137207 */ /* 0x000fc80004800000 */
[----:B------:R-:W-:Y:S02]  /*10c0*/  IADD3 R27, PT, PT, -R19, RZ, RZ ;  /* 0x000000ff131b7210 */ /* 0x000fe40007ffe1ff */
[----:B------:R-:W-:-:S03]  /*10d0*/  LOP3.LUT R11, R21, R18, RZ, 0x3c, !PT ;  /* 0x00000012150b7212 */ /* 0x000fc600078e3cff */
[----:B------:R-:W-:Y:S01]  /*10e0*/  IMAD R27, R18, R27, R12 ;  /* 0x0000001b121b7224 */ /* 0x000fe200078e020c */
[----:B------:R-:W-:Y:S01]  /*10f0*/  ISETP.GE.AND P4, PT, R11, RZ, PT ;  /* 0x000000ff0b00720c */ /* 0x000fe20003f86270 */
[----:B------:R-:W-:Y:S02]  /*1100*/  FMUL.FTZ R11, R9, R16 ;  /* 0x00000010090b7220 */ /* 0x000fe40000410000 */
[----:B------:R-:W-:Y:S02]  /*1110*/  IMAD R27, R27, UR12, RZ ;  /* 0x0000000c1b1b7c24 */ /* 0x000fe4000f8e02ff */
[----:B0-----:R-:W-:-:S04]  /*1120*/  IMAD.WIDE R16, R17, 0x4, R14 ;  /* 0x0000000411107825 */ /* 0x001fc800078e020e */
[----:B------:R-:W-:Y:S01]  /*1130*/  IMAD R27, R19, UR13, R27 ;  /* 0x0000000d131b7c24 */ /* 0x000fe2000f8e021b */
[----:B------:R0:W-:Y:S03]  /*1140*/  STG.E desc[UR6][R16.64], R11 ;  /* 0x0000000b10007986 */ /* 0x0001e6000c101906 */
[----:B0-----:R-:W-:Y:S01]  /*1150*/  IMAD.WIDE R16, R27, 0x4, R14 ;  /* 0x000000041b107825 */ /* 0x001fe200078e020e */
[----:B-1----:R-:W-:-:S04]  /*1160*/  IABS R27, R28 ;  /* 0x0000001c001b7213 */ /* 0x002fc80000000000 */
[----:B------:R-:W0:Y:S08]  /*1170*/  I2F.RP R29, R27 ;  /* 0x0000001b001d7306 */ /* 0x000e300000209400 */
[----:B0-----:R-:W0:Y:S01]  /*1180*/  MUFU.RCP R29, R29 ;  /* 0x0000001d001d7308 */ /* 0x001e220000001000 */
[----:B------:R-:W-:Y:S01]  /*1190*/  @!P4 IADD3 R0, PT, PT, -R0, RZ, RZ ;  /* 0x000000ff0000c210 */ /* 0x000fe20007ffe1ff */
[----:B------:R-:W-:Y:S01]  /*11a0*/  FMUL.FTZ R25, R26, R25 ;  /* 0x000000191a197220 */ /* 0x000fe20000410000 */
[----:B0-----:R-:W-:-:S06]  /*11b0*/  IADD3 R19, PT, PT, R29, 0xffffffe, RZ ;  /* 0x0ffffffe1d137810 */ /* 0x001fcc0007ffe0ff */
[----:B------:R-:W0:Y:S01]  /*11c0*/  F2I.FTZ.U32.TRUNC.NTZ R19, R19 ;  /* 0x0000001300137305 */ /* 0x000e22000021f000 */
[----:B------:R-:W-:Y:S01]  /*11d0*/  SEL R10, R10, R0, !P1 ;  /* 0x000000000a0a7207 */ /* 0x000fe20004800000 */
[----:B------:R0:W-:Y:S03]  /*11e0*/  STG.E desc[UR6][R16.64], R25 ;  /* 0x0000001910007986 */ /* 0x0001e6000c101906 */
[----:B------:R-:W-:-:S05]  /*11f0*/  IADD3 R0, PT, PT, -R10, RZ, RZ ;  /* 0x000000ff0a007210 */ /* 0x000fca0007ffe1ff */
[----:B------:R-:W-:Y:S02]  /*1200*/  IMAD R18, R18, R0, R21 ;  /* 0x0000000012127224 */ /* 0x000fe400078e0215 */
[----:B0-----:R-:W-:Y:S02]  /*1210*/  IMAD.MOV R16, RZ, RZ, -R19 ;  /* 0x000000ffff107224 */ /* 0x001fe400078e0a13 */
[----:B------:R-:W-:-:S03]  /*1220*/  IMAD R29, R18, UR12, RZ ;  /* 0x0000000c121d7c24 */ /* 0x000fc6000f8e02ff */
[----:B------:R-:W-:Y:S02]  /*1230*/  MOV R0, R16 ;  /* 0x0000001000007202 */ /* 0x000fe40000000f00 */
[----:B------:R-:W-:-:S03]  /*1240*/  MOV R18, RZ ;  /* 0x000000ff00127202 */ /* 0x000fc60000000f00 */
[----:B------:R-:W-:-:S04]  /*1250*/  IMAD R17, R0, R27, RZ ;  /* 0x0000001b00117224 */ /* 0x000fc800078e02ff */
[----:B------:R-:W-:Y:S02]  /*1260*/  IMAD.HI.U32 R17, R19, R17, R18 ;  /* 0x0000001113117227 */ /* 0x000fe400078e0012 */
[----:B------:R-:W0:Y:S04]  /*1270*/  LDC R19, c[0x0][0x614] ;  /* 0x00018500ff137b82 */ /* 0x000e280000000800 */
[----:B------:R-:W-:-:S04]  /*1280*/  IMAD.HI.U32 R16, R17, R22, RZ ;  /* 0x0000001611107227 */ /* 0x000fc800078e00ff */
[----:B------:R-:W-:-:S04]  /*1290*/  IMAD.MOV R0, RZ, RZ, -R16 ;  /* 0x000000ffff007224 */ /* 0x000fc800078e0a10 */
[----:B------:R-:W-:Y:S02]  /*12a0*/  IMAD R22, R27, R0, R22 ;  /* 0x000000001b167224 */ /* 0x000fe400078e0216 */
[----:B------:R-:W-:-:S03]  /*12b0*/  IMAD.HI.U32 R0, R17, R24, RZ ;  /* 0x0000001811007227 */ /* 0x000fc600078e00ff */
[----:B------:R-:W-:Y:S01]  /*12c0*/  ISETP.GT.U32.AND P1, PT, R27, R22, PT ;  /* 0x000000161b00720c */ /* 0x000fe20003f24070 */
[----:B------:R-:W-:Y:S01]  /*12d0*/  IMAD R29, R10, UR13, R29 ;  /* 0x0000000d0a1d7c24 */ /* 0x000fe2000f8e021d */
[----:B------:R-:W-:-:S05]  /*12e0*/  IADD3 R10, PT, PT, -R0, RZ, RZ ;  /* 0x000000ff000a7210 */ /* 0x000fca0007ffe1ff */
[----:B------:R-:W-:Y:S02]  /*12f0*/  IMAD R24, R27, R10, R24 ;  /* 0x0000000a1b187224 */ /* 0x000fe400078e0218 */
[----:B------:R-:W-:-:S04]  /*1300*/  IMAD.HI.U32 R10, R17, R23, RZ ;  /* 0x00000017110a7227 */ /* 0x000fc800078e00ff */
[----:B------:R-:W-:Y:S01]  /*1310*/  IMAD.MOV R18, RZ, RZ, -R10 ;  /* 0x000000ffff127224 */ /* 0x000fe200078e0a0a */
[----:B------:R-:W-:-:S03]  /*1320*/  @!P1 IADD3 R22, PT, PT, R22, -R27, RZ ;  /* 0x8000001b16169210 */ /* 0x000fc60007ffe0ff */
[C---:B------:R-:W-:Y:S01]  /*1330*/  IMAD R18, R27.reuse, R18, R23 ;  /* 0x000000121b127224 */ /* 0x040fe200078e0217 */
[----:B0-----:R-:W-:Y:S02]  /*1340*/  IABS R23, R19 ;  /* 0x0000001300177213 */ /* 0x001fe40000000000 */
[----:B------:R-:W-:Y:S02]  /*1350*/  ISETP.GE.U32.AND P2, PT, R22, R27, PT ;  /* 0x0000001b1600720c */ /* 0x000fe40003f46070 */
[----:B------:R-:W0:Y:S01]  /*1360*/  I2F.RP R22, R23 ;  /* 0x0000001700167306 */ /* 0x000e220000209400 */
[C---:B------:R-:W-:Y:S02]  /*1370*/  ISETP.GT.U32.AND P6, PT, R27.reuse, R24, PT ;  /* 0x000000181b00720c */ /* 0x040fe40003fc4070 */
[----:B------:R-:W-:Y:S02]  /*1380*/  ISETP.GT.U32.AND P5, PT, R27, R18, PT ;  /* 0x000000121b00720c */ /* 0x000fe40003fa4070 */
[----:B------:R-:W-:Y:S01]  /*1390*/  LOP3.LUT R17, R13, R28, RZ, 0x3c, !PT ;  /* 0x0000001c0d117212 */ /* 0x000fe200078e3cff */
[----:B------:R-:W-:-:S02]  /*13a0*/  @!P1 VIADD R16, R16, 0x1 ;  /* 0x0000000110109836 */ /* 0x000fc40000000000 */
[----:B0-----:R-:W0:Y:S06]  /*13b0*/  MUFU.RCP R22, R22 ;  /* 0x0000001600167308 */ /* 0x001e2c0000001000 */
[-C--:B------:R-:W-:Y:S02]  /*13c0*/  @!P6 IADD3 R24, PT, PT, R24, -R27.reuse, RZ ;  /* 0x8000001b1818e210 */ /* 0x080fe40007ffe0ff */
[----:B------:R-:W-:Y:S02]  /*13d0*/  ISETP.GE.AND P1, PT, R17, RZ, PT ;  /* 0x000000ff1100720c */ /* 0x000fe40003f26270 */
[----:B------:R-:W-:-:S02]  /*13e0*/  ISETP.GE.U32.AND P4, PT, R24, R27, PT ;  /* 0x0000001b1800720c */ /* 0x000fc40003f86070 */
[-C--:B------:R-:W-:Y:S02]  /*13f0*/  LOP3.LUT R17, R12, R28.reuse, RZ, 0x3c, !PT ;  /* 0x0000001c0c117212 */ /* 0x080fe400078e3cff */
[-C--:B------:R-:W-:Y:S02]  /*1400*/  @!P5 IADD3 R18, PT, PT, R18, -R27.reuse, RZ ;  /* 0x8000001b1212d210 */ /* 0x080fe40007ffe0ff */
[----:B------:R-:W-:Y:S02]  /*1410*/  @P2 IADD3 R16, PT, PT, R16, 0x1, RZ ;  /* 0x0000000110102810 */ /* 0x000fe40007ffe0ff */
[----:B------:R-:W-:Y:S02]  /*1420*/  ISETP.GE.AND P2, PT, R17, RZ, PT ;  /* 0x000000ff1100720c */ /* 0x000fe40003f46270 */
[----:B------:R-:W-:Y:S02]  /*1430*/  ISETP.GE.U32.AND P3, PT, R18, R27, PT ;  /* 0x0000001b1200720c */ /* 0x000fe40003f66070 */
[----:B------:R-:W-:Y:S01]  /*1440*/  LOP3.LUT R17, R21, R28, RZ, 0x3c, !PT ;  /* 0x0000001c15117212 */ /* 0x000fe200078e3cff */
[----:B0-----:R-:W-:Y:S01]  /*1450*/  VIADD R22, R22, 0xffffffe ;  /* 0x0ffffffe16167836 */ /* 0x001fe20000000000 */
[----:B------:R-:W-:-:S02]  /*1460*/  @!P6 IADD3 R0, PT, PT, R0, 0x1, RZ ;  /* 0x000000010000e810 */ /* 0x000fc40007ffe0ff */
[----:B------:R-:W-:Y:S01]  /*1470*/  ISETP.GE.AND P6, PT, R17, RZ, PT ;  /* 0x000000ff1100720c */ /* 0x000fe20003fc6270 */
[----:B------:R-:W-:Y:S01]  /*1480*/  @!P5 VIADD R10, R10, 0x1 ;  /* 0x000000010a0ad836 */ /* 0x000fe20000000000 */
[----:B------:R-:W-:Y:S01]  /*1490*/  @P4 IADD3 R0, PT, PT, R0, 0x1, RZ ;  /* 0x0000000100004810 */ /* 0x000fe20007ffe0ff */
[----:B------:R-:W0:Y:S01]  /*14a0*/  F2I.FTZ.U32.TRUNC.NTZ R17, R22 ;  /* 0x0000001600117305 */ /* 0x000e22000021f000 */
[----:B------:R-:W-:Y:S02]  /*14b0*/  MOV R27, R16 ;  /* 0x00000010001b7202 */ /* 0x000fe40000000f00 */
[----:B------:R-:W-:Y:S01]  /*14c0*/  ISETP.NE.AND P4, PT, R28, RZ, PT ;  /* 0x000000ff1c00720c */ /* 0x000fe20003f85270 */
[----:B------:R-:W-:Y:S01]  /*14d0*/  @!P2 IMAD.MOV R0, RZ, RZ, -R0 ;  /* 0x000000ffff00a224 */ /* 0x000fe200078e0a00 */
[----:B------:R-:W-:Y:S02]  /*14e0*/  @!P1 IADD3 R27, PT, PT, -R27, RZ, RZ ;  /* 0x000000ff1b1b9210 */ /* 0x000fe40007ffe1ff */
[----:B------:R-:W-:-:S02]  /*14f0*/  LOP3.LUT R16, RZ, R28, RZ, 0x33, !PT ;  /* 0x0000001cff107212 */ /* 0x000fc400078e33ff */
[----:B------:R-:W-:Y:S02]  /*1500*/  @P3 IADD3 R10, PT, PT, R10, 0x1, RZ ;  /* 0x000000010a0a3810 */ /* 0x000fe40007ffe0ff */
[----:B------:R-:W-:Y:S02]  /*1510*/  SEL R24, R16, R27, !P4 ;  /* 0x0000001b10187207 */ /* 0x000fe40006000000 */
[----:B------:R-:W-:Y:S02]  /*1520*/  @!P6 IADD3 R10, PT, PT, -R10, RZ, RZ ;  /* 0x000000ff0a0ae210 */ /* 0x000fe40007ffe1ff */
[----:B------:R-:W-:Y:S02]  /*1530*/  SEL R0, R16, R0, !P4 ;  /* 0x0000000010007207 */ /* 0x000fe40006000000 */
[----:B------:R-:W-:Y:S02]  /*1540*/  IADD3 R18, PT, PT, -R24, RZ, RZ ;  /* 0x000000ff18127210 */ /* 0x000fe40007ffe1ff */
[----:B------:R-:W-:Y:S01]  /*1550*/  SEL R10, R16, R10, !P4 ;  /* 0x0000000a100a7207 */ /* 0x000fe20006000000 */
[----:B------:R-:W-:Y:S01]  /*1560*/  IMAD.MOV R27, RZ, RZ, -R0 ;  /* 0x000000ffff1b7224 */ /* 0x000fe200078e0a00 */
[----:B0-----:R-:W-:Y:S01]  /*1570*/  IADD3 R16, PT, PT, RZ, -R17, RZ ;  /* 0x80000011ff107210 */ /* 0x001fe20007ffe0ff */
[----:B------:R-:W-:-:S02]  /*1580*/  IMAD R13, R28, R18, R13 ;  /* 0x000000121c0d7224 */ /* 0x000fc400078e020d */
[----:B------:R-:W-:Y:S02]  /*1590*/  IMAD R18, R28, R27, R12 ;  /* 0x0000001b1c127224 */ /* 0x000fe400078e020c */
[----:B------:R-:W-:Y:S02]  /*15a0*/  IMAD R27, R16, R23, RZ ;  /* 0x00000017101b7224 */ /* 0x000fe400078e02ff */
[----:B------:R-:W-:-:S04]  /*15b0*/  IMAD.MOV.U32 R16, RZ, RZ, RZ ;  /* 0x000000ffff107224 */ /* 0x000fc800078e00ff */
[----:B------:R-:W-:Y:S01]  /*15c0*/  IMAD.HI.U32 R17, R17, R27, R16 ;  /* 0x0000001b11117227 */ /* 0x000fe200078e0010 */
[----:B------:R-:W-:-:S05]  /*15d0*/  IADD3 R12, PT, PT, -R10, RZ, RZ ;  /* 0x000000ff0a0c7210 */ /* 0x000fca0007ffe1ff */
[----:B------:R-:W-:-:S04]  /*15e0*/  IMAD.HI.U32 R17, R17, R8, RZ ;  /* 0x0000000811117227 */ /* 0x000fc800078e00ff */
[----:B------:R-:W-:Y:S01]  /*15f0*/  IMAD R21, R28, R12, R21 ;  /* 0x0000000c1c157224 */ /* 0x000fe200078e0215 */
[----:B------:R-:W-:-:S05]  /*1600*/  IADD3 R12, PT, PT, -R17, RZ, RZ ;  /* 0x000000ff110c7210 */ /* 0x000fca0007ffe1ff */
[----:B------:R-:W-:-:S05]  /*1610*/  IMAD R8, R23, R12, R8 ;  /* 0x0000000c17087224 */ /* 0x000fca00078e0208 */
[----:B------:R-:W-:-:S13]  /*1620*/  ISETP.GT.U32.AND P2, PT, R23, R8, PT ;  /* 0x000000081700720c */ /* 0x000fda0003f44070 */
[----:B------:R-:W-:-:S04]  /*1630*/  @!P2 IADD3 R8, PT, PT, R8, -R23, RZ ;  /* 0x800000170808a210 */ /* 0x000fc80007ffe0ff */
[----:B------:R-:W-:Y:S02]  /*1640*/  ISETP.GE.U32.AND P1, PT, R8, R23, PT ;  /* 0x000000170800720c */ /* 0x000fe40003f26070 */
[----:B------:R-:W-:Y:S01]  /*1650*/  LOP3.LUT R8, R6, R19, RZ, 0x3c, !PT ;  /* 0x0000001306087212 */ /* 0x000fe200078e3cff */
[----:B------:R-:W-:-:S03]  /*1660*/  @!P2 VIADD R17, R17, 0x1 ;  /* 0x000000011111a836 */ /* 0x000fc60000000000 */
[----:B------:R-:W-:Y:S01]  /*1670*/  ISETP.GE.AND P3, PT, R8, RZ, PT ;  /* 0x000000ff0800720c */ /* 0x000fe20003f66270 */
[----:B------:R-:W-:-:S06]  /*1680*/  IMAD R13, R13, UR14, RZ ;  /* 0x0000000e0d0d7c24 */ /* 0x000fcc000f8e02ff */
[----:B------:R-:W-:-:S04]  /*1690*/  @P1 IADD3 R17, PT, PT, R17, 0x1, RZ ;  /* 0x0000000111111810 */ /* 0x000fc80007ffe0ff */
[----:B------:R-:W-:Y:S01]  /*16a0*/  MOV R27, R17 ;  /* 0x00000011001b7202 */ /* 0x000fe20000000f00 */
[----:B------:R-:W-:Y:S02]  /*16b0*/  IMAD R17, R24, UR15, R13 ;  /* 0x0000000f18117c24 */ /* 0x000fe4000f8e020d */
[----:B------:R-:W0:Y:S01]  /*16c0*/  LDC.64 R12, c[0x0][0x458] ;  /* 0x00011600ff0c7b82 */ /* 0x000e220000000a00 */
[----:B------:R-:W-:-:S04]  /*16d0*/  IMAD.WIDE R22, R29, 0x4, R14 ;  /* 0x000000041d167825 */ /* 0x000fc800078e020e */
[----:B------:R-:W-:-:S03]  /*16e0*/  @!P3 IMAD.MOV R27, RZ, RZ, -R27 ;  /* 0x000000ffff1bb224 */ /* 0x000fc600078e0a1b */
[----:B------:R-:W1:Y:S02]  /*16f0*/  LDC.64 R14, c[0x0][0x608] ;  /* 0x00018200ff0e7b82 */ /* 0x000e640000000a00 */
[----:B------:R-:W-:-:S04]  /*1700*/  SEL R8, R4, R27, !P0 ;  /* 0x0000001b04087207 */ /* 0x000fc80004000000 */
[----:B------:R-:W-:Y:S01]  /*1710*/  IADD3 R16, PT, PT, -R8, RZ, RZ ;  /* 0x000000ff08107210 */ /* 0x000fe20007ffe1ff */
[----:B------:R-:W-:-:S04]  /*1720*/  IMAD R21, R21, UR14, RZ ;  /* 0x0000000e15157c24 */ /* 0x000fc8000f8e02ff */
[----:B------:R-:W-:Y:S02]  /*1730*/  IMAD R16, R19, R16, R6 ;  /* 0x0000001013107224 */ /* 0x000fe400078e0206 */
[----:B------:R-:W-:Y:S02]  /*1740*/  IMAD R19, R18, UR14, RZ ;  /* 0x0000000e12137c24 */ /* 0x000fe4000f8e02ff */
[----:B------:R-:W-:Y:S02]  /*1750*/  IMAD R27, R16, UR16, RZ ;  /* 0x00000010101b7c24 */ /* 0x000fe4000f8e02ff */
[----:B------:R-:W-:Y:S02]  /*1760*/  IMAD R19, R0, UR15, R19 ;  /* 0x0000000f00137c24 */ /* 0x000fe4000f8e0213 */
[----:B------:R-:W-:Y:S02]  /*1770*/  IMAD R21, R10, UR15, R21 ;  /* 0x0000000f0a157c24 */ /* 0x000fe4000f8e0215 */
[----:B------:R-:W-:-:S02]  /*1780*/  IMAD R27, R8, UR17, R27 ;  /* 0x00000011081b7c24 */ /* 0x000fc4000f8e021b */
[----:B0-----:R-:W-:-:S04]  /*1790*/  IMAD.WIDE R16, R17, 0x4, R12 ;  /* 0x0000000411107825 */ /* 0x001fc800078e020c */
[----:B------:R-:W-:Y:S01]  /*17a0*/  FMUL.FTZ R9, R9, R20 ;  /* 0x0000001409097220 */ /* 0x000fe20000410000 */
[----:B------:R-:W-:Y:S01]  /*17b0*/  FMUL.FTZ R7, R26, R7 ;  /* 0x000000071a077220 */ /* 0x000fe20000410000 */
[--C-:B------:R-:W-:Y:S01]  /*17c0*/  IMAD.WIDE R18, R19, 0x4, R12.reuse ;  /* 0x0000000413127825 */ /* 0x100fe200078e020c */
[----:B------:R0:W-:Y:S03]  /*17d0*/  STG.E desc[UR6][R22.64], R20 ;  /* 0x0000001416007986 */ /* 0x0001e6000c101906 */
[----:B------:R-:W-:Y:S01]  /*17e0*/  IMAD.WIDE R12, R21, 0x4, R12 ;  /* 0x00000004150c7825 */ /* 0x000fe200078e020c */
[----:B------:R0:W-:Y:S03]  /*17f0*/  STG.E desc[UR6][R16.64], R11 ;  /* 0x0000000b10007986 */ /* 0x0001e6000c101906 */
[----:B-1----:R-:W-:Y:S01]  /*1800*/  IMAD.WIDE R14, R27, 0x4, R14 ;  /* 0x000000041b0e7825 */ /* 0x002fe200078e020e */
[----:B------:R0:W-:Y:S01]  /*1810*/  STG.E desc[UR6][R18.64], R25 ;  /* 0x0000001912007986 */ /* 0x0001e2000c101906 */
[----:B------:R-:W-:-:S03]  /*1820*/  IADD3 R6, PT, PT, R5, R6, RZ ;  /* 0x0000000605067210 */ /* 0x000fc60007ffe0ff */
[----:B------:R0:W-:Y:S04]  /*1830*/  STG.E desc[UR6][R12.64], R9 ;  /* 0x000000090c007986 */ /* 0x0001e8000c101906 */
[----:B------:R0:W-:Y:S01]  /*1840*/  STG.E desc[UR6][R14.64], R7 ;  /* 0x000000070e007986 */ /* 0x0001e2000c101906 */
[----:B------:R-:W-:-:S13]  /*1850*/  ISETP.GE.AND P1, PT, R6, UR18, PT ;  /* 0x0000001206007c0c */ /* 0x000fda000bf26270 */
[----:B0-----:R-:W-:Y:S05]  /*1860*/  @!P1 BRA `(.L_x_164) ;  /* 0xffffffe800749947 */ /* 0x001fea000383ffff */
[----:B------:R-:W-:Y:S05]  /*1870*/  BSYNC.RECONVERGENT B0 ;  /* 0x0000000000007941 */ /* 0x000fea0003800200 */
.L_x_163:
[----:B------:R-:W-:Y:S05]  /*1880*/  EXIT ;  /* 0x000000000000794d */ /* 0x000fea0003800000 */
.L_x_165:
        /* <DEDUP_REMOVED lines=15> */
.L_x_1338:


//--------------------- .text._ZN2at6native38_GLOBAL__N__9a469cfd_6_RNN_cu_eca79a6d6kernel17gru_cell_backwardIffiLi1EEEvNS_4cuda6detail10TensorInfoIT_T1_EES9_S9_S9_S9_S8_S8_ --------------------------
	.section	.text._ZN2at6native38_GLOBAL__N__9a469cfd_6_RNN_cu_eca79a6d6kernel17gru_cell_backwardIffiLi1EEEvNS_4cuda6detail10TensorInfoIT_T1_EES9_S9_S9_S9_S8_S8_,"ax",@progbits
	.align	128
.text._ZN2at6native38_GLOBAL__N__9a469cfd_6_RNN_cu_eca79a6d6kernel17gru_cell_backwardIffiLi1EEEvNS_4cuda6detail10TensorInfoIT_T1_EES9_S9_S9_S9_S8_S8_:
        .type           _ZN2at6native38_GLOBAL__N__9a469cfd_6_RNN_cu_eca79a6d6kernel17gru_cell_backwardIffiLi1EEEvNS_4cuda6detail10TensorInfoIT_T1_EES9_S9_S9_S9_S8_S8_,@function
        .size           _ZN2at6native38_GLOBAL__N__9a469cfd_6_RNN_cu_eca79a6d6kernel17gru_cell_backwardIffiLi1EEEvNS_4cuda6detail10TensorInfoIT_T1_EES9_S9_S9_S9_S8_S8_,(.L_x_1339 - _ZN2at6native38_GLOBAL__N__9a469cfd_6_RNN_cu_eca79a6d6kernel17gru_cell_backwardIffiLi1EEEvNS_4cuda6detail10TensorInfoIT_T1_EES9_S9_S9_S9_S8_S8_)
        .other          _ZN2at6native38_GLOBAL__N__9a469cfd_6_RNN_cu_eca79a6d6kernel17gru_cell_backwardIffiLi1EEEvNS_4cuda6detail10TensorInfoIT_T1_EES9_S9_S9_S9_S8_S8_,@"STO_CUDA_ENTRY STV_DEFAULT"
_ZN2at6native38_GLOBAL__N__9a469cfd_6_RNN_cu_eca79a6d6kernel17gru_cell_backwardIffiLi1EEEvNS_4cuda6detail10TensorInfoIT_T1_EES9_S9_S9_S9_S8_S8_:
        /* <DEDUP_REMOVED lines=36> */
.L_x_166:
        /* <DEDUP_REMOVED lines=20> */
[----:B------:R-:W-:-:S04]  /*0380*/  IMAD.WIDE R10, R21, 0x4, R12 ;  /* 0x00000004150a7825 */ /* 0x000fc800078e020c */
[----:B------:R-:W-:Y:S01]  /*0390*/  IMAD R29, R22, UR5, RZ ;  /* 0x00000005161d7c24 */ /* 0x000fe2000f8e02ff */
[----:B------:R-:W2:Y:S01]  /*03a0*/  LDG.E R27, desc[UR6][R10.64] ;  /* 0x000000060a1b7981 */ /* 0x000ea2000c1e1900 */
[----:B------:R-:W-:Y:S02]  /*03b0*/  IMAD R21, R9, UR8, RZ ;  /* 0x0000000809157c24 */ /* 0x000fe4000f8e02ff */
[----:B------:R-:W-:-:S04]  /*03c0*/  IMAD.WIDE R28, R29, 0x4, R12 ;  /* 0x000000041d1c7825 */ /* 0x000fc800078e020c */
[----:B------:R-:W-:Y:S01]  /*03d0*/  IMAD.WIDE R20, R21, 0x4, R14 ;  /* 0x0000000415147825 */ /* 0x000fe200078e020e */
[----:B------:R-:W3:Y:S04]  /*03e0*/  LDG.E R26, desc[UR6][R28.64] ;  /* 0x000000061c1a7981 */ /* 0x000ee8000c1e1900 */
[----:B------:R0:W4:Y:S01]  /*03f0*/  LDG.E R24, desc[UR6][R20.64] ;  /* 0x0000000614187981 */ /* 0x000122000c1e1900 */
[----:B------:R-:W-:Y:S01]  /*0400*/  IMAD R25, R7, R25, R8 ;  /* 0x0000001907197224 */ /* 0x000fe200078e0208 */
[----:B0-----:R-:W-:-:S05]  /*0410*/  IADD3 R21, PT, PT, R22, R2, RZ ;  /* 0x0000000216157210 */ /* 0x001fca0007ffe0ff */
[C---:B------:R-:W-:Y:S01]  /*0420*/  IMAD R22, R21.reuse, UR5, RZ ;  /* 0x0000000515167c24 */ /* 0x040fe2000f8e02ff */
[----:B------:R-:W-:Y:S01]  /*0430*/  IADD3 R21, PT, PT, R21, R2, RZ ;  /* 0x0000000215157210 */ /* 0x000fe20007ffe0ff */
[----:B------:R-:W-:-:S04]  /*0440*/  IMAD R23, R23, UR5, RZ ;  /* 0x0000000517177c24 */ /* 0x000fc8000f8e02ff */
[----:B------:R-:W-:Y:S02]  /*0450*/  IMAD R21, R21, UR5, RZ ;  /* 0x0000000515157c24 */ /* 0x000fe4000f8e02ff */
[----:B------:R-:W-:-:S04]  /*0460*/  IMAD.WIDE R10, R23, 0x4, R12 ;  /* 0x00000004170a7825 */ /* 0x000fc800078e020c */
[----:B------:R-:W-:Y:S02]  /*0470*/  IMAD.WIDE R22, R22, 0x4, R12 ;  /* 0x0000000416167825 */ /* 0x000fe400078e020c */
[----:B------:R-:W5:Y:S04]  /*0480*/  LDG.E R10, desc[UR6][R10.64] ;  /* 0x000000060a0a7981 */ /* 0x000f68000c1e1900 */
[----:B------:R-:W5:Y:S01]  /*0490*/  LDG.E R23, desc[UR6][R22.64] ;  /* 0x0000000616177981 */ /* 0x000f62000c1e1900 */
[----:B--2---:R-:W-:Y:S01]  /*04a0*/  FADD.FTZ R8, -R27, 1 ;  /* 0x3f8000001b087421 */ /* 0x004fe20000010100 */
[----:B---3--:R-:W-:-:S03]  /*04b0*/  FFMA.FTZ R20, -R26, R26, 1 ;  /* 0x3f8000001a147423 */ /* 0x008fc6000001011a */
[----:B----4-:R-:W-:-:S04]  /*04c0*/  FMUL.FTZ R29, R24, R8 ;  /* 0x00000008181d7220 */ /* 0x010fc80000410000 */
[----:B------:R-:W-:Y:S01]  /*04d0*/  FMUL.FTZ R29, R29, R20 ;  /* 0x000000141d1d7220 */ /* 0x000fe20000410000 */
[----:B------:R-:W-:-:S06]  /*04e0*/  IMAD.WIDE R20, R21, 0x4, R12 ;  /* 0x0000000415147825 */ /* 0x000fcc00078e020c */
[----:B------:R-:W2:Y:S01]  /*04f0*/  LDG.E R20, desc[UR6][R20.64] ;  /* 0x0000000614147981 */ /* 0x000ea2000c1e1900 */
[----:B-----5:R-:W-:Y:S01]  /*0500*/  FADD.FTZ R11, -R10, 1 ;  /* 0x3f8000000a0b7421 */ /* 0x020fe20000010100 */
[----:B------:R-:W-:Y:S01]  /*0510*/  FADD.FTZ R26, -R26, R23 ;  /* 0x000000171a1a7221 */ /* 0x000fe20000010100 */
[----:B------:R-:W-:-:S03]  /*0520*/  IMAD R23, R25, UR9, RZ ;  /* 0x0000000919177c24 */ /* 0x000fc6000f8e02ff */
[----:B------:R-:W-:Y:S01]  /*0530*/  FMUL.FTZ R26, R24, R26 ;  /* 0x0000001a181a7220 */ /* 0x000fe20000410000 */
[----:B------:R-:W-:-:S04]  /*0540*/  IMAD.WIDE R22, R23, 0x4, R16 ;  /* 0x0000000417167825 */ /* 0x000fc800078e0210 */
[----:B------:R-:W-:-:S04]  /*0550*/  FMUL.FTZ R8, R26, R8 ;  /* 0x000000081a087220 */ /* 0x000fc80000410000 */
[----:B------:R-:W-:Y:S01]  /*0560*/  FMUL.FTZ R8, R27, R8 ;  /* 0x000000081b087220 */ /* 0x000fe20000410000 */
[----:B--2---:R-:W-:-:S04]  /*0570*/  FMUL.FTZ R28, R20, R29 ;  /* 0x0000001d141c7220 */ /* 0x004fc80000410000 */
[----:B------:R-:W-:-:S04]  /*0580*/  FMUL.FTZ R11, R28, R11 ;  /* 0x0000000b1c0b7220 */ /* 0x000fc80000410000 */
[----:B------:R-:W-:Y:S01]  /*0590*/  FMUL.FTZ R28, R10, R11 ;  /* 0x0000000b0a1c7220 */ /* 0x000fe20000410000 */
[----:B------:R-:W-:-:S05]  /*05a0*/  IADD3 R11, PT, PT, R25, R2, RZ ;  /* 0x00000002190b7210 */ /* 0x000fca0007ffe0ff */
[----:B------:R-:W-:-:S04]  /*05b0*/  IMAD R21, R11, UR9, RZ ;  /* 0x000000090b157c24 */ /* 0x000fc8000f8e02ff */
[----:B------:R-:W-:Y:S01]  /*05c0*/  IMAD.WIDE R20, R21, 0x4, R16 ;  /* 0x0000000415147825 */ /* 0x000fe200078e0210 */
[----:B------:R-:W-:Y:S04]  /*05d0*/  STG.E desc[UR6][R22.64], R28 ;  /* 0x0000001c16007986 */ /* 0x000fe8000c101906 */
[----:B------:R0:W-:Y:S02]  /*05e0*/  STG.E desc[UR6][R20.64], R8 ;  /* 0x0000000814007986 */ /* 0x0001e4000c101906 */
[----:B0-----:R-:W-:Y:S01]  /*05f0*/  IADD3 R20, PT, PT, R11, R2, RZ ;  /* 0x000000020b147210 */ /* 0x001fe20007ffe0ff */
[----:B------:R-:W-:-:S04]  /*0600*/  FMUL.FTZ R21, R27, R24 ;  /* 0x000000181b157220 */ /* 0x000fc80000410000 */
[----:B------:R-:W-:-:S04]  /*0610*/  IMAD R27, R20, UR9, RZ ;  /* 0x00000009141b7c24 */ /* 0x000fc8000f8e02ff */
[----:B------:R-:W-:Y:S02]  /*0620*/  IMAD.WIDE R22, R27, 0x4, R16 ;  /* 0x000000041b167825 */ /* 0x000fe400078e0210 */
[----:B------:R-:W0:Y:S02]  /*0630*/  LDC.64 R26, c[0x0][0x608] ;  /* 0x00018200ff1a7b82 */ /* 0x000e240000000a00 */
[----:B------:R-:W-:Y:S01]  /*0640*/  IMAD R25, R25, UR10, RZ ;  /* 0x0000000a19197c24 */ /* 0x000fe2000f8e02ff */
[----:B------:R1:W-:Y:S01]  /*0650*/  STG.E desc[UR6][R22.64], R29 ;  /* 0x0000001d16007986 */ /* 0x0003e2000c101906 */
[----:B------:R-:W-:Y:S02]  /*0660*/  IMAD R11, R11, UR10, RZ ;  /* 0x0000000a0b0b7c24 */ /* 0x000fe4000f8e02ff */
[----:B------:R-:W-:-:S04]  /*0670*/  IMAD.WIDE R24, R25, 0x4, R18 ;  /* 0x0000000419187825 */ /* 0x000fc800078e0212 */
[----:B-1----:R-:W-:Y:S02]  /*0680*/  IMAD R23, R9, UR11, RZ ;  /* 0x0000000b09177c24 */ /* 0x002fe4000f8e02ff */
[----:B------:R-:W-:Y:S01]  /*0690*/  FMUL.FTZ R29, R10, R29 ;  /* 0x0000001d0a1d7220 */ /* 0x000fe20000410000 */
[----:B------:R-:W-:Y:S01]  /*06a0*/  IMAD R10, R20, UR10, RZ ;  /* 0x0000000a140a7c24 */ /* 0x000fe2000f8e02ff */
[----:B------:R1:W-:Y:S01]  /*06b0*/  STG.E desc[UR6][R24.64], R28 ;  /* 0x0000001c18007986 */ /* 0x0003e2000c101906 */
[----:B0-----:R-:W-:-:S04]  /*06c0*/  IMAD.WIDE R26, R23, 0x4, R26 ;  /* 0x00000004171a7825 */ /* 0x001fc800078e021a */
[----:B------:R-:W-:-:S04]  /*06d0*/  IMAD.WIDE R22, R11, 0x4, R18 ;  /* 0x000000040b167825 */ /* 0x000fc800078e0212 */
[----:B------:R-:W-:Y:S01]  /*06e0*/  IMAD.WIDE R10, R10, 0x4, R18 ;  /* 0x000000040a0a7825 */ /* 0x000fe200078e0212 */
[----:B------:R1:W-:Y:S01]  /*06f0*/  STG.E desc[UR6][R22.64], R8 ;  /* 0x0000000816007986 */ /* 0x0003e2000c101906 */
[----:B------:R-:W-:-:S03]  /*0700*/  IADD3 R9, PT, PT, R5, R9, RZ ;  /* 0x0000000905097210 */ /* 0x000fc60007ffe0ff */
[----:B------:R1:W-:Y:S04]  /*0710*/  STG.E desc[UR6][R10.64], R29 ;  /* 0x0000001d0a007986 */ /* 0x0003e8000c101906 */
[----:B------:R1:W-:Y:S01]  /*0720*/  STG.E desc[UR6][R26.64], R21 ;  /* 0x000000151a007986 */ /* 0x0003e2000c101906 */
[----:B------:R-:W-:-:S13]  /*0730*/  ISETP.GE.AND P1, PT, R9, UR12, PT ;  /* 0x0000000c09007c0c */ /* 0x000fda000bf26270 */
[----:B-1----:R-:W-:Y:S05]  /*0740*/  @!P1 BRA `(.L_x_166) ;  /* 0xfffffff800bc9947 */ /* 0x002fea000383ffff */
[----:B------:R-:W-:Y:S05]  /*0750*/  EXIT ;  /* 0x000000000000794d */ /* 0x000fea0003800000 */
.L_x_167:
        /* <DEDUP_REMOVED lines=10> */
.L_x_1339:


//--------------------- .text._ZN2at6native38_GLOBAL__N__9a469cfd_6_RNN_cu_eca79a6d6kernel17gru_cell_backwardIddlLi2EEEvNS_4cuda6detail10TensorInfoIT_T1_EES9_S9_S9_S9_S8_S8_ --------------------------
	.section	.text._ZN2at6native38_GLOBAL__N__9a469cfd_6_RNN_cu_eca79a6d6kernel17gru_cell_backwardIddlLi2EEEvNS_4cuda6detail10TensorInfoIT_T1_EES9_S9_S9_S9_S8_S8_,"ax",@progbits
	.align	128
.text._ZN2at6native38_GLOBAL__N__9a469cfd_6_RNN_cu_eca79a6d6kernel17gru_cell_backwardIddlLi2EEEvNS_4cuda6detail10TensorInfoIT_T1_EES9_S9_S9_S9_S8_S8_:
        .type           _ZN2at6native38_GLOBAL__N__9a469cfd_6_RNN_cu_eca79a6d6kernel17gru_cell_backwardIddlLi2EEEvNS_4cuda6detail10TensorInfoIT_T1_EES9_S9_S9_S9_S8_S8_,@function
        .size           _ZN2at6native38_GLOBAL__N__9a469cfd_6_RNN_cu_eca79a6d6kernel17gru_cell_backwardIddlLi2EEEvNS_4cuda6detail10TensorInfoIT_T1_EES9_S9_S9_S9_S8_S8_,(.L_x_1340 - _ZN2at6native38_GLOBAL__N__9a469cfd_6_RNN_cu_eca79a6d6kernel17gru_cell_backwardIddlLi2EEEvNS_4cuda6detail10TensorInfoIT_T1_EES9_S9_S9_S9_S8_S8_)
        .other          _ZN2at6native38_GLOBAL__N__9a469cfd_6_RNN_cu_eca79a6d6kernel17gru_cell_backwardIddlLi2EEEvNS_4cuda6detail10TensorInfoIT_T1_EES9_S9_S9_S9_S8_S8_,@"STO_CUDA_ENTRY STV_DEFAULT"
_ZN2at6native38_GLOBAL__N__9a469cfd_6_RNN_cu_eca79a6d6kernel17gru_cell_backwardIddlLi2EEEvNS_4cuda6detail10TensorInfoIT_T1_EES9_S9_S9_S9_S8_S8_:
        /* <DEDUP_REMOVED lines=19> */
[----:B------:R0:W-:Y:S01]  /*0130*/  STL [R1+0x10], R0 ;  /* 0x0000100001007387 */ /* 0x0001e20000100800 */
        /* <DEDUP_REMOVED lines=25> */
.L_x_211:
        /* <DEDUP_REMOVED lines=29> */
.L_x_170:
[----:B------:R-:W0:Y:S01]  /*04a0*/  LDCU.64 UR62, c[0x0][0xba0] ;  /* 0x00017400ff3e77ac */ /* 0x000e220008000a00 */
[----:B------:R-:W-:Y:S02]  /*04b0*/  MOV R7, R5 ;  /* 0x0000000500077202 */ /* 0x000fe40000000f00 */
[----:B------:R-:W-:Y:S02]  /*04c0*/  MOV R0, R4 ;  /* 0x0000000400007202 */ /* 0x000fe40000000f00 */
[----:B------:R-:W-:Y:S01]  /*04d0*/  MOV R6, 0x510 ;  /* 0x0000051000067802 */ /* 0x000fe20000000f00 */
[----:B0-----:R-:W-:Y:S02]  /*04e0*/  IMAD.U32 R3, RZ, RZ, UR62 ;  /* 0x0000003eff037e24 */ /* 0x001fe4000f8e00ff */
[----:B------:R-:W-:-:S07]  /*04f0*/  IMAD.U32 R2, RZ, RZ, UR63 ;  /* 0x0000003fff027e24 */ /* 0x000fce000f8e00ff */
[----:B------:R-:W-:Y:S05]  /*0500*/  CALL.REL.NOINC `($__internal_6_$__cuda_sm20_div_s64) ;  /* 0x00000034008c7944 */ /* 0x000fea0003c00000 */
[----:B------:R-:W-:Y:S01]  /*0510*/  IADD3 R11, P0, PT, RZ, -R9, RZ ;  /* 0x80000009ff0b7210 */ /* 0x000fe20007f1e0ff */
[----:B------:R-:W-:Y:S01]  /*0520*/  IMAD.U32 R18, RZ, RZ, UR26 ;  /* 0x0000001aff127e24 */ /* 0x000fe2000f8e00ff */
[----:B------:R-:W-:Y:S01]  /*0530*/  MOV R3, UR27 ;  /* 0x0000001b00037c02 */ /* 0x000fe20008000f00 */
[----:B------:R-:W-:Y:S01]  /*0540*/  IMAD.MOV.U32 R6, RZ, RZ, R5 ;  /* 0x000000ffff067224 */ /* 0x000fe200078e0005 */
[----:B------:R-:W-:Y:S01]  /*0550*/  LOP3.LUT R9, R9, R8, RZ, 0x3c, !PT ;  /* 0x0000000809097212 */ /* 0x000fe200078e3cff */
[----:B------:R-:W-:-:S03]  /*0560*/  IMAD.X R7, RZ, RZ, ~R8, P0 ;  /* 0x000000ffff077224 */ /* 0x000fc600000e0e08 */
[----:B------:R-:W-:Y:S01]  /*0570*/  LOP3.LUT R8, R9, R8, RZ, 0x3c, !PT ;  /* 0x0000000809087212 */ /* 0x000fe200078e3cff */
[----:B------:R-:W-:Y:S02]  /*0580*/  IMAD R0, R7, R18, RZ ;  /* 0x0000001207007224 */ /* 0x000fe400078e02ff */
[----:B------:R-:W-:Y:S01]  /*0590*/  IMAD.MOV.U32 R7, RZ, RZ, R4 ;  /* 0x000000ffff077224 */ /* 0x000fe200078e0004 */
[----:B------:R-:W-:Y:S01]  /*05a0*/  LOP3.LUT R9, R9, R8, RZ, 0x3c, !PT ;  /* 0x0000000809097212 */ /* 0x000fe200078e3cff */
[----:B------:R-:W-:-:S04]  /*05b0*/  IMAD.WIDE.U32 R28, R11, R18, R6 ;  /* 0x000000120b1c7225 */ /* 0x000fc800078e0006 */
[----:B------:R-:W-:-:S05]  /*05c0*/  IMAD R7, R11, R3, R0 ;  /* 0x000000030b077224 */ /* 0x000fca00078e0200 */
[----:B------:R-:W-:-:S07]  /*05d0*/  IADD3 R20, PT, PT, R29, R7, RZ ;  /* 0x000000071d147210 */ /* 0x000fce0007ffe0ff */
.L_x_171:
[----:B------:R-:W-:Y:S05]  /*05e0*/  BSYNC.RECONVERGENT B1 ;  /* 0x0000000000017941 */ /* 0x000fea0003800200 */
.L_x_169:
[-C--:B------:R-:W-:Y:S01]  /*05f0*/  IMAD R0, R9, R18.reuse, RZ ;  /* 0x0000001209007224 */ /* 0x080fe200078e02ff */
[----:B------:R-:W-:Y:S01]  /*0600*/  BSSY.RECONVERGENT B1, `(.L_x_172) ;  /* 0x0000039000017945 */ /* 0x000fe20003800200 */
[----:B------:R-:W-:-:S04]  /*0610*/  IMAD.WIDE.U32 R18, R8, R18, RZ ;  /* 0x0000001208127225 */ /* 0x000fc800078e00ff */
[----:B------:R-:W-:Y:S01]  /*0620*/  IMAD R29, R8, R3, R0 ;  /* 0x00000003081d7224 */ /* 0x000fe200078e0200 */
[----:B------:R-:W-:Y:S01]  /*0630*/  MOV R3, R20 ;  /* 0x0000001400037202 */ /* 0x000fe20000000f00 */
[----:B------:R-:W-:Y:S02]  /*0640*/  IMAD.MOV.U32 R2, RZ, RZ, R28 ;  /* 0x000000ffff027224 */ /* 0x000fe400078e001c */
[----:B------:R-:W-:Y:S02]  /*0650*/  IMAD.IADD R29, R19, 0x1, R29 ;  /* 0x00000001131d7824 */ /* 0x000fe400078e021d */
[----:B------:R-:W-:-:S04]  /*0660*/  IMAD.WIDE.U32 R16, R18, 0x5, R2 ;  /* 0x0000000512107825 */ /* 0x000fc800078e0002 */
[----:B------:R-:W-:Y:S02]  /*0670*/  IMAD R3, R29, 0x5, RZ ;  /* 0x000000051d037824 */ /* 0x000fe400078e02ff */
[----:B------:R-:W-:Y:S02]  /*0680*/  IMAD.U32 R2, RZ, RZ, UR52 ;  /* 0x00000034ff027e24 */ /* 0x000fe4000f8e00ff */
        /* <DEDUP_REMOVED lines=28> */
.L_x_173:
[----:B------:R-:W0:Y:S01]  /*0850*/  LDCU.64 UR62, c[0x0][0xa10] ;  /* 0x00014200ff3e77ac */ /* 0x000e220008000a00 */
[----:B------:R-:W-:Y:S01]  /*0860*/  IMAD.MOV.U32 R7, RZ, RZ, R16 ;  /* 0x000000ffff077224 */ /* 0x000fe200078e0010 */
[----:B------:R-:W-:Y:S02]  /*0870*/  MOV R6, 0x8b0 ;  /* 0x000008b000067802 */ /* 0x000fe40000000f00 */
[----:B0-----:R-:W-:Y:S01]  /*0880*/  MOV R3, UR62 ;  /* 0x0000003e00037c02 */ /* 0x001fe20008000f00 */
[----:B------:R-:W-:-:S07]  /*0890*/  IMAD.U32 R2, RZ, RZ, UR63 ;  /* 0x0000003fff027e24 */ /* 0x000fce000f8e00ff */
[----:B------:R-:W-:Y:S05]  /*08a0*/  CALL.REL.NOINC `($__internal_6_$__cuda_sm20_div_s64) ;  /* 0x0000003000a47944 */ /* 0x000fea0003c00000 */
        /* <DEDUP_REMOVED lines=14> */
.L_x_174:
[----:B------:R-:W-:Y:S05]  /*0990*/  BSYNC.RECONVERGENT B1 ;  /* 0x0000000000017941 */ /* 0x000fea0003800200 */
.L_x_172:
        /* <DEDUP_REMOVED lines=9> */
[----:B------:R-:W-:-:S06]  /*0a30*/  LEA.HI.X R27, R6, UR31, R7, 0x3, P0 ;  /* 0x0000001f061b7c11 */ /* 0x000fcc00080f1c07 */
[----:B------:R-:W5:Y:S01]  /*0a40*/  LDG.E.64 R26, desc[UR24][R26.64] ;  /* 0x000000181a1a7981 */ /* 0x000f62000c1e1b00 */
[----:B------:R-:W-:Y:S01]  /*0a50*/  IADD3 R16, P0, PT, R16, UR26, RZ ;  /* 0x0000001a10107c10 */ /* 0x000fe2000ff1e0ff */
[----:B------:R-:W-:Y:S03]  /*0a60*/  BSSY.RECONVERGENT B1, `(.L_x_175) ;  /* 0x000002e000017945 */ /* 0x000fe60003800200 */
[----:B------:R-:W-:-:S04]  /*0a70*/  IADD3.X R17, PT, PT, R0, UR27, RZ, P0, !PT ;  /* 0x0000001b00117c10 */ /* 0x000fc800087fe4ff */
[----:B------:R-:W-:-:S04]  /*0a80*/  LOP3.LUT R0, R17, R2, RZ, 0xfc, !PT ;  /* 0x0000000211007212 */ /* 0x000fc800078efcff */
[----:B------:R-:W-:-:S13]  /*0a90*/  ISETP.NE.U32.AND P0, PT, R0, RZ, PT ;  /* 0x000000ff0000720c */ /* 0x000fda0003f05070 */
[----:B------:R-:W-:Y:S05]  /*0aa0*/  @P0 BRA `(.L_x_176) ;  /* 0x0000000000580947 */ /* 0x000fea0003800000 */
        /* <DEDUP_REMOVED lines=22> */
.L_x_176:
[----:B------:R-:W0:Y:S01]  /*0c10*/  LDCU.64 UR62, c[0x0][0xa10] ;  /* 0x00014200ff3e77ac */ /* 0x000e220008000a00 */
[----:B------:R-:W-:Y:S01]  /*0c20*/  MOV R7, R16 ;  /* 0x0000001000077202 */ /* 0x000fe20000000f00 */
[----:B------:R-:W-:Y:S01]  /*0c30*/  IMAD.MOV.U32 R0, RZ, RZ, R17 ;  /* 0x000000ffff007224 */ /* 0x000fe200078e0011 */
[----:B------:R-:W-:Y:S01]  /*0c40*/  MOV R6, 0xc80 ;  /* 0x00000c8000067802 */ /* 0x000fe20000000f00 */
[----:B0-----:R-:W-:Y:S01]  /*0c50*/  IMAD.U32 R3, RZ, RZ, UR62 ;  /* 0x0000003eff037e24 */ /* 0x001fe2000f8e00ff */
[----:B------:R-:W-:-:S07]  /*0c60*/  MOV R2, UR63 ;  /* 0x0000003f00027c02 */ /* 0x000fce0008000f00 */
[----:B-----5:R-:W-:Y:S05]  /*0c70*/  CALL.REL.NOINC `($__internal_6_$__cuda_sm20_div_s64) ;  /* 0x0000002c00b07944 */ /* 0x020fea0003c00000 */
        /* <DEDUP_REMOVED lines=12> */
.L_x_177:
[----:B------:R-:W-:Y:S05]  /*0d40*/  BSYNC.RECONVERGENT B1 ;  /* 0x0000000000017941 */ /* 0x000fea0003800200 */
.L_x_175:
        /* <DEDUP_REMOVED lines=39> */
.L_x_179:
        /* <DEDUP_REMOVED lines=19> */
.L_x_180:
[----:B------:R-:W-:Y:S05]  /*10f0*/  BSYNC.RECONVERGENT B1 ;  /* 0x0000000000017941 */ /* 0x000fea0003800200 */
.L_x_178:
        /* <DEDUP_REMOVED lines=39> */
.L_x_182:
        /* <DEDUP_REMOVED lines=19> */
.L_x_183:
[----:B------:R-:W-:Y:S05]  /*14a0*/  BSYNC.RECONVERGENT B1 ;  /* 0x0000000000017941 */ /* 0x000fea0003800200 */
.L_x_181:
        /* <DEDUP_REMOVED lines=10> */
[----:B------:R-:W2:Y:S01]  /*1550*/  LDG.E.64 R6, desc[UR24][R8.64] ;  /* 0x0000001808067981 */ /* 0x000ea2000c1e1b00 */
[----:B------:R-:W-:Y:S01]  /*1560*/  IADD3 R16, P0, PT, R16, UR26, RZ ;  /* 0x0000001a10107c10 */ /* 0x000fe2000ff1e0ff */
[----:B------:R-:W-:Y:S03]  /*1570*/  BSSY.RECONVERGENT B1, `(.L_x_184) ;  /* 0x000002d000017945 */ /* 0x000fe60003800200 */
[----:B------:R-:W-:-:S04]  /*1580*/  IADD3.X R17, PT, PT, R17, UR27, RZ, P0, !PT ;  /* 0x0000001b11117c10 */ /* 0x000fc800087fe4ff */
[----:B------:R-:W-:-:S04]  /*1590*/  LOP3.LUT R2, R17, R2, RZ, 0xfc, !PT ;  /* 0x0000000211027212 */ /* 0x000fc800078efcff */
[----:B------:R-:W-:Y:S01]  /*15a0*/  ISETP.NE.U32.AND P0, PT, R2, RZ, PT ;  /* 0x000000ff0200720c */ /* 0x000fe20003f05070 */
[----:B--2---:R0:W-:-:S12]  /*15b0*/  STL.64 [R1], R6 ;  /* 0x0000000601007387 */ /* 0x0041d80000100a00 */
        /* <DEDUP_REMOVED lines=24> */
.L_x_185:
[----:B------:R-:W1:Y:S01]  /*1740*/  LDCU.64 UR62, c[0x0][0xa10] ;  /* 0x00014200ff3e77ac */ /* 0x000e620008000a00 */
[----:B0-----:R-:W-:Y:S01]  /*1750*/  IMAD.MOV.U32 R7, RZ, RZ, R16 ;  /* 0x000000ffff077224 */ /* 0x001fe200078e0010 */
[----:B------:R-:W-:Y:S02]  /*1760*/  MOV R0, R17 ;  /* 0x0000001100007202 */ /* 0x000fe40000000f00 */
[----:B------:R-:W-:Y:S02]  /*1770*/  MOV R6, 0x17b0 ;  /* 0x000017b000067802 */ /* 0x000fe40000000f00 */
[----:B-1----:R-:W-:Y:S01]  /*1780*/  MOV R3, UR62 ;  /* 0x0000003e00037c02 */ /* 0x002fe20008000f00 */
[----:B------:R-:W-:-:S07]  /*1790*/  IMAD.U32 R2, RZ, RZ, UR63 ;  /* 0x0000003fff027e24 */ /* 0x000fce000f8e00ff */
[----:B-----5:R-:W-:Y:S05]  /*17a0*/  CALL.REL.NOINC `($__internal_6_$__cuda_sm20_div_s64) ;  /* 0x0000002000e47944 */ /* 0x020fea0003c00000 */
        /* <DEDUP_REMOVED lines=9> */
.L_x_186:
[----:B------:R-:W-:Y:S05]  /*1840*/  BSYNC.RECONVERGENT B1 ;  /* 0x0000000000017941 */ /* 0x000fea0003800200 */
.L_x_184:
        /* <DEDUP_REMOVED lines=11> */
[----:B------:R-:W-:Y:S01]  /*1900*/  LOP3.LUT R0, R4, UR54, RZ, 0xfc, !PT ;  /* 0x0000003604007c12 */ /* 0x000fe2000f8efcff */
[----:B------:R-:W-:Y:S03]  /*1910*/  BSSY.RECONVERGENT B1, `(.L_x_187) ;  /* 0x000002c000017945 */ /* 0x000fe60003800200 */
[----:B------:R-:W-:-:S13]  /*1920*/  ISETP.NE.U32.AND P0, PT, R0, RZ, PT ;  /* 0x000000ff0000720c */ /* 0x000fda0003f05070 */
[----:B------:R-:W-:Y:S05]  /*1930*/  @P0 BRA `(.L_x_188) ;  /* 0x0000000000580947 */ /* 0x000fea0003800000 */
        /* <DEDUP_REMOVED lines=22> */
.L_x_188:
[----:B------:R-:W0:Y:S01]  /*1aa0*/  LDCU.64 UR62, c[0x0][0x6d0] ;  /* 0x0000da00ff3e77ac */ /* 0x000e220008000a00 */
[----:B------:R-:W-:Y:S01]  /*1ab0*/  MOV R7, R5 ;  /* 0x0000000500077202 */ /* 0x000fe20000000f00 */
[----:B------:R-:W-:Y:S01]  /*1ac0*/  IMAD.MOV.U32 R0, RZ, RZ, R4 ;  /* 0x000000ffff007224 */ /* 0x000fe200078e0004 */
[----:B------:R-:W-:Y:S01]  /*1ad0*/  MOV R6, 0x1b10 ;  /* 0x00001b1000067802 */ /* 0x000fe20000000f00 */
[----:B0-----:R-:W-:Y:S01]  /*1ae0*/  IMAD.U32 R3, RZ, RZ, UR62 ;  /* 0x0000003eff037e24 */ /* 0x001fe2000f8e00ff */
[----:B------:R-:W-:-:S07]  /*1af0*/  MOV R2, UR63 ;  /* 0x0000003f00027c02 */ /* 0x000fce0008000f00 */
[----:B-----5:R-:W-:Y:S05]  /*1b00*/  CALL.REL.NOINC `($__internal_6_$__cuda_sm20_div_s64) ;  /* 0x00000020000c7944 */ /* 0x020fea0003c00000 */
        /* <DEDUP_REMOVED lines=12> */
.L_x_189:
[----:B------:R-:W-:Y:S05]  /*1bd0*/  BSYNC.RECONVERGENT B1 ;  /* 0x0000000000017941 */ /* 0x000fea0003800200 */
.L_x_187:
[----:B------:R-:W-:Y:S01]  /*1be0*/  IMAD R7, R2, UR18, RZ ;  /* 0x0000001202077c24 */ /* 0x000fe2000f8e02ff */
[----:B------:R-:W2:Y:S01]  /*1bf0*/  LDL.LU.64 R10, [R1] ;  /* 0x00000000010a7983 */ /* 0x000ea20000300a00 */
        /* <DEDUP_REMOVED lines=9> */
[----:B------:R-:W3:Y:S01]  /*1c90*/  LDG.E.64 R6, desc[UR24][R6.64] ;  /* 0x0000001806067981 */ /* 0x000ee2000c1e1b00 */
[----:B------:R-:W-:Y:S01]  /*1ca0*/  IMAD R29, R29, 0x3, RZ ;  /* 0x000000031d1d7824 */ /* 0x000fe200078e02ff */
[----:B------:R-:W-:Y:S01]  /*1cb0*/  BSSY.RECONVERGENT B1, `(.L_x_190) ;  /* 0x0000072000017945 */ /* 0x000fe20003800200 */
[----:B------:R-:W-:Y:S01]  /*1cc0*/  IMAD.U32 R0, RZ, RZ, UR56 ;  /* 0x00000038ff007e24 */ /* 0x000fe2000f8e00ff */
[----:B--2--5:R-:W3:-:S15]  /*1cd0*/  DADD R2, -R24, R10 ;  /* 0x0000000018027229 */ /* 0x024ede000000010a */
[----:B------:R-:W-:-:S15]  /*1ce0*/  NOP ;  /* 0x0000000000007918 */ /* 0x000fde0000000000 */
[----:B------:R-:W-:-:S15]  /*1cf0*/  NOP ;  /* 0x0000000000007918 */ /* 0x000fde0000000000 */
[----:B------:R-:W-:-:S15]  /*1d00*/  NOP ;  /* 0x0000000000007918 */ /* 0x000fde0000000000 */
[----:B------:R-:W-:-:S04]  /*1d10*/  NOP ;  /* 0x0000000000007918 */ /* 0x000fc80000000000 */
[----:B------:R-:W0:-:S15]  /*1d20*/  DADD R10, -R14, 1 ;  /* 0x3ff000000e0a7429 */ /* 0x000e1e0000000100 */
[----:B------:R-:W-:-:S15]  /*1d30*/  NOP ;  /* 0x0000000000007918 */ /* 0x000fde0000000000 */
[----:B------:R-:W-:-:S15]  /*1d40*/  NOP ;  /* 0x0000000000007918 */ /* 0x000fde0000000000 */
[----:B------:R-:W-:-:S15]  /*1d50*/  NOP ;  /* 0x0000000000007918 */ /* 0x000fde0000000000 */
[----:B------:R-:W-:-:S04]  /*1d60*/  NOP ;  /* 0x0000000000007918 */ /* 0x000fc80000000000 */
[----:B---3--:R-:W1:-:S15]  /*1d70*/  DMUL R2, R6, R2 ;  /* 0x0000000206027228 */ /* 0x008e5e0000000000 */
[----:B------:R-:W-:-:S15]  /*1d80*/  NOP ;  /* 0x0000000000007918 */ /* 0x000fde0000000000 */
[----:B------:R-:W-:-:S15]  /*1d90*/  NOP ;  /* 0x0000000000007918 */ /* 0x000fde0000000000 */
[----:B------:R-:W-:-:S15]  /*1da0*/  NOP ;  /* 0x0000000000007918 */ /* 0x000fde0000000000 */
[----:B------:R-:W-:-:S04]  /*1db0*/  NOP ;  /* 0x0000000000007918 */ /* 0x000fc80000000000 */
[----:B0-----:R-:W-:-:S15]  /*1dc0*/  DMUL R8, R6, R10 ;  /* 0x0000000a06087228 */ /* 0x001fde0000000000 */
[----:B------:R-:W-:-:S15]  /*1dd0*/  NOP ;  /* 0x0000000000007918 */ /* 0x000fde0000000000 */
[----:B------:R-:W-:-:S15]  /*1de0*/  NOP ;  /* 0x0000000000007918 */ /* 0x000fde0000000000 */
[----:B------:R-:W-:-:S15]  /*1df0*/  NOP ;  /* 0x0000000000007918 */ /* 0x000fde0000000000 */
[----:B------:R-:W-:-:S04]  /*1e00*/  NOP ;  /* 0x0000000000007918 */ /* 0x000fc80000000000 */
[----:B-1----:R-:W-:-:S15]  /*1e10*/  DMUL R2, R2, R10 ;  /* 0x0000000a02027228 */ /* 0x002fde0000000000 */
[----:B------:R-:W-:-:S15]  /*1e20*/  NOP ;  /* 0x0000000000007918 */ /* 0x000fde0000000000 */
[----:B------:R-:W-:-:S15]  /*1e30*/  NOP ;  /* 0x0000000000007918 */ /* 0x000fde0000000000 */
[----:B------:R-:W-:-:S15]  /*1e40*/  NOP ;  /* 0x0000000000007918 */ /* 0x000fde0000000000 */
[----:B------:R-:W-:-:S04]  /*1e50*/  NOP ;  /* 0x0000000000007918 */ /* 0x000fc80000000000 */
[----:B------:R-:W0:Y:S02]  /*1e60*/  DMUL R10, R14, R6 ;  /* 0x000000060e0a7228 */ /* 0x000e240000000000 */
[----:B0-----:R-:W-:-:S15]  /*1e70*/  STL.64 [R1+0x8], R10 ;  /* 0x0000080a01007387 */ /* 0x001fde0000100a00 */
[----:B------:R-:W-:-:S15]  /*1e80*/  NOP ;  /* 0x0000000000007918 */ /* 0x000fde0000000000 */
[----:B------:R-:W-:-:S15]  /*1e90*/  NOP ;  /* 0x0000000000007918 */ /* 0x000fde0000000000 */
[----:B------:R-:W-:-:S15]  /*1ea0*/  NOP ;  /* 0x0000000000007918 */ /* 0x000fde0000000000 */
[----:B------:R-:W-:-:S02]  /*1eb0*/  NOP ;  /* 0x0000000000007918 */ /* 0x000fc40000000000 */
[----:B------:R0:W1:Y:S02]  /*1ec0*/  DMUL R6, R14, R2 ;  /* 0x000000020e067228 */ /* 0x0000640000000000 */
[----:B0-----:R-:W-:Y:S01]  /*1ed0*/  MOV R15, R20 ;  /* 0x00000014000f7202 */ /* 0x001fe20000000f00 */
[----:B------:R-:W-:Y:S01]  /*1ee0*/  IMAD.MOV.U32 R14, RZ, RZ, R28 ;  /* 0x000000ffff0e7224 */ /* 0x000fe200078e001c */
[----:B-1----:R0:W-:Y:S03]  /*1ef0*/  STL.64 [R1], R6 ;  /* 0x0000000601007387 */ /* 0x0021e60000100a00 */
[----:B------:R-:W-:-:S05]  /*1f00*/  IMAD.WIDE.U32 R14, R18, 0x3, R14 ;  /* 0x00000003120e7825 */ /* 0x000fca00078e000e */
[----:B------:R-:W-:-:S04]  /*1f10*/  IADD3 R20, PT, PT, R15, R29, RZ ;  /* 0x0000001d0f147210 */ /* 0x000fc80007ffe0ff */
[----:B0-----:R-:W-:-:S04]  /*1f20*/  LOP3.LUT R6, R20, R0, RZ, 0xfc, !PT ;  /* 0x0000000014067212 */ /* 0x001fc800078efcff */
[----:B------:R-:W-:-:S15]  /*1f30*/  ISETP.NE.U32.AND P0, PT, R6, RZ, PT ;  /* 0x000000ff0600720c */ /* 0x000fde0003f05070 */
[----:B------:R-:W-:-:S15]  /*1f40*/  NOP ;  /* 0x0000000000007918 */ /* 0x000fde0000000000 */
[----:B------:R-:W-:-:S14]  /*1f50*/  NOP ;  /* 0x0000000000007918 */ /* 0x000fdc0000000000 */
[----:B------:R-:W0:-:S15]  /*1f60*/  DFMA R24, -R24, R24, 1 ;  /* 0x3ff000001818742b */ /* 0x000e1e0000000118 */
[----:B------:R-:W-:-:S15]  /*1f70*/  NOP ;  /* 0x0000000000007918 */ /* 0x000fde0000000000 */
[----:B------:R-:W-:-:S15]  /*1f80*/  NOP ;  /* 0x0000000000007918 */ /* 0x000fde0000000000 */
[----:B------:R-:W-:-:S15]  /*1f90*/  NOP ;  /* 0x0000000000007918 */ /* 0x000fde0000000000 */
[----:B------:R-:W-:-:S04]  /*1fa0*/  NOP ;  /* 0x0000000000007918 */ /* 0x000fc80000000000 */
[----:B0-----:R-:W0:-:S15]  /*1fb0*/  DMUL R24, R8, R24 ;  /* 0x0000001808187228 */ /* 0x001e1e0000000000 */
[----:B------:R-:W-:-:S15]  /*1fc0*/  NOP ;  /* 0x0000000000007918 */ /* 0x000fde0000000000 */
[----:B------:R-:W-:-:S15]  /*1fd0*/  NOP ;  /* 0x0000000000007918 */ /* 0x000fde0000000000 */
[----:B------:R-:W-:-:S15]  /*1fe0*/  NOP ;  /* 0x0000000000007918 */ /* 0x000fde0000000000 */
[----:B------:R-:W-:-:S04]  /*1ff0*/  NOP ;  /* 0x0000000000007918 */ /* 0x000fc80000000000 */
[----:B------:R-:W-:-:S15]  /*2000*/  DADD R8, -R26, 1 ;  /* 0x3ff000001a087429 */ /* 0x000fde0000000100 */
        /* <DEDUP_REMOVED lines=14> */
[----:B0-----:R0:W1:Y:S02]  /*20f0*/  DMUL R28, R26, R2 ;  /* 0x000000021a1c7228 */ /* 0x0010640000000000 */
[----:B01----:R-:W-:Y:S05]  /*2100*/  @P0 BRA `(.L_x_191) ;  /* 0x00000000005c0947 */ /* 0x003fea0003800000 */
[----:B------:R-:W-:-:S04]  /*2110*/  IMAD.U32 R6, RZ, RZ, UR57 ;  /* 0x00000039ff067e24 */ /* 0x000fc8000f8e00ff */
[----:B------:R-:W0:Y:S01]  /*2120*/  I2F.U32.RP R7, R6 ;  /* 0x0000000600077306 */ /* 0x000e220000209000 */
[----:B------:R-:W-:-:S07]  /*2130*/  ISETP.NE.U32.AND P2, PT, R6, RZ, PT ;  /* 0x000000ff0600720c */ /* 0x000fce0003f45070 */
[----:B0-----:R-:W0:Y:S02]  /*2140*/  MUFU.RCP R7, R7 ;  /* 0x0000000700077308 */ /* 0x001e240000001000 */
[----:B0-----:R-:W-:-:S06]  /*2150*/  IADD3 R2, PT, PT, R7, 0xffffffe, RZ ;  /* 0x0ffffffe07027810 */ /* 0x001fcc0007ffe0ff */
[----:B------:R0:W1:Y:S02]  /*2160*/  F2I.FTZ.U32.TRUNC.NTZ R3, R2 ;  /* 0x0000000200037305 */ /* 0x000064000021f000 */
[----:B0-----:R-:W-:Y:S01]  /*2170*/  MOV R2, RZ ;  /* 0x000000ff00027202 */ /* 0x001fe20000000f00 */
        /* <DEDUP_REMOVED lines=16> */
.L_x_191:
[----:B------:R-:W0:Y:S01]  /*2280*/  LDCU.64 UR62, c[0x0][0x390] ;  /* 0x00007200ff3e77ac */ /* 0x000e220008000a00 */
[----:B------:R-:W-:Y:S01]  /*2290*/  IMAD.MOV.U32 R7, RZ, RZ, R14 ;  /* 0x000000ffff077224 */ /* 0x000fe200078e000e */
[----:B------:R-:W-:Y:S02]  /*22a0*/  MOV R0, R20 ;  /* 0x0000001400007202 */ /* 0x000fe40000000f00 */
[----:B------:R-:W-:Y:S02]  /*22b0*/  MOV R6, 0x22f0 ;  /* 0x000022f000067802 */ /* 0x000fe40000000f00 */
[----:B0-----:R-:W-:Y:S01]  /*22c0*/  MOV R3, UR62 ;  /* 0x0000003e00037c02 */ /* 0x001fe20008000f00 */
[----:B------:R-:W-:-:S07]  /*22d0*/  IMAD.U32 R2, RZ, RZ, UR63 ;  /* 0x0000003fff027e24 */ /* 0x000fce000f8e00ff */
[----:B------:R-:W-:Y:S05]  /*22e0*/  CALL.REL.NOINC `($__internal_6_$__cuda_sm20_div_s64) ;  /* 0x0000001800147944 */ /* 0x000fea0003c00000 */
        /* <DEDUP_REMOVED lines=14> */
.L_x_192:
[----:B------:R-:W-:Y:S05]  /*23d0*/  BSYNC.RECONVERGENT B1 ;  /* 0x0000000000017941 */ /* 0x000fea0003800200 */
.L_x_190:
        /* <DEDUP_REMOVED lines=12> */
[----:B------:R0:W-:Y:S01]  /*24a0*/  STG.E.64 desc[UR24][R2.64], R28 ;  /* 0x0000001c02007986 */ /* 0x0001e2000c101b18 */
        /* <DEDUP_REMOVED lines=27> */
.L_x_194:
[----:B------:R-:W0:Y:S01]  /*2660*/  LDCU.64 UR62, c[0x0][0x390] ;  /* 0x00007200ff3e77ac */ /* 0x000e220008000a00 */
[----:B------:R-:W-:Y:S01]  /*2670*/  MOV R7, R16 ;  /* 0x0000001000077202 */ /* 0x000fe20000000f00 */
[----:B------:R-:W-:Y:S01]  /*2680*/  IMAD.MOV.U32 R0, RZ, RZ, R17 ;  /* 0x000000ffff007224 */ /* 0x000fe200078e0011 */
[----:B------:R-:W-:Y:S01]  /*2690*/  MOV R6, 0x26d0 ;  /* 0x000026d000067802 */ /* 0x000fe20000000f00 */
[----:B0-----:R-:W-:Y:S01]  /*26a0*/  IMAD.U32 R3, RZ, RZ, UR62 ;  /* 0x0000003eff037e24 */ /* 0x001fe2000f8e00ff */
[----:B------:R-:W-:-:S07]  /*26b0*/  MOV R2, UR63 ;  /* 0x0000003f00027c02 */ /* 0x000fce0008000f00 */
[----:B------:R-:W-:Y:S05]  /*26c0*/  CALL.REL.NOINC `($__internal_6_$__cuda_sm20_div_s64) ;  /* 0x00000014001c7944 */ /* 0x000fea0003c00000 */
        /* <DEDUP_REMOVED lines=9> */
[----:B------:R-:W-:-:S04]  /*2760*/  IMAD R7, R7, R0, R10 ;  /* 0x0000000007077224 */ /* 0x000fc800078e020a */
[----:B------:R-:W-:-:S07]  /*2770*/  IMAD.IADD R3, R7, 0x1, R3 ;  /* 0x0000000107037824 */ /* 0x000fce00078e0203 */
.L_x_195:
[----:B------:R-:W-:Y:S05]  /*2780*/  BSYNC.RECONVERGENT B1 ;  /* 0x0000000000017941 */ /* 0x000fea0003800200 */
.L_x_193:
[----:B------:R-:W2:Y:S01]  /*2790*/  LDL.64 R10, [R1] ;  /* 0x00000000010a7983 */ /* 0x000ea20000100a00 */
[----:B------:R-:W-:Y:S01]  /*27a0*/  IMAD R3, R3, UR10, RZ ;  /* 0x0000000a03037c24 */ /* 0x000fe2000f8e02ff */
[----:B------:R-:W-:Y:S03]  /*27b0*/  BSSY.RECONVERGENT B1, `(.L_x_196) ;  /* 0x0000037000017945 */ /* 0x000fe60003800200 */
[C---:B------:R-:W-:Y:S02]  /*27c0*/  IMAD R7, R2.reuse, UR11, R3 ;  /* 0x0000000b02077c24 */ /* 0x040fe4000f8e0203 */
[----:B------:R-:W-:-:S05]  /*27d0*/  IMAD.WIDE.U32 R2, R2, UR10, RZ ;  /* 0x0000000a02027c25 */ /* 0x000fca000f8e00ff */
[----:B------:R-:W-:Y:S01]  /*27e0*/  IADD3 R3, PT, PT, R3, R7, RZ ;  /* 0x0000000703037210 */ /* 0x000fe20007ffe0ff */
[----:B------:R-:W-:-:S04]  /*27f0*/  IMAD R7, R9, UR8, RZ ;  /* 0x0000000809077c24 */ /* 0x000fc8000f8e02ff */
[C---:B------:R-:W-:Y:S02]  /*2800*/  IMAD R7, R8.reuse, UR9, R7 ;  /* 0x0000000908077c24 */ /* 0x040fe4000f8e0207 */
[----:B------:R-:W-:-:S04]  /*2810*/  IMAD.WIDE.U32 R8, R8, UR8, R2 ;  /* 0x0000000808087c25 */ /* 0x000fc8000f8e0002 */
[----:B------:R-:W-:Y:S01]  /*2820*/  IMAD.IADD R3, R9, 0x1, R7 ;  /* 0x0000000109037824 */ /* 0x000fe200078e0207 */
[----:B------:R-:W-:-:S04]  /*2830*/  LEA R2, P0, R8, UR34, 0x3 ;  /* 0x0000002208027c11 */ /* 0x000fc8000f8018ff */
[----:B------:R-:W-:Y:S02]  /*2840*/  LEA.HI.X R3, R8, UR35, R3, 0x3, P0 ;  /* 0x0000002308037c11 */ /* 0x000fe400080f1c03 */
[----:B------:R-:W-:-:S04]  /*2850*/  IADD3 R18, P0, PT, R16, UR26, RZ ;  /* 0x0000001a10127c10 */ /* 0x000fc8000ff1e0ff */
[----:B------:R-:W-:-:S04]  /*2860*/  IADD3.X R19, PT, PT, R17, UR27, RZ, P0, !PT ;  /* 0x0000001b11137c10 */ /* 0x000fc800087fe4ff */
[----:B------:R-:W-:-:S04]  /*2870*/  LOP3.LUT R0, R19, R0, RZ, 0xfc, !PT ;  /* 0x0000000013007212 */ /* 0x000fc800078efcff */
[----:B------:R-:W-:Y:S01]  /*2880*/  ISETP.NE.U32.AND P0, PT, R0, RZ, PT ;  /* 0x000000ff0000720c */ /* 0x000fe20003f05070 */
[----:B--2---:R0:W-:-:S12]  /*2890*/  STG.E.64 desc[UR24][R2.64], R10 ;  /* 0x0000000a02007986 */ /* 0x0041d8000c101b18 */
[----:B------:R-:W-:Y:S05]  /*28a0*/  @P0 BRA `(.L_x_197) ;  /* 0x00000000005c0947 */ /* 0x000fea0003800000 */
[----:B------:R-:W1:Y:S01]  /*28b0*/  I2F.U32.RP R0, R6 ;  /* 0x0000000600007306 */ /* 0x000e620000209000 */
[----:B------:R-:W-:Y:S01]  /*28c0*/  ISETP.NE.U32.AND P2, PT, R6, RZ, PT ;  /* 0x000000ff0600720c */ /* 0x000fe20003f45070 */
[----:B------:R-:W-:-:S06]  /*28d0*/  IMAD.MOV.U32 R9, RZ, RZ, RZ ;  /* 0x000000ffff097224 */ /* 0x000fcc00078e00ff */
[----:B-1----:R-:W0:Y:S02]  /*28e0*/  MUFU.RCP R0, R0 ;  /* 0x0000000000007308 */ /* 0x002e240000001000 */
        /* <DEDUP_REMOVED lines=19> */
.L_x_197:
        /* <DEDUP_REMOVED lines=8> */
[-C--:B------:R-:W-:Y:S02]  /*2aa0*/  LOP3.LUT R9, R9, R8.reuse, RZ, 0x3c, !PT ;  /* 0x0000000809097212 */ /* 0x080fe400078e3cff */
[-C--:B------:R-:W-:Y:S02]  /*2ab0*/  IADD3.X R0, PT, PT, RZ, ~R8.reuse, RZ, P0, !PT ;  /* 0x80000008ff007210 */ /* 0x080fe400007fe4ff */
[----:B------:R-:W-:-:S03]  /*2ac0*/  LOP3.LUT R8, R9, R8, RZ, 0x3c, !PT ;  /* 0x0000000809087212 */ /* 0x000fc600078e3cff */
[----:B------:R-:W-:Y:S01]  /*2ad0*/  IMAD R0, R0, UR32, RZ ;  /* 0x0000002000007c24 */ /* 0x000fe2000f8e02ff */
[----:B------:R-:W-:-:S03]  /*2ae0*/  LOP3.LUT R9, R9, R8, RZ, 0x3c, !PT ;  /* 0x0000000809097212 */ /* 0x000fc600078e3cff */
[C---:B------:R-:W-:Y:S02]  /*2af0*/  IMAD R7, R3.reuse, UR33, R0 ;  /* 0x0000002103077c24 */ /* 0x040fe4000f8e0200 */
[----:B------:R-:W-:-:S04]  /*2b00*/  IMAD.WIDE.U32 R2, R3, UR32, R18 ;  /* 0x0000002003027c25 */ /* 0x000fc8000f8e0012 */
[----:B------:R-:W-:-:S07]  /*2b10*/  IMAD.IADD R0, R7, 0x1, R3 ;  /* 0x0000000107007824 */ /* 0x000fce00078e0203 */
.L_x_198:
[----:B------:R-:W-:Y:S05]  /*2b20*/  BSYNC.RECONVERGENT B1 ;  /* 0x0000000000017941 */ /* 0x000fea0003800200 */
.L_x_196:
        /* <DEDUP_REMOVED lines=9> */
[C---:B------:R-:W-:Y:S02]  /*2bc0*/  LEA R2, P0, R8.reuse, UR34, 0x3 ;  /* 0x0000002208027c11 */ /* 0x040fe4000f8018ff */
[----:B------:R-:W-:Y:S02]  /*2bd0*/  MOV R7, UR58 ;  /* 0x0000003a00077c02 */ /* 0x000fe40008000f00 */
[----:B------:R-:W-:Y:S02]  /*2be0*/  LEA.HI.X R3, R8, UR35, R3, 0x3, P0 ;  /* 0x0000002308037c11 */ /* 0x000fe400080f1c03 */
[----:B------:R-:W-:-:S03]  /*2bf0*/  LOP3.LUT R0, R20, R7, RZ, 0xfc, !PT ;  /* 0x0000000714007212 */ /* 0x000fc600078efcff */
[----:B------:R0:W-:Y:S01]  /*2c00*/  STG.E.64 desc[UR24][R2.64], R24 ;  /* 0x0000001802007986 */ /* 0x0001e2000c101b18 */
[----:B------:R-:W-:-:S13]  /*2c10*/  ISETP.NE.U32.AND P0, PT, R0, RZ, PT ;  /* 0x000000ff0000720c */ /* 0x000fda0003f05070 */
[----:B0-----:R-:W-:Y:S05]  /*2c20*/  @P0 BRA `(.L_x_200) ;  /* 0x0000000000600947 */ /* 0x001fea0003800000 */
[----:B------:R-:W-:-:S04]  /*2c30*/  IMAD.U32 R3, RZ, RZ, UR59 ;  /* 0x0000003bff037e24 */ /* 0x000fc8000f8e00ff */
[----:B------:R-:W0:Y:S01]  /*2c40*/  I2F.U32.RP R0, R3 ;  /* 0x0000000300007306 */ /* 0x000e220000209000 */
[----:B------:R-:W-:-:S07]  /*2c50*/  ISETP.NE.U32.AND P2, PT, R3, RZ, PT ;  /* 0x000000ff0300720c */ /* 0x000fce0003f45070 */
[----:B0-----:R-:W0:Y:S02]  /*2c60*/  MUFU.RCP R0, R0 ;  /* 0x0000000000007308 */ /* 0x001e240000001000 */
[----:B0-----:R-:W-:Y:S02]  /*2c70*/  IADD3 R8, PT, PT, R0, 0xffffffe, RZ ;  /* 0x0ffffffe00087810 */ /* 0x001fe40007ffe0ff */
[----:B------:R-:W-:-:S04]  /*2c80*/  MOV R0, RZ ;  /* 0x000000ff00007202 */ /* 0x000fc80000000f00 */
[----:B------:R0:W1:Y:S02]  /*2c90*/  F2I.FTZ.U32.TRUNC.NTZ R9, R8 ;  /* 0x0000000800097305 */ /* 0x000064000021f000 */
[----:B0-----:R-:W-:Y:S02]  /*2ca0*/  HFMA2 R8, -RZ, RZ, 0, 0 ;  /* 0x00000000ff087431 */ /* 0x001fe400000001ff */
[----:B-1----:R-:W-:-:S04]  /*2cb0*/  IMAD R2, R9, R3, RZ ;  /* 0x0000000309027224 */ /* 0x002fc800078e02ff */
[----:B------:R-:W-:-:S04]  /*2cc0*/  IMAD.MOV R11, RZ, RZ, -R2 ;  /* 0x000000ffff0b7224 */ /* 0x000fc800078e0a02 */
        /* <DEDUP_REMOVED lines=14> */
.L_x_200:
[----:B------:R-:W0:Y:S01]  /*2db0*/  LDCU.64 UR62, c[0x0][0x530] ;  /* 0x0000a600ff3e77ac */ /* 0x000e220008000a00 */
[----:B------:R-:W-:Y:S01]  /*2dc0*/  MOV R7, R14 ;  /* 0x0000000e00077202 */ /* 0x000fe20000000f00 */
[----:B------:R-:W-:Y:S01]  /*2dd0*/  IMAD.MOV.U32 R0, RZ, RZ, R20 ;  /* 0x000000ffff007224 */ /* 0x000fe200078e0014 */
[----:B------:R-:W-:Y:S01]  /*2de0*/  MOV R6, 0x2e20 ;  /* 0x00002e2000067802 */ /* 0x000fe20000000f00 */
[----:B0-----:R-:W-:Y:S01]  /*2df0*/  IMAD.U32 R3, RZ, RZ, UR62 ;  /* 0x0000003eff037e24 */ /* 0x001fe2000f8e00ff */
[----:B------:R-:W-:-:S07]  /*2e00*/  MOV R2, UR63 ;  /* 0x0000003f00027c02 */ /* 0x000fce0008000f00 */
[----:B------:R-:W-:Y:S05]  /*2e10*/  CALL.REL.NOINC `($__internal_6_$__cuda_sm20_div_s64) ;  /* 0x0000000c00487944 */ /* 0x000fea0003c00000 */
[----:B------:R-:W-:Y:S01]  /*2e20*/  IADD3 R0, P0, PT, RZ, -R9, RZ ;  /* 0x80000009ff007210 */ /* 0x000fe20007f1e0ff */
[----:B------:R-:W-:Y:S01]  /*2e30*/  IMAD.U32 R7, RZ, RZ, UR37 ;  /* 0x00000025ff077e24 */ /* 0x000fe2000f8e00ff */
[----:B------:R-:W-:Y:S02]  /*2e40*/  MOV R3, UR36 ;  /* 0x0000002400037c02 */ /* 0x000fe40008000f00 */
[----:B------:R-:W-:Y:S01]  /*2e50*/  MOV R15, R20 ;  /* 0x00000014000f7202 */ /* 0x000fe20000000f00 */
[----:B------:R-:W-:Y:S01]  /*2e60*/  IMAD.X R2, RZ, RZ, ~R8, P0 ;  /* 0x000000ffff027224 */ /* 0x000fe200000e0e08 */
[----:B------:R-:W-:-:S03]  /*2e70*/  LOP3.LUT R9, R9, R8, RZ, 0x3c, !PT ;  /* 0x0000000809097212 */ /* 0x000fc600078e3cff */
[-C--:B------:R-:W-:Y:S01]  /*2e80*/  IMAD R2, R2, R3.reuse, RZ ;  /* 0x0000000302027224 */ /* 0x080fe200078e02ff */
[----:B------:R-:W-:Y:S01]  /*2e90*/  LOP3.LUT R8, R9, R8, RZ, 0x3c, !PT ;  /* 0x0000000809087212 */ /* 0x000fe200078e3cff */
[----:B------:R-:W-:-:S03]  /*2ea0*/  IMAD.WIDE.U32 R14, R0, R3, R14 ;  /* 0x00000003000e7225 */ /* 0x000fc600078e000e */
[----:B------:R-:W-:Y:S01]  /*2eb0*/  LOP3.LUT R9, R9, R8, RZ, 0x3c, !PT ;  /* 0x0000000809097212 */ /* 0x000fe200078e3cff */
[----:B------:R-:W-:-:S05]  /*2ec0*/  IMAD R11, R0, R7, R2 ;  /* 0x00000007000b7224 */ /* 0x000fca00078e0202 */
[----:B------:R-:W-:-:S07]  /*2ed0*/  IADD3 R0, PT, PT, R15, R11, RZ ;  /* 0x0000000b0f007210 */ /* 0x000fce0007ffe0ff */
.L_x_201:
[----:B------:R-:W-:Y:S05]  /*2ee0*/  BSYNC.RECONVERGENT B1 ;  /* 0x0000000000017941 */ /* 0x000fea0003800200 */
.L_x_199:
[----:B------:R-:W-:Y:S01]  /*2ef0*/  IMAD R11, R0, UR14, RZ ;  /* 0x0000000e000b7c24 */ /* 0x000fe2000f8e02ff */
[----:B------:R-:W-:Y:S01]  /*2f00*/  LOP3.LUT R0, R17, R7, RZ, 0xfc, !PT ;  /* 0x0000000711007212 */ /* 0x000fe200078efcff */
[----:B------:R-:W-:Y:S01]  /*2f10*/  IMAD R9, R9, UR12, RZ ;  /* 0x0000000c09097c24 */ /* 0x000fe2000f8e02ff */
[----:B------:R-:W-:Y:S01]  /*2f20*/  BSSY.RECONVERGENT B1, `(.L_x_202) ;  /* 0x0000038000017945 */ /* 0x000fe20003800200 */
[C---:B------:R-:W-:Y:S02]  /*2f30*/  IMAD R13, R14.reuse, UR15, R11 ;  /* 0x0000000f0e0d7c24 */ /* 0x040fe4000f8e020b */
[----:B------:R-:W-:-:S04]  /*2f40*/  IMAD.WIDE.U32 R10, R14, UR14, RZ ;  /* 0x0000000e0e0a7c25 */ /* 0x000fc8000f8e00ff */
[----:B------:R-:W-:Y:S02]  /*2f50*/  IMAD.IADD R11, R11, 0x1, R13 ;  /* 0x000000010b0b7824 */ /* 0x000fe400078e020d */
[C---:B------:R-:W-:Y:S02]  /*2f60*/  IMAD R13, R8.reuse, UR13, R9 ;  /* 0x0000000d080d7c24 */ /* 0x040fe4000f8e0209 */
[----:B------:R-:W-:-:S05]  /*2f70*/  IMAD.WIDE.U32 R8, R8, UR12, R10 ;  /* 0x0000000c08087c25 */ /* 0x000fca000f8e000a */
[----:B------:R-:W-:Y:S02]  /*2f80*/  IADD3 R9, PT, PT, R9, R13, RZ ;  /* 0x0000000d09097210 */ /* 0x000fe40007ffe0ff */
[----:B------:R-:W-:-:S04]  /*2f90*/  LEA R10, P0, R8, UR38, 0x3 ;  /* 0x00000026080a7c11 */ /* 0x000fc8000f8018ff */
[----:B------:R-:W-:Y:S02]  /*2fa0*/  LEA.HI.X R11, R8, UR39, R9, 0x3, P0 ;  /* 0x00000027080b7c11 */ /* 0x000fe400080f1c09 */
[----:B------:R-:W-:-:S03]  /*2fb0*/  ISETP.NE.U32.AND P0, PT, R0, RZ, PT ;  /* 0x000000ff0000720c */ /* 0x000fc60003f05070 */
[----:B------:R0:W-:Y:S10]  /*2fc0*/  STG.E.64 desc[UR24][R10.64], R28 ;  /* 0x0000001c0a007986 */ /* 0x0001f4000c101b18 */
[----:B------:R-:W-:Y:S05]  /*2fd0*/  @P0 BRA `(.L_x_203) ;  /* 0x00000000005c0947 */ /* 0x000fea0003800000 */
[----:B------:R-:W1:Y:S01]  /*2fe0*/  I2F.U32.RP R2, R3 ;  /* 0x0000000300027306 */ /* 0x000e620000209000 */
[----:B------:R-:W-:Y:S01]  /*2ff0*/  IMAD.MOV.U32 R8, RZ, RZ, RZ ;  /* 0x000000ffff087224 */ /* 0x000fe200078e00ff */
[----:B------:R-:W-:-:S06]  /*3000*/  ISETP.NE.U32.AND P2, PT, R3, RZ, PT ;  /* 0x000000ff0300720c */ /* 0x000fcc0003f45070 */
[----:B-1----:R-:W1:Y:S02]  /*3010*/  MUFU.RCP R2, R2 ;  /* 0x0000000200027308 */ /* 0x002e640000001000 */
[----:B-1----:R-:W-:-:S06]  /*3020*/  VIADD R9, R2, 0xffffffe ;  /* 0x0ffffffe02097836 */ /* 0x002fcc0000000000 */
[----:B------:R-:W1:Y:S02]  /*3030*/  F2I.FTZ.U32.TRUNC.NTZ R9, R9 ;  /* 0x0000000900097305 */ /* 0x000e64000021f000 */
[----:B-1----:R-:W-:-:S05]  /*3040*/  IADD3 R0, PT, PT, RZ, -R9, RZ ;  /* 0x80000009ff007210 */ /* 0x002fca0007ffe0ff */
[----:B0-----:R-:W-:-:S04]  /*3050*/  IMAD R11, R0, R3, RZ ;  /* 0x00000003000b7224 */ /* 0x001fc800078e02ff */
        /* <DEDUP_REMOVED lines=15> */
.L_x_203:
[----:B------:R-:W1:Y:S01]  /*3150*/  LDCU.64 UR62, c[0x0][0x530] ;  /* 0x0000a600ff3e77ac */ /* 0x000e620008000a00 */
[----:B------:R-:W-:Y:S01]  /*3160*/  IMAD.MOV.U32 R7, RZ, RZ, R16 ;  /* 0x000000ffff077224 */ /* 0x000fe200078e0010 */
[----:B------:R-:W-:Y:S02]  /*3170*/  MOV R0, R17 ;  /* 0x0000001100007202 */ /* 0x000fe40000000f00 */
[----:B------:R-:W-:Y:S02]  /*3180*/  MOV R6, 0x31c0 ;  /* 0x000031c000067802 */ /* 0x000fe40000000f00 */
[----:B-1----:R-:W-:Y:S01]  /*3190*/  MOV R3, UR62 ;  /* 0x0000003e00037c02 */ /* 0x002fe20008000f00 */
[----:B------:R-:W-:-:S07]  /*31a0*/  IMAD.U32 R2, RZ, RZ, UR63 ;  /* 0x0000003fff027e24 */ /* 0x000fce000f8e00ff */
[----:B0-----:R-:W-:Y:S05]  /*31b0*/  CALL.REL.NOINC `($__internal_6_$__cuda_sm20_div_s64) ;  /* 0x0000000800607944 */ /* 0x001fea0003c00000 */
        /* <DEDUP_REMOVED lines=14> */
.L_x_204:
[----:B------:R-:W-:Y:S05]  /*32a0*/  BSYNC.RECONVERGENT B1 ;  /* 0x0000000000017941 */ /* 0x000fea0003800200 */
.L_x_202:
[----:B------:R-:W2:Y:S01]  /*32b0*/  LDL.LU.64 R14, [R1] ;  /* 0x00000000010e7983 */ /* 0x000ea20000300a00 */
        /* <DEDUP_REMOVED lines=13> */
[----:B--2---:R0:W-:Y:S10]  /*3390*/  STG.E.64 desc[UR24][R10.64], R14 ;  /* 0x0000000e0a007986 */ /* 0x0041f4000c101b18 */
[----:B------:R-:W-:Y:S05]  /*33a0*/  @P0 BRA `(.L_x_206) ;  /* 0x00000000005c0947 */ /* 0x000fea0003800000 */
[----:B------:R-:W1:Y:S01]  /*33b0*/  I2F.U32.RP R2, R3 ;  /* 0x0000000300027306 */ /* 0x000e620000209000 */
[----:B------:R-:W-:-:S07]  /*33c0*/  ISETP.NE.U32.AND P2, PT, R3, RZ, PT ;  /* 0x000000ff0300720c */ /* 0x000fce0003f45070 */
[----:B-1----:R-:W1:Y:S02]  /*33d0*/  MUFU.RCP R2, R2 ;  /* 0x0000000200027308 */ /* 0x002e640000001000 */
[----:B-1----:R-:W-:-:S06]  /*33e0*/  IADD3 R6, PT, PT, R2, 0xffffffe, RZ ;  /* 0x0ffffffe02067810 */ /* 0x002fcc0007ffe0ff */
[----:B------:R1:W2:Y:S02]  /*33f0*/  F2I.FTZ.U32.TRUNC.NTZ R7, R6 ;  /* 0x0000000600077305 */ /* 0x0002a4000021f000 */
[----:B-1----:R-:W-:Y:S02]  /*3400*/  HFMA2 R6, -RZ, RZ, 0, 0 ;  /* 0x00000000ff067431 */ /* 0x002fe400000001ff */
[----:B--2---:R-:W-:-:S04]  /*3410*/  IMAD.MOV R0, RZ, RZ, -R7 ;  /* 0x000000ffff007224 */ /* 0x004fc800078e0a07 */
        /* <DEDUP_REMOVED lines=16> */
.L_x_206:
[----:B------:R-:W1:Y:S01]  /*3520*/  LDCU.64 UR62, c[0x0][0x530] ;  /* 0x0000a600ff3e77ac */ /* 0x000e620008000a00 */
[----:B------:R-:W-:Y:S01]  /*3530*/  MOV R7, R18 ;  /* 0x0000001200077202 */ /* 0x000fe20000000f00 */
[----:B------:R-:W-:Y:S01]  /*3540*/  IMAD.MOV.U32 R0, RZ, RZ, R19 ;  /* 0x000000ffff007224 */ /* 0x000fe200078e0013 */
[----:B------:R-:W-:Y:S01]  /*3550*/  MOV R6, 0x3590 ;  /* 0x0000359000067802 */ /* 0x000fe20000000f00 */
[----:B-1----:R-:W-:Y:S01]  /*3560*/  IMAD.U32 R3, RZ, RZ, UR62 ;  /* 0x0000003eff037e24 */ /* 0x002fe2000f8e00ff */
[----:B------:R-:W-:-:S07]  /*3570*/  MOV R2, UR63 ;  /* 0x0000003f00027c02 */ /* 0x000fce0008000f00 */
[----:B0-----:R-:W-:Y:S05]  /*3580*/  CALL.REL.NOINC `($__internal_6_$__cuda_sm20_div_s64) ;  /* 0x00000004006c7944 */ /* 0x001fea0003c00000 */
        /* <DEDUP_REMOVED lines=12> */
.L_x_207:
[----:B------:R-:W-:Y:S05]  /*3650*/  BSYNC.RECONVERGENT B1 ;  /* 0x0000000000017941 */ /* 0x000fea0003800200 */
.L_x_205:
[----:B------:R-:W-:Y:S01]  /*3660*/  IMAD R7, R0, UR14, RZ ;  /* 0x0000000e00077c24 */ /* 0x000fe2000f8e02ff */
[----:B------:R-:W1:Y:S01]  /*3670*/  DMUL R24, R26, R24 ;  /* 0x000000181a187228 */ /* 0x000e620000000000 */
[----:B------:R-:W-:Y:S01]  /*3680*/  IMAD.WIDE.U32 R2, R18, UR14, RZ ;  /* 0x0000000e12027c25 */ /* 0x000fe2000f8e00ff */
[----:B------:R-:W-:Y:S01]  /*3690*/  LOP3.LUT R0, R4, UR60, RZ, 0xfc, !PT ;  /* 0x0000003c04007c12 */ /* 0x000fe2000f8efcff */
[----:B------:R-:W-:Y:S02]  /*36a0*/  BSSY.RECONVERGENT B1, `(.L_x_208) ;  /* 0x0000035000017945 */ /* 0x000fe40003800200 */
        /* <DEDUP_REMOVED lines=9> */
[----:B-1----:R1:W-:Y:S10]  /*3740*/  STG.E.64 desc[UR24][R2.64], R24 ;  /* 0x0000001802007986 */ /* 0x0023f4000c101b18 */
[----:B------:R-:W-:Y:S05]  /*3750*/  @P0 BRA `(.L_x_209) ;  /* 0x0000000000580947 */ /* 0x000fea0003800000 */
[----:B------:R-:W2:Y:S01]  /*3760*/  I2F.U32.RP R0, UR61 ;  /* 0x0000003d00007d06 */ /* 0x000ea20008209000 */
[----:B------:R-:W-:Y:S01]  /*3770*/  ISETP.NE.U32.AND P2, PT, RZ, UR61, PT ;  /* 0x0000003dff007c0c */ /* 0x000fe2000bf45070 */
[----:B------:R-:W-:-:S06]  /*3780*/  IMAD.MOV.U32 R9, RZ, RZ, RZ ;  /* 0x000000ffff097224 */ /* 0x000fcc00078e00ff */
[----:B--2---:R-:W1:Y:S02]  /*3790*/  MUFU.RCP R0, R0 ;  /* 0x0000000000007308 */ /* 0x004e640000001000 */
[----:B-1----:R-:W-:-:S06]  /*37a0*/  VIADD R2, R0, 0xffffffe ;  /* 0x0ffffffe00027836 */ /* 0x002fcc0000000000 */
[----:B------:R1:W2:Y:S02]  /*37b0*/  F2I.FTZ.U32.TRUNC.NTZ R3, R2 ;  /* 0x0000000200037305 */ /* 0x0002a4000021f000 */
[----:B-1----:R-:W-:Y:S01]  /*37c0*/  IMAD.MOV.U32 R2, RZ, RZ, RZ ;  /* 0x000000ffff027224 */ /* 0x002fe200078e00ff */
[----:B--2---:R-:W-:-:S05]  /*37d0*/  IADD3 R7, PT, PT, RZ, -R3, RZ ;  /* 0x80000003ff077210 */ /* 0x004fca0007ffe0ff */
        /* <DEDUP_REMOVED lines=14> */
.L_x_209:
        /* <DEDUP_REMOVED lines=19> */
.L_x_210:
[----:B------:R-:W-:Y:S05]  /*39f0*/  BSYNC.RECONVERGENT B1 ;  /* 0x0000000000017941 */ /* 0x000fea0003800200 */
.L_x_208:
[----:B0-----:R-:W2:Y:S04]  /*3a00*/  LDL.LU.64 R10, [R1+0x8] ;  /* 0x00000800010a7983 */ /* 0x001ea80000300a00 */
[----:B------:R-:W3:Y:S01]  /*3a10*/  LDL R6, [R1+0x10] ;  /* 0x0000100001067983 */ /* 0x000ee20000100800 */
        /* <DEDUP_REMOVED lines=10> */
[----:B--2---:R1:W-:Y:S01]  /*3ac0*/  STG.E.64 desc[UR24][R2.64], R10 ;  /* 0x0000000a02007986 */ /* 0x0043e2000c101b18 */
[----:B---3--:R-:W-:-:S05]  /*3ad0*/  IADD3 R5, P0, PT, R6, R5, RZ ;  /* 0x0000000506057210 */ /* 0x008fca0007f1e0ff */
[----:B------:R-:W-:Y:S01]  /*3ae0*/  IMAD.X R4, RZ, RZ, R4, P0 ;  /* 0x000000ffff047224 */ /* 0x000fe200000e0604 */
[----:B------:R-:W-:-:S04]  /*3af0*/  ISETP.GE.U32.AND P0, PT, R5, UR40, PT ;  /* 0x0000002805007c0c */ /* 0x000fc8000bf06070 */
[----:B------:R-:W-:-:S13]  /*3b00*/  ISETP.GE.AND.EX P0, PT, R4, UR41, PT, P0 ;  /* 0x0000002904007c0c */ /* 0x000fda000bf06300 */
[----:B-1----:R-:W-:Y:S05]  /*3b10*/  @!P0 BRA `(.L_x_211) ;  /* 0xffffffc400ec8947 */ /* 0x002fea000383ffff */
[----:B------:R-:W-:Y:S05]  /*3b20*/  BSYNC.RECONVERGENT B0 ;  /* 0x0000000000007941 */ /* 0x000fea0003800200 */
.L_x_168:
[----:B------:R-:W-:Y:S05]  /*3b30*/  EXIT ;  /* 0x000000000000794d */ /* 0x000fea0003800000 */
        .weak           $__internal_6_$__cuda_sm20_div_s64
        .type           $__internal_6_$__cuda_sm20_div_s64,@function
        .size           $__internal_6_$__cuda_sm20_div_s64,(.L_x_1340 - $__internal_6_$__cuda_sm20_div_s64)
$__internal_6_$__cuda_sm20_div_s64:
        /* <DEDUP_REMOVED lines=21> */
[----:B------:R-:W-:-:S04]  /*3c90*/  IMAD.HI.U32 R10, R11, R21, RZ ;  /* 0x000000150b0a7227 */ /* 0x000fc800078e00ff */
[----:B------:R-:W-:Y:S01]  /*3ca0*/  IMAD.HI.U32 R12, P1, R11, R22, R12 ;  /* 0x000000160b0c7227 */ /* 0x000fe2000782000c */
[----:B------:R-:W-:-:S03]  /*3cb0*/  IADD3.X R13, PT, PT, R10, R11, RZ, P0, !PT ;  /* 0x0000000b0a0d7210 */ /* 0x000fc600007fe4ff */
[----:B------:R-:W-:Y:S01]  /*3cc0*/  IMAD R10, R11, R21, RZ ;  /* 0x000000150b0a7224 */ /* 0x000fe200078e02ff */
[----:B------:R-:W-:-:S04]  /*3cd0*/  IADD3 R21, P3, PT, RZ, -R7, RZ ;  /* 0x80000007ff157210 */ /* 0x000fc80007f7e0ff */
[----:B------:R-:W-:Y:S02]  /*3ce0*/  IADD3 R11, P0, PT, R10, R12, RZ ;  /* 0x0000000c0a0b7210 */ /* 0x000fe40007f1e0ff */
[----:B------:R-:W-:Y:S02]  /*3cf0*/  SEL R21, R21, R7, !P2 ;  /* 0x0000000715157207 */ /* 0x000fe40005000000 */
[----:B------:R-:W-:Y:S01]  /*3d00*/  IADD3.X R12, PT, PT, RZ, RZ, R13, P0, P1 ;  /* 0x000000ffff0c7210 */ /* 0x000fe200007e240d */
[----:B------:R-:W-:-:S04]  /*3d10*/  IMAD.WIDE.U32 R22, R11, R8, RZ ;  /* 0x000000080b167225 */ /* 0x000fc800078e00ff */
[----:B------:R-:W-:Y:S01]  /*3d20*/  IMAD R13, R11, R9, R23 ;  /* 0x000000090b0d7224 */ /* 0x000fe200078e0217 */
[----:B------:R-:W-:-:S03]  /*3d30*/  IADD3 R22, P0, PT, RZ, -R22, RZ ;  /* 0x80000016ff167210 */ /* 0x000fc60007f1e0ff */
[----:B------:R-:W-:Y:S02]  /*3d40*/  IMAD R13, R12, R8, R13 ;  /* 0x000000080c0d7224 */ /* 0x000fe400078e020d */
[----:B------:R-:W-:-:S04]  /*3d50*/  IMAD.HI.U32 R10, R11, R22, RZ ;  /* 0x000000160b0a7227 */ /* 0x000fc800078e00ff */
[----:B------:R-:W-:-:S04]  /*3d60*/  IMAD.X R13, RZ, RZ, ~R13, P0 ;  /* 0x000000ffff0d7224 */ /* 0x000fc800000e0e0d */
[----:B------:R-:W-:-:S04]  /*3d70*/  IMAD.WIDE.U32 R10, P1, R11, R13, R10 ;  /* 0x0000000d0b0a7225 */ /* 0x000fc8000782000a */
[----:B------:R-:W-:-:S04]  /*3d80*/  IMAD.HI.U32 R11, P0, R12, R22, R10 ;  /* 0x000000160c0b7227 */ /* 0x000fc8000780000a */
[----:B------:R-:W-:-:S04]  /*3d90*/  IMAD.HI.U32 R10, R12, R13, RZ ;  /* 0x0000000d0c0a7227 */ /* 0x000fc800078e00ff */
[----:B------:R-:W-:Y:S01]  /*3da0*/  IMAD R13, R12, R13, RZ ;  /* 0x0000000d0c0d7224 */ /* 0x000fe200078e02ff */
[----:B------:R-:W-:Y:S01]  /*3db0*/  IADD3.X R22, PT, PT, R10, R12, RZ, P1, !PT ;  /* 0x0000000c0a167210 */ /* 0x000fe20000ffe4ff */
[----:B------:R-:W-:-:S03]  /*3dc0*/  IMAD.X R12, RZ, RZ, ~R0, P3 ;  /* 0x000000ffff0c7224 */ /* 0x000fc600018e0e00 */
[----:B------:R-:W-:Y:S01]  /*3dd0*/  IADD3 R13, P1, PT, R13, R11, RZ ;  /* 0x0000000b0d0d7210 */ /* 0x000fe20007f3e0ff */
[----:B------:R-:W-:Y:S01]  /*3de0*/  HFMA2 R11, -RZ, RZ, 0, 0 ;  /* 0x00000000ff0b7431 */ /* 0x000fe200000001ff */
[----:B------:R-:W-:-:S03]  /*3df0*/  SEL R12, R12, R0, !P2 ;  /* 0x000000000c0c7207 */ /* 0x000fc60005000000 */
[----:B------:R-:W-:-:S04]  /*3e00*/  IMAD.HI.U32 R10, R13, R21, RZ ;  /* 0x000000150d0a7227 */ /* 0x000fc800078e00ff */
[----:B------:R-:W-:Y:S01]  /*3e10*/  IMAD.WIDE.U32 R10, R13, R12, R10 ;  /* 0x0000000c0d0a7225 */ /* 0x000fe200078e000a */
[----:B------:R-:W-:-:S05]  /*3e20*/  IADD3.X R13, PT, PT, RZ, RZ, R22, P1, P0 ;  /* 0x000000ffff0d7210 */ /* 0x000fca0000fe0416 */
[----:B------:R-:W-:-:S04]  /*3e30*/  IMAD.HI.U32 R10, P0, R13, R21, R10 ;  /* 0x000000150d0a7227 */ /* 0x000fc8000780000a */
[CC--:B------:R-:W-:Y:S02]  /*3e40*/  IMAD R7, R13.reuse, R12.reuse, RZ ;  /* 0x0000000c0d077224 */ /* 0x0c0fe400078e02ff */
[----:B------:R-:W-:-:S03]  /*3e50*/  IMAD.HI.U32 R13, R13, R12, RZ ;  /* 0x0000000c0d0d7227 */ /* 0x000fc600078e00ff */
[----:B------:R-:W-:-:S05]  /*3e60*/  IADD3 R7, P1, PT, R7, R10, RZ ;  /* 0x0000000a07077210 */ /* 0x000fca0007f3e0ff */
[----:B------:R-:W-:-:S04]  /*3e70*/  IMAD.WIDE.U32 R10, R7, R8, RZ ;  /* 0x00000008070a7225 */ /* 0x000fc800078e00ff */
[----:B------:R-:W-:Y:S01]  /*3e80*/  IMAD R22, R7, R9, R11 ;  /* 0x0000000907167224 */ /* 0x000fe200078e020b */
[----:B------:R-:W-:Y:S01]  /*3e90*/  IADD3 R10, P2, PT, -R10, R21, RZ ;  /* 0x000000150a0a7210 */ /* 0x000fe20007f5e1ff */
[----:B------:R-:W-:-:S03]  /*3ea0*/  IMAD.X R11, RZ, RZ, R13, P0 ;  /* 0x000000ffff0b7224 */ /* 0x000fc600000e060d */
[----:B------:R-:W-:Y:S02]  /*3eb0*/  ISETP.GE.U32.AND P0, PT, R10, R8, PT ;  /* 0x000000080a00720c */ /* 0x000fe40003f06070 */
[----:B------:R-:W-:-:S05]  /*3ec0*/  IADD3.X R11, PT, PT, RZ, R11, RZ, P1, !PT ;  /* 0x0000000bff0b7210 */ /* 0x000fca0000ffe4ff */
[----:B------:R-:W-:-:S04]  /*3ed0*/  IMAD R13, R11, R8, R22 ;  /* 0x000000080b0d7224 */ /* 0x000fc800078e0216 */
[----:B------:R-:W-:Y:S01]  /*3ee0*/  IMAD.X R12, R12, 0x1, ~R13, P2 ;  /* 0x000000010c0c7824 */ /* 0x000fe200010e0e0d */
[----:B------:R-:W-:-:S04]  /*3ef0*/  IADD3 R13, P2, PT, R10, -R8, RZ ;  /* 0x800000080a0d7210 */ /* 0x000fc80007f5e0ff */
[----:B------:R-:W-:-:S04]  /*3f00*/  ISETP.GE.U32.AND.EX P0, PT, R12, R9, PT, P0 ;  /* 0x000000090c00720c */ /* 0x000fc80003f06100 */
[----:B------:R-:W-:-:S04]  /*3f10*/  SEL R10, R13, R10, P0 ;  /* 0x0000000a0d0a7207 */ /* 0x000fc80000000000 */
[----:B------:R-:W-:Y:S02]  /*3f20*/  ISETP.GE.U32.AND P1, PT, R10, R8, PT ;  /* 0x000000080a00720c */ /* 0x000fe40003f26070 */
[-C--:B------:R-:W-:Y:S02]  /*3f30*/  IADD3.X R8, PT, PT, R12, ~R9.reuse, RZ, P2, !PT ;  /* 0x800000090c087210 */ /* 0x080fe400017fe4ff */
[----:B------:R-:W-:Y:S02]  /*3f40*/  LOP3.LUT R10, R2, R0, RZ, 0x3c, !PT ;  /* 0x00000000020a7212 */ /* 0x000fe400078e3cff */
[----:B------:R-:W-:Y:S02]  /*3f50*/  SEL R12, R8, R12, P0 ;  /* 0x0000000c080c7207 */ /* 0x000fe40000000000 */
[----:B------:R-:W-:Y:S02]  /*3f60*/  IADD3 R8, P2, PT, R7, 0x1, RZ ;  /* 0x0000000107087810 */ /* 0x000fe40007f5e0ff */
[----:B------:R-:W-:-:S02]  /*3f70*/  ISETP.GE.U32.AND.EX P1, PT, R12, R9, PT, P1 ;  /* 0x000000090c00720c */ /* 0x000fc40003f26110 */
[----:B------:R-:W-:Y:S01]  /*3f80*/  SEL R7, R8, R7, P0 ;  /* 0x0000000708077207 */ /* 0x000fe20000000000 */
[----:B------:R-:W-:-:S03]  /*3f90*/  IMAD.X R8, RZ, RZ, R11, P2 ;  /* 0x000000ffff087224 */ /* 0x000fc600010e060b */
[----:B------:R-:W-:Y:S02]  /*3fa0*/  IADD3 R9, P2, PT, R7, 0x1, RZ ;  /* 0x0000000107097810 */ /* 0x000fe40007f5e0ff */
[----:B------:R-:W-:Y:S02]  /*3fb0*/  SEL R8, R8, R11, P0 ;  /* 0x0000000b08087207 */ /* 0x000fe40000000000 */
[----:B------:R-:W-:Y:S02]  /*3fc0*/  SEL R9, R9, R7, P1 ;  /* 0x0000000709097207 */ /* 0x000fe40000800000 */
[-C--:B------:R-:W-:Y:S02]  /*3fd0*/  IADD3.X R7, PT, PT, RZ, R8.reuse, RZ, P2, !PT ;  /* 0x00000008ff077210 */ /* 0x080fe400017fe4ff */
[----:B------:R-:W-:Y:S02]  /*3fe0*/  ISETP.NE.U32.AND P0, PT, R3, RZ, PT ;  /* 0x000000ff0300720c */ /* 0x000fe40003f05070 */
[----:B------:R-:W-:-:S02]  /*3ff0*/  SEL R7, R7, R8, P1 ;  /* 0x0000000807077207 */ /* 0x000fc40000800000 */
[-C--:B------:R-:W-:Y:S02]  /*4000*/  IADD3 R8, P2, PT, RZ, -R9.reuse, RZ ;  /* 0x80000009ff087210 */ /* 0x080fe40007f5e0ff */
[----:B------:R-:W-:Y:S02]  /*4010*/  ISETP.GE.AND P1, PT, R10, RZ, PT ;  /* 0x000000ff0a00720c */ /* 0x000fe40003f26270 */
[----:B------:R-:W-:Y:S01]  /*4020*/  ISETP.NE.AND.EX P0, PT, R2, RZ, PT, P0 ;  /* 0x000000ff0200720c */ /* 0x000fe20003f05300 */
[----:B------:R-:W-:Y:S01]  /*4030*/  IMAD.X R3, RZ, RZ, ~R7, P2 ;  /* 0x000000ffff037224 */ /* 0x000fe200010e0e07 */
[----:B------:R-:W-:-:S04]  /*4040*/  SEL R9, R8, R9, !P1 ;  /* 0x0000000908097207 */ /* 0x000fc80004800000 */
[----:B------:R-:W-:Y:S02]  /*4050*/  SEL R3, R3, R7, !P1 ;  /* 0x0000000703037207 */ /* 0x000fe40004800000 */
[----:B------:R-:W-:Y:S02]  /*4060*/  MOV R7, 0x0 ;  /* 0x0000000000077802 */ /* 0x000fe40000000f00 */
[----:B------:R-:W-:Y:S02]  /*4070*/  SEL R9, R9, 0xffffffff, P0 ;  /* 0xffffffff09097807 */ /* 0x000fe40000000000 */
[----:B------:R-:W-:Y:S01]  /*4080*/  SEL R8, R3, 0xffffffff, P0 ;  /* 0xffffffff03087807 */ /* 0x000fe20000000000 */
[----:B------:R-:W-:Y:S06]  /*4090*/  RET.REL.NODEC R6 `(_ZN2at6native38_GLOBAL__N__9a469cfd_6_RNN_cu_eca79a6d6kernel17gru_cell_backwardIddlLi2EEEvNS_4cuda6detail10TensorInfoIT_T1_EES9_S9_S9_S9_S8_S8_) ;  /* 0xffffffbc06d87950 */ /* 0x000fec0003c3ffff */
.L_x_212:
        /* <DEDUP_REMOVED lines=14> */
.L_x_1340:


//--------------------- .text._ZN2at6native38_GLOBAL__N__9a469cfd_6_RNN_cu_eca79a6d6kernel17gru_cell_backwardIddlLi1EEEvNS_4cuda6detail10TensorInfoIT_T1_EES9_S9_S9_S9_S8_S8_ --------------------------
	.section	.text._ZN2at6native38_GLOBAL__N__9a469cfd_6_RNN_cu_eca79a6d6kernel17gru_cell_backwardIddlLi1EEEvNS_4cuda6detail10TensorInfoIT_T1_EES9_S9_S9_S9_S8_S8_,"ax",@progbits
	.align	128
.text._ZN2at6native38_GLOBAL__N__9a469cfd_6_RNN_cu_eca79a6d6kernel17gru_cell_backwardIddlLi1EEEvNS_4cuda6detail10TensorInfoIT_T1_EES9_S9_S9_S9_S8_S8_:
        .type           _ZN2at6native38_GLOBAL__N__9a469cfd_6_RNN_cu_eca79a6d6kernel17gru_cell_backwardIddlLi1EEEvNS_4cuda6detail10TensorInfoIT_T1_EES9_S9_S9_S9_S8_S8_,@function
        .size           _ZN2at6native38_GLOBAL__N__9a469cfd_6_RNN_cu_eca79a6d6kernel17gru_cell_backwardIddlLi1EEEvNS_4cuda6detail10TensorInfoIT_T1_EES9_S9_S9_S9_S8_S8_,(.L_x_1342 - _ZN2at6native38_GLOBAL__N__9a469cfd_6_RNN_cu_eca79a6d6kernel17gru_cell_backwardIddlLi1EEEvNS_4cuda6detail10TensorInfoIT_T1_EES9_S9_S9_S9_S8_S8_)
        .other          _ZN2at6native38_GLOBAL__N__9a469cfd_6_RNN_cu_eca79a6d6kernel17gru_cell_backwardIddlLi1EEEvNS_4cuda6detail10TensorInfoIT_T1_EES9_S9_S9_S9_S8_S8_,@"STO_CUDA_ENTRY STV_DEFAULT"
_ZN2at6native38_GLOBAL__N__9a469cfd_6_RNN_cu_eca79a6d6kernel17gru_cell_backwardIddlLi1EEEvNS_4cuda6detail10TensorInfoIT_T1_EES9_S9_S9_S9_S8_S8_:
        /* <DEDUP_REMOVED lines=47> */
.L_x_217:
        /* <DEDUP_REMOVED lines=29> */
.L_x_215:
[----:B------:R-:W-:-:S07]  /*04c0*/  MOV R6, 0x4e0 ;  /* 0x000004e000067802 */ /* 0x000fce0000000f00 */
[----:B0--34-:R-:W-:Y:S05]  /*04d0*/  CALL.REL.NOINC `($__internal_7_$__cuda_sm20_div_s64) ;  /* 0x0000000800f07944 */ /* 0x019fea0003c00000 */
        /* <DEDUP_REMOVED lines=11> */
.L_x_216:
[----:B0--34-:R-:W-:Y:S05]  /*0590*/  BSYNC.RECONVERGENT B1 ;  /* 0x0000000000017941 */ /* 0x019fea0003800200 */
.L_x_214:
[-C--:B------:R-:W-:Y:S02]  /*05a0*/  IMAD R11, R11, R23.reuse, RZ ;  /* 0x000000170b0b7224 */ /* 0x080fe400078e02ff */
[----:B------:R-:W-:-:S04]  /*05b0*/  IMAD.WIDE.U32 R8, R10, R23, RZ ;  /* 0x000000170a087225 */ /* 0x000fc800078e00ff */
[----:B------:R-:W-:Y:S02]  /*05c0*/  IMAD R11, R10, R22, R11 ;  /* 0x000000160a0b7224 */ /* 0x000fe400078e020b */
[----:B------:R-:W-:-:S03]  /*05d0*/  IMAD.MOV.U32 R10, RZ, RZ, R6 ;  /* 0x000000ffff0a7224 */ /* 0x000fc600078e0006 */
[----:B------:R-:W-:Y:S02]  /*05e0*/  IADD3 R9, PT, PT, R9, R11, RZ ;  /* 0x0000000b09097210 */ /* 0x000fe40007ffe0ff */
[----:B------:R-:W-:-:S03]  /*05f0*/  MOV R11, R13 ;  /* 0x0000000d000b7202 */ /* 0x000fc60000000f00 */
[----:B------:R-:W-:Y:S02]  /*0600*/  IMAD R25, R9, 0x5, RZ ;  /* 0x0000000509197824 */ /* 0x000fe400078e02ff */
[----:B------:R-:W-:-:S04]  /*0610*/  IMAD.WIDE.U32 R12, R8, 0x5, R10 ;  /* 0x00000005080c7825 */ /* 0x000fc800078e000a */
[----:B------:R-:W-:Y:S01]  /*0620*/  IMAD.IADD R25, R13, 0x1, R25 ;  /* 0x000000010d197824 */ /* 0x000fe200078e0219 */
[----:B------:R-:W-:-:S04]  /*0630*/  IADD3 R6, P0, PT, R12, R23, RZ ;  /* 0x000000170c067210 */ /* 0x000fc80007f1e0ff */
[----:B------:R-:W-:Y:S01]  /*0640*/  IADD3.X R13, PT, PT, R25, R22, RZ, P0, !PT ;  /* 0x00000016190d7210 */ /* 0x000fe200007fe4ff */
[C---:B------:R-:W-:Y:S01]  /*0650*/  IMAD.WIDE.U32 R16, R6.reuse, UR24, RZ ;  /* 0x0000001806107c25 */ /* 0x040fe2000f8e00ff */
[----:B------:R-:W-:-:S03]  /*0660*/  IADD3 R18, P0, PT, R6, R23, RZ ;  /* 0x0000001706127210 */ /* 0x000fc60007f1e0ff */
[C---:B------:R-:W-:Y:S02]  /*0670*/  IMAD R15, R13.reuse, UR24, RZ ;  /* 0x000000180d0f7c24 */ /* 0x040fe4000f8e02ff */
[----:B------:R-:W-:Y:S01]  /*0680*/  IMAD.X R13, R13, 0x1, R22, P0 ;  /* 0x000000010d0d7824 */ /* 0x000fe200000e0616 */
[----:B------:R-:W-:Y:S01]  /*0690*/  LEA R14, P0, R16, UR26, 0x3 ;  /* 0x0000001a100e7c11 */ /* 0x000fe2000f8018ff */
[----:B------:R-:W-:Y:S01]  /*06a0*/  IMAD R15, R6, UR25, R15 ;  /* 0x00000019060f7c24 */ /* 0x000fe2000f8e020f */
[----:B------:R-:W-:Y:S01]  /*06b0*/  IADD3 R6, P1, PT, R18, R23, RZ ;  /* 0x0000001712067210 */ /* 0x000fe20007f3e0ff */
[----:B------:R-:W-:-:S03]  /*06c0*/  IMAD R19, R13, UR24, RZ ;  /* 0x000000180d137c24 */ /* 0x000fc6000f8e02ff */
[----:B------:R-:W-:Y:S01]  /*06d0*/  IADD3 R15, PT, PT, R17, R15, RZ ;  /* 0x0000000f110f7210 */ /* 0x000fe20007ffe0ff */
[C---:B------:R-:W-:Y:S02]  /*06e0*/  IMAD R17, R18.reuse, UR25, R19 ;  /* 0x0000001912117c24 */ /* 0x040fe4000f8e0213 */
[----:B------:R-:W-:Y:S01]  /*06f0*/  IMAD.WIDE.U32 R18, R18, UR24, RZ ;  /* 0x0000001812127c25 */ /* 0x000fe2000f8e00ff */
[----:B------:R-:W-:-:S03]  /*0700*/  LEA.HI.X R15, R16, UR27, R15, 0x3, P0 ;  /* 0x0000001b100f7c11 */ /* 0x000fc600080f1c0f */
[----:B------:R-:W-:Y:S01]  /*0710*/  IMAD.X R13, R13, 0x1, R22, P1 ;  /* 0x000000010d0d7824 */ /* 0x000fe200008e0616 */
[----:B------:R-:W-:Y:S02]  /*0720*/  IADD3 R17, PT, PT, R19, R17, RZ ;  /* 0x0000001113117210 */ /* 0x000fe40007ffe0ff */
[C---:B------:R-:W-:Y:S01]  /*0730*/  LEA R16, P0, R18.reuse, UR26, 0x3 ;  /* 0x0000001a12107c11 */ /* 0x040fe2000f8018ff */
[----:B------:R-:W-:Y:S01]  /*0740*/  IMAD R19, R13, UR24, RZ ;  /* 0x000000180d137c24 */ /* 0x000fe2000f8e02ff */
[----:B------:R-:W2:Y:S02]  /*0750*/  LDG.E.64 R14, desc[UR10][R14.64] ;  /* 0x0000000a0e0e7981 */ /* 0x000ea4000c1e1b00 */
[----:B------:R-:W-:Y:S01]  /*0760*/  LEA.HI.X R17, R18, UR27, R17, 0x3, P0 ;  /* 0x0000001b12117c11 */ /* 0x000fe200080f1c11 */
[C---:B------:R-:W-:Y:S02]  /*0770*/  IMAD R21, R6.reuse, UR25, R19 ;  /* 0x0000001906157c24 */ /* 0x040fe4000f8e0213 */
[----:B------:R-:W-:-:S03]  /*0780*/  IMAD.WIDE.U32 R18, R6, UR24, RZ ;  /* 0x0000001806127c25 */ /* 0x000fc6000f8e00ff */
[----:B------:R-:W3:Y:S01]  /*0790*/  LDG.E.64 R16, desc[UR10][R16.64] ;  /* 0x0000000a10107981 */ /* 0x000ee2000c1e1b00 */
[----:B------:R-:W-:Y:S01]  /*07a0*/  IMAD.IADD R19, R19, 0x1, R21 ;  /* 0x0000000113137824 */ /* 0x000fe200078e0215 */
[----:B------:R-:W-:-:S04]  /*07b0*/  LEA R20, P0, R18, UR26, 0x3 ;  /* 0x0000001a12147c11 */ /* 0x000fc8000f8018ff */
[----:B------:R-:W-:-:S06]  /*07c0*/  LEA.HI.X R21, R18, UR27, R19, 0x3, P0 ;  /* 0x0000001b12157c11 */ /* 0x000fcc00080f1c13 */
[----:B------:R-:W3:Y:S01]  /*07d0*/  LDG.E.64 R20, desc[UR10][R20.64] ;  /* 0x0000000a14147981 */ /* 0x000ee2000c1e1b00 */
[----:B------:R-:W-:Y:S01]  /*07e0*/  MOV R18, R2 ;  /* 0x0000000200127202 */ /* 0x000fe20000000f00 */
[----:B------:R-:W-:-:S06]  /*07f0*/  IMAD.MOV.U32 R19, RZ, RZ, R7 ;  /* 0x000000ffff137224 */ /* 0x000fcc00078e0007 */
[----:B------:R-:W4:Y:S01]  /*0800*/  LDG.E.64 R18, desc[UR10][R18.64] ;  /* 0x0000000a12127981 */ /* 0x000f22000c1e1b00 */
[----:B------:R-:W-:Y:S02]  /*0810*/  IMAD R29, R25, UR24, RZ ;  /* 0x00000018191d7c24 */ /* 0x000fe4000f8e02ff */
[----:B------:R-:W-:-:S04]  /*0820*/  IMAD.WIDE.U32 R24, R12, UR24, RZ ;  /* 0x000000180c187c25 */ /* 0x000fc8000f8e00ff */
[----:B------:R-:W-:-:S05]  /*0830*/  IMAD R29, R12, UR25, R29 ;  /* 0x000000190c1d7c24 */ /* 0x000fca000f8e021d */
[----:B------:R-:W-:Y:S01]  /*0840*/  IADD3 R29, PT, PT, R25, R29, RZ ;  /* 0x0000001d191d7210 */ /* 0x000fe20007ffe0ff */
[----:B---3--:R0:W4:Y:S02]  /*0850*/  DADD R26, -R16, R20 ;  /* 0x00000000101a7229 */ /* 0x0081240000000114 */
[----:B0-----:R-:W-:-:S04]  /*0860*/  LEA R20, P0, R24, UR26, 0x3 ;  /* 0x0000001a18147c11 */ /* 0x001fc8000f8018ff */
[----:B------:R-:W-:Y:S02]  /*0870*/  LEA.HI.X R21, R24, UR27, R29, 0x3, P0 ;  /* 0x0000001b18157c11 */ /* 0x000fe400080f1c1d */
[----:B------:R-:W-:-:S04]  /*0880*/  IADD3 R6, P0, PT, R6, R23, RZ ;  /* 0x0000001706067210 */ /* 0x000fc80007f1e0ff */
[----:B------:R-:W3:Y:S01]  /*0890*/  LDG.E.64 R20, desc[UR10][R20.64] ;  /* 0x0000000a14147981 */ /* 0x000ee2000c1e1b00 */
[----:B------:R-:W-:-:S04]  /*08a0*/  IMAD.X R13, R13, 0x1, R22, P0 ;  /* 0x000000010d0d7824 */ /* 0x000fc800000e0616 */
[----:B------:R-:W-:-:S04]  /*08b0*/  IMAD R13, R13, UR24, RZ ;  /* 0x000000180d0d7c24 */ /* 0x000fc8000f8e02ff */
[C---:B------:R-:W-:Y:S02]  /*08c0*/  IMAD R29, R6.reuse, UR25, R13 ;  /* 0x00000019061d7c24 */ /* 0x040fe4000f8e020d */
[----:B------:R-:W-:-:S05]  /*08d0*/  IMAD.WIDE.U32 R12, R6, UR24, RZ ;  /* 0x00000018060c7c25 */ /* 0x000fca000f8e00ff */
[----:B------:R-:W-:-:S15]  /*08e0*/  IADD3 R13, PT, PT, R13, R29, RZ ;  /* 0x0000001d0d0d7210 */ /* 0x000fde0007ffe0ff */
[----:B------:R-:W-:-:S15]  /*08f0*/  NOP ;  /* 0x0000000000007918 */ /* 0x000fde0000000000 */
[----:B------:R-:W-:-:S06]  /*0900*/  NOP ;  /* 0x0000000000007918 */ /* 0x000fcc0000000000 */
[----:B----4-:R-:W-:-:S15]  /*0910*/  DMUL R26, R18, R26 ;  /* 0x0000001a121a7228 */ /* 0x010fde0000000000 */
[----:B------:R-:W-:-:S15]  /*0920*/  NOP ;  /* 0x0000000000007918 */ /* 0x000fde0000000000 */
[----:B------:R-:W-:-:S15]  /*0930*/  NOP ;  /* 0x0000000000007918 */ /* 0x000fde0000000000 */
[----:B------:R-:W-:-:S15]  /*0940*/  NOP ;  /* 0x0000000000007918 */ /* 0x000fde0000000000 */
[----:B------:R-:W-:-:S04]  /*0950*/  NOP ;  /* 0x0000000000007918 */ /* 0x000fc80000000000 */
[----:B--2---:R-:W0:-:S15]  /*0960*/  DADD R24, -R14, 1 ;  /* 0x3ff000000e187429 */ /* 0x004e1e0000000100 */
        /* <DEDUP_REMOVED lines=14> */
[----:B------:R-:W-:-:S15]  /*0a50*/  DMUL R14, R14, R18 ;  /* 0x000000120e0e7228 */ /* 0x000fde0000000000 */
[----:B------:R-:W-:-:S15]  /*0a60*/  NOP ;  /* 0x0000000000007918 */ /* 0x000fde0000000000 */
[----:B------:R-:W-:-:S15]  /*0a70*/  NOP ;  /* 0x0000000000007918 */ /* 0x000fde0000000000 */
[----:B------:R-:W-:-:S15]  /*0a80*/  NOP ;  /* 0x0000000000007918 */ /* 0x000fde0000000000 */
[----:B------:R-:W-:-:S04]  /*0a90*/  NOP ;  /* 0x0000000000007918 */ /* 0x000fc80000000000 */
[----:B------:R0:W-:Y:S02]  /*0aa0*/  DMUL R18, R18, R24 ;  /* 0x0000001812127228 */ /* 0x0001e40000000000 */
[----:B0-----:R-:W-:-:S04]  /*0ab0*/  LEA R24, P0, R12, UR26, 0x3 ;  /* 0x0000001a0c187c11 */ /* 0x001fc8000f8018ff */
[----:B------:R-:W-:-:S06]  /*0ac0*/  LEA.HI.X R25, R12, UR27, R13, 0x3, P0 ;  /* 0x0000001b0c197c11 */ /* 0x000fcc00080f1c0d */
[----:B------:R-:W2:Y:S01]  /*0ad0*/  LDG.E.64 R24, desc[UR10][R24.64] ;  /* 0x0000000a18187981 */ /* 0x000ea2000c1e1b00 */
[----:B------:R-:W-:-:S04]  /*0ae0*/  IMAD.WIDE.U32 R10, R8, 0x3, R10 ;  /* 0x00000003080a7825 */ /* 0x000fc800078e000a */
[----:B------:R-:W-:-:S04]  /*0af0*/  IMAD R29, R9, 0x3, RZ ;  /* 0x00000003091d7824 */ /* 0x000fc800078e02ff */
[----:B------:R-:W-:-:S04]  /*0b00*/  IMAD.IADD R29, R11, 0x1, R29 ;  /* 0x000000010b1d7824 */ /* 0x000fc800078e021d */
[----:B------:R-:W-:Y:S02]  /*0b10*/  IMAD R11, R29, UR28, RZ ;  /* 0x0000001c1d0b7c24 */ /* 0x000fe4000f8e02ff */
[----:B------:R-:W-:-:S04]  /*0b20*/  IMAD.WIDE.U32 R8, R10, UR28, RZ ;  /* 0x0000001c0a087c25 */ /* 0x000fc8000f8e00ff */
[----:B------:R-:W-:-:S05]  /*0b30*/  IMAD R11, R10, UR29, R11 ;  /* 0x0000001d0a0b7c24 */ /* 0x000fca000f8e020b */
[----:B------:R-:W-:-:S15]  /*0b40*/  IADD3 R9, PT, PT, R9, R11, RZ ;  /* 0x0000000b09097210 */ /* 0x000fde0007ffe0ff */
[----:B------:R-:W-:-:S13]  /*0b50*/  NOP ;  /* 0x0000000000007918 */ /* 0x000fda0000000000 */
[----:B------:R-:W0:-:S15]  /*0b60*/  DFMA R12, -R16, R16, 1 ;  /* 0x3ff00000100c742b */ /* 0x000e1e0000000110 */
[----:B------:R-:W-:-:S15]  /*0b70*/  NOP ;  /* 0x0000000000007918 */ /* 0x000fde0000000000 */
[----:B------:R-:W-:-:S15]  /*0b80*/  NOP ;  /* 0x0000000000007918 */ /* 0x000fde0000000000 */
[----:B------:R-:W-:-:S15]  /*0b90*/  NOP ;  /* 0x0000000000007918 */ /* 0x000fde0000000000 */
[----:B------:R-:W-:-:S04]  /*0ba0*/  NOP ;  /* 0x0000000000007918 */ /* 0x000fc80000000000 */
[----:B0-----:R-:W2:-:S15]  /*0bb0*/  DMUL R12, R18, R12 ;  /* 0x0000000c120c7228 */ /* 0x001e9e0000000000 */
[----:B------:R-:W-:-:S15]  /*0bc0*/  NOP ;  /* 0x0000000000007918 */ /* 0x000fde0000000000 */
[----:B------:R-:W-:-:S15]  /*0bd0*/  NOP ;  /* 0x0000000000007918 */ /* 0x000fde0000000000 */
[----:B------:R-:W-:-:S15]  /*0be0*/  NOP ;  /* 0x0000000000007918 */ /* 0x000fde0000000000 */
[----:B------:R-:W-:-:S04]  /*0bf0*/  NOP ;  /* 0x0000000000007918 */ /* 0x000fc80000000000 */
[----:B--2---:R0:W-:Y:S02]  /*0c00*/  DMUL R16, R24, R12 ;  /* 0x0000000c18107228 */ /* 0x0041e40000000000 */
[----:B0-----:R-:W-:-:S04]  /*0c10*/  LEA R24, P0, R8, UR30, 0x3 ;  /* 0x0000001e08187c11 */ /* 0x001fc8000f8018ff */
[----:B------:R-:W-:Y:S02]  /*0c20*/  LEA.HI.X R25, R8, UR31, R9, 0x3, P0 ;  /* 0x0000001f08197c11 */ /* 0x000fe400080f1c09 */
[----:B------:R-:W-:-:S05]  /*0c30*/  IADD3 R6, P0, PT, R10, R23, RZ ;  /* 0x000000170a067210 */ /* 0x000fca0007f1e0ff */
[C---:B------:R-:W-:Y:S02]  /*0c40*/  IMAD.X R11, R29.reuse, 0x1, R22, P0 ;  /* 0x000000011d0b7824 */ /* 0x040fe400000e0616 */
[----:B------:R-:W-:-:S15]  /*0c50*/  IMAD R29, R29, UR32, RZ ;  /* 0x000000201d1d7c24 */ /* 0x000fde000f8e02ff */
[----:B------:R-:W-:-:S15]  /*0c60*/  NOP ;  /* 0x0000000000007918 */ /* 0x000fde0000000000 */
[----:B------:R-:W-:-:S15]  /*0c70*/  NOP ;  /* 0x0000000000007918 */ /* 0x000fde0000000000 */
[----:B------:R-:W-:-:S04]  /*0c80*/  NOP ;  /* 0x0000000000007918 */ /* 0x000fc80000000000 */
[----:B---3--:R-:W0:-:S15]  /*0c90*/  DADD R8, -R20, 1 ;  /* 0x3ff0000014087429 */ /* 0x008e1e0000000100 */
[----:B------:R-:W-:-:S15]  /*0ca0*/  NOP ;  /* 0x0000000000007918 */ /* 0x000fde0000000000 */
[----:B------:R-:W-:-:S15]  /*0cb0*/  NOP ;  /* 0x0000000000007918 */ /* 0x000fde0000000000 */
[----:B------:R-:W-:-:S15]  /*0cc0*/  NOP ;  /* 0x0000000000007918 */ /* 0x000fde0000000000 */
[----:B------:R-:W-:-:S04]  /*0cd0*/  NOP ;  /* 0x0000000000007918 */ /* 0x000fc80000000000 */
[----:B0-----:R0:W1:Y:S02]  /*0ce0*/  DMUL R8, R16, R8 ;  /* 0x0000000810087228 */ /* 0x0010640000000000 */
[----:B0-----:R-:W-:-:S15]  /*0cf0*/  IMAD.WIDE.U32 R16, R6, UR28, RZ ;  /* 0x0000001c06107c25 */ /* 0x001fde000f8e00ff */
[----:B------:R-:W-:-:S15]  /*0d00*/  NOP ;  /* 0x0000000000007918 */ /* 0x000fde0000000000 */
[----:B------:R-:W-:-:S15]  /*0d10*/  NOP ;  /* 0x0000000000007918 */ /* 0x000fde0000000000 */
[----:B------:R-:W-:-:S15]  /*0d20*/  NOP ;  /* 0x0000000000007918 */ /* 0x000fde0000000000 */
[----:B------:R-:W-:-:S02]  /*0d30*/  NOP ;  /* 0x0000000000007918 */ /* 0x000fc40000000000 */
[----:B-1----:R0:W1:Y:S02]  /*0d40*/  DMUL R18, R20, R8 ;  /* 0x0000000814127228 */ /* 0x0020640000000000 */
[----:B0-----:R-:W-:-:S04]  /*0d50*/  IMAD R9, R11, UR28, RZ ;  /* 0x0000001c0b097c24 */ /* 0x001fc8000f8e02ff */
[----:B------:R-:W-:Y:S01]  /*0d60*/  IMAD R9, R6, UR29, R9 ;  /* 0x0000001d06097c24 */ /* 0x000fe2000f8e0209 */
[----:B------:R-:W-:-:S04]  /*0d70*/  LEA R8, P0, R16, UR30, 0x3 ;  /* 0x0000001e10087c11 */ /* 0x000fc8000f8018ff */
[----:B------:R-:W-:-:S04]  /*0d80*/  IADD3 R9, PT, PT, R17, R9, RZ ;  /* 0x0000000911097210 */ /* 0x000fc80007ffe0ff */
[----:B------:R-:W-:Y:S02]  /*0d90*/  LEA.HI.X R9, R16, UR31, R9, 0x3, P0 ;  /* 0x0000001f10097c11 */ /* 0x000fe400080f1c09 */
[----:B------:R-:W-:Y:S01]  /*0da0*/  IADD3 R28, P0, PT, R6, R23, RZ ;  /* 0x00000017061c7210 */ /* 0x000fe20007f1e0ff */
[----:B-1----:R0:W-:Y:S04]  /*0db0*/  STG.E.64 desc[UR10][R24.64], R18 ;  /* 0x0000001218007986 */ /* 0x0021e8000c101b0a */
[----:B0-----:R-:W-:-:S04]  /*0dc0*/  IMAD.X R24, R11, 0x1, R22, P0 ;  /* 0x000000010b187824 */ /* 0x001fc800000e0616 */
[----:B------:R-:W-:Y:S02]  /*0dd0*/  IMAD R17, R24, UR28, RZ ;  /* 0x0000001c18117c24 */ /* 0x000fe4000f8e02ff */
[----:B------:R-:W-:-:S04]  /*0de0*/  IMAD.WIDE.U32 R22, R28, UR28, RZ ;  /* 0x0000001c1c167c25 */ /* 0x000fc8000f8e00ff */
[----:B------:R-:W-:Y:S01]  /*0df0*/  IMAD R17, R28, UR29, R17 ;  /* 0x0000001d1c117c24 */ /* 0x000fe2000f8e0211 */
[----:B------:R-:W-:-:S04]  /*0e00*/  LEA R16, P0, R22, UR30, 0x3 ;  /* 0x0000001e16107c11 */ /* 0x000fc8000f8018ff */
[----:B------:R-:W-:Y:S01]  /*0e10*/  IADD3 R17, PT, PT, R23, R17, RZ ;  /* 0x0000001117117210 */ /* 0x000fe20007ffe0ff */
[----:B------:R0:W-:Y:S01]  /*0e20*/  STG.E.64 desc[UR10][R8.64], R26 ;  /* 0x0000001a08007986 */ /* 0x0001e2000c101b0a */
[----:B------:R-:W-:Y:S02]  /*0e30*/  IMAD R25, R11, UR32, RZ ;  /* 0x000000200b197c24 */ /* 0x000fe4000f8e02ff */
[----:B------:R-:W-:Y:S01]  /*0e40*/  LEA.HI.X R17, R22, UR31, R17, 0x3, P0 ;  /* 0x0000001f16117c11 */ /* 0x000fe200080f1c11 */
[----:B------:R-:W-:-:S04]  /*0e50*/  IMAD.WIDE.U32 R22, R10, UR32, RZ ;  /* 0x000000200a167c25 */ /* 0x000fc8000f8e00ff */
[----:B------:R-:W-:Y:S02]  /*0e60*/  IMAD R25, R6, UR33, R25 ;  /* 0x0000002106197c24 */ /* 0x000fe4000f8e0219 */
[----:B0-----:R-:W-:Y:S02]  /*0e70*/  IMAD R9, R10, UR33, R29 ;  /* 0x000000210a097c24 */ /* 0x001fe4000f8e021d */
[----:B------:R-:W-:Y:S01]  /*0e80*/  IMAD R29, R24, UR32, RZ ;  /* 0x00000020181d7c24 */ /* 0x000fe2000f8e02ff */
[----:B------:R-:W-:Y:S01]  /*0e90*/  LEA R8, P0, R22, UR16, 0x3 ;  /* 0x0000001016087c11 */ /* 0x000fe2000f8018ff */
[----:B------:R-:W-:Y:S02]  /*0ea0*/  IMAD.IADD R9, R23, 0x1, R9 ;  /* 0x0000000117097824 */ /* 0x000fe400078e0209 */
[----:B------:R-:W-:-:S04]  /*0eb0*/  IMAD.WIDE.U32 R10, R6, UR32, RZ ;  /* 0x00000020060a7c25 */ /* 0x000fc8000f8e00ff */
[C---:B------:R-:W-:Y:S02]  /*0ec0*/  IMAD R23, R28.reuse, UR33, R29 ;  /* 0x000000211c177c24 */ /* 0x040fe4000f8e021d */
[----:B------:R-:W-:Y:S01]  /*0ed0*/  IMAD.WIDE.U32 R28, R28, UR32, RZ ;  /* 0x000000201c1c7c25 */ /* 0x000fe2000f8e00ff */
[----:B------:R0:W-:Y:S01]  /*0ee0*/  STG.E.64 desc[UR10][R16.64], R12 ;  /* 0x0000000c10007986 */ /* 0x0001e2000c101b0a */
[----:B------:R-:W-:Y:S02]  /*0ef0*/  LEA.HI.X R9, R22, UR17, R9, 0x3, P0 ;  /* 0x0000001116097c11 */ /* 0x000fe400080f1c09 */
[----:B------:R1:W2:Y:S01]  /*0f00*/  DMUL R20, R20, R12 ;  /* 0x0000000c14147228 */ /* 0x0002a20000000000 */
[----:B------:R-:W-:Y:S01]  /*0f10*/  IADD3 R25, PT, PT, R11, R25, RZ ;  /* 0x000000190b197210 */ /* 0x000fe20007ffe0ff */
[----:B------:R-:W-:Y:S01]  /*0f20*/  IMAD.IADD R23, R29, 0x1, R23 ;  /* 0x000000011d177824 */ /* 0x000fe200078e0217 */
[----:B------:R3:W-:Y:S01]  /*0f30*/  STG.E.64 desc[UR10][R8.64], R18 ;  /* 0x0000001208007986 */ /* 0x0007e2000c101b0a */
[----:B0-----:R-:W-:-:S02]  /*0f40*/  LEA R16, P0, R10, UR16, 0x3 ;  /* 0x000000100a107c11 */ /* 0x001fc4000f8018ff */
[----:B-1----:R-:W-:Y:S02]  /*0f50*/  LEA R12, P1, R28, UR16, 0x3 ;  /* 0x000000101c0c7c11 */ /* 0x002fe4000f8218ff */
[----:B------:R-:W-:Y:S02]  /*0f60*/  LEA.HI.X R17, R10, UR17, R25, 0x3, P0 ;  /* 0x000000110a117c11 */ /* 0x000fe400080f1c19 */
[----:B------:R-:W-:Y:S01]  /*0f70*/  LEA.HI.X R13, R28, UR17, R23, 0x3, P1 ;  /* 0x000000111c0d7c11 */ /* 0x000fe200088f1c17 */
[----:B---3--:R-:W-:Y:S01]  /*0f80*/  IMAD.MOV.U32 R9, RZ, RZ, R5 ;  /* 0x000000ffff097224 */ /* 0x008fe200078e0005 */
[----:B------:R-:W-:Y:S02]  /*0f90*/  MOV R8, R0 ;  /* 0x0000000000087202 */ /* 0x000fe40000000f00 */
[----:B------:R-:W-:Y:S01]  /*0fa0*/  IADD3 R4, P0, PT, R4, UR6, RZ ;  /* 0x0000000604047c10 */ /* 0x000fe2000ff1e0ff */
[----:B------:R1:W-:Y:S03]  /*0fb0*/  STG.E.64 desc[UR10][R16.64], R26 ;  /* 0x0000001a10007986 */ /* 0x0003e6000c101b0a */
[----:B------:R-:W-:Y:S01]  /*0fc0*/  IADD3.X R3, PT, PT, RZ, R3, RZ, P0, !PT ;  /* 0x00000003ff037210 */ /* 0x000fe200007fe4ff */
[----:B--2---:R1:W-:Y:S01]  /*0fd0*/  STG.E.64 desc[UR10][R12.64], R20 ;  /* 0x000000140c007986 */ /* 0x0043e2000c101b0a */
[----:B------:R-:W-:-:S03]  /*0fe0*/  ISETP.GE.U32.AND P0, PT, R4, UR34, PT ;  /* 0x0000002204007c0c */ /* 0x000fc6000bf06070 */
[----:B------:R1:W-:Y:S01]  /*0ff0*/  STG.E.64 desc[UR10][R8.64], R14 ;  /* 0x0000000e08007986 */ /* 0x0003e2000c101b0a */
        /* <DEDUP_REMOVED lines=9> */
.L_x_213:
[----:B------:R-:W-:Y:S05]  /*1090*/  EXIT ;  /* 0x000000000000794d */ /* 0x000fea0003800000 */
        .weak           $__internal_7_$__cuda_sm20_div_s64
        .type           $__internal_7_$__cuda_sm20_div_s64,@function
        .size           $__internal_7_$__cuda_sm20_div_s64,(.L_x_1342 - $__internal_7_$__cuda_sm20_div_s64)
$__internal_7_$__cuda_sm20_div_s64:
[----:B------:R-:W0:Y:S01]  /*10a0*/  LDCU.64 UR18, c[0x0][0xba0] ;  /* 0x00017400ff1277ac */ /* 0x000e220008000a00 */
[----:B------:R-:W-:Y:S01]  /*10b0*/  ISETP.GE.AND P3, PT, R3, RZ, PT ;  /* 0x000000ff0300720c */ /* 0x000fe20003f66270 */
[----:B0-----:R-:W-:Y:S02]  /*10c0*/  UIADD3 UR4, UP1, UPT, URZ, -UR18, URZ ;  /* 0x80000012ff047290 */ /* 0x001fe4000ff3e0ff */
[----:B------:R-:W-:Y:S02]  /*10d0*/  UISETP.GE.AND UP0, UPT, UR19, URZ, UPT ;  /* 0x000000ff1300728c */ /* 0x000fe4000bf06270 */
[----:B------:R-:W-:Y:S02]  /*10e0*/  UIADD3.X UR5, UPT, UPT, URZ, ~UR19, URZ, UP1, !UPT ;  /* 0x80000013ff057290 */ /* 0x000fe40008ffe4ff */
[----:B------:R-:W-:Y:S02]  /*10f0*/  USEL UR4, UR4, UR18, !UP0 ;  /* 0x0000001204047287 */ /* 0x000fe4000c000000 */
[----:B------:R-:W-:-:S09]  /*1100*/  USEL UR5, UR5, UR19, !UP0 ;  /* 0x0000001305057287 */ /* 0x000fd2000c000000 */
[----:B------:R-:W0:Y:S02]  /*1110*/  I2F.U64.RP R12, UR4 ;  /* 0x00000004000c7d12 */ /* 0x000e240008309000 */
[----:B0-----:R-:W0:Y:S02]  /*1120*/  MUFU.RCP R12, R12 ;  /* 0x0000000c000c7308 */ /* 0x001e240000001000 */
[----:B0-----:R-:W-:-:S15]  /*1130*/  VIADD R8, R12, 0x1ffffffe ;  /* 0x1ffffffe0c087836 */ /* 0x001fde0000000000 */
[----:B------:R-:W-:-:S15]  /*1140*/  NOP ;  /* 0x0000000000007918 */ /* 0x000fde0000000000 */
[----:B------:R-:W-:-:S15]  /*1150*/  NOP ;  /* 0x0000000000007918 */ /* 0x000fde0000000000 */
[----:B------:R-:W-:-:S15]  /*1160*/  NOP ;  /* 0x0000000000007918 */ /* 0x000fde0000000000 */
[----:B------:R-:W0:Y:S02]  /*1170*/  F2I.U64.TRUNC R8, R8 ;  /* 0x0000000800087311 */ /* 0x000e24000020d800 */
[----:B0-----:R-:W-:-:S04]  /*1180*/  IMAD.WIDE.U32 R10, R8, UR4, RZ ;  /* 0x00000004080a7c25 */ /* 0x001fc8000f8e00ff */
[----:B------:R-:W-:Y:S01]  /*1190*/  IMAD R11, R8, UR5, R11 ;  /* 0x00000005080b7c24 */ /* 0x000fe2000f8e020b */
[----:B------:R-:W-:-:S03]  /*11a0*/  IADD3 R13, P0, PT, RZ, -R10, RZ ;  /* 0x8000000aff0d7210 */ /* 0x000fc60007f1e0ff */
[----:B------:R-:W-:Y:S02]  /*11b0*/  IMAD R11, R9, UR4, R11 ;  /* 0x00000004090b7c24 */ /* 0x000fe4000f8e020b */
[----:B------:R-:W-:-:S03]  /*11c0*/  IMAD.HI.U32 R10, R8, R13, RZ ;  /* 0x0000000d080a7227 */ /* 0x000fc600078e00ff */
[----:B------:R-:W-:Y:S01]  /*11d0*/  IADD3.X R15, PT, PT, RZ, ~R11, RZ, P0, !PT ;  /* 0x8000000bff0f7210 */ /* 0x000fe200007fe4ff */
[----:B------:R-:W-:-:S04]  /*11e0*/  IMAD.MOV.U32 R11, RZ, RZ, R8 ;  /* 0x000000ffff0b7224 */ /* 0x000fc800078e0008 */
[----:B------:R-:W-:-:S04]  /*11f0*/  IMAD.WIDE.U32 R10, P0, R8, R15, R10 ;  /* 0x0000000f080a7225 */ /* 0x000fc8000780000a */
[C---:B------:R-:W-:Y:S02]  /*1200*/  IMAD R17, R9.reuse, R15, RZ ;  /* 0x0000000f09117224 */ /* 0x040fe400078e02ff */
[----:B------:R-:W-:-:S04]  /*1210*/  IMAD.HI.U32 R10, P1, R9, R13, R10 ;  /* 0x0000000d090a7227 */ /* 0x000fc8000782000a */
[----:B------:R-:W-:Y:S01]  /*1220*/  IMAD.HI.U32 R15, R9, R15, RZ ;  /* 0x0000000f090f7227 */ /* 0x000fe200078e00ff */
[----:B------:R-:W-:-:S04]  /*1230*/  IADD3 R11, P2, PT, R17, R10, RZ ;  /* 0x0000000a110b7210 */ /* 0x000fc80007f5e0ff */
[----:B------:R-:W-:Y:S01]  /*1240*/  IADD3.X R10, PT, PT, R15, R9, RZ, P0, !PT ;  /* 0x000000090f0a7210 */ /* 0x000fe200007fe4ff */
[----:B------:R-:W-:-:S03]  /*1250*/  IMAD.WIDE.U32 R8, R11, UR4, RZ ;  /* 0x000000040b087c25 */ /* 0x000fc6000f8e00ff */
[----:B------:R-:W-:Y:S01]  /*1260*/  IADD3.X R13, PT, PT, RZ, RZ, R10, P2, P1 ;  /* 0x000000ffff0d7210 */ /* 0x000fe200017e240a */
[----:B------:R-:W-:Y:S01]  /*1270*/  IMAD R10, R11, UR5, R9 ;  /* 0x000000050b0a7c24 */ /* 0x000fe2000f8e0209 */
[----:B------:R-:W-:Y:S02]  /*1280*/  IADD3 R15, P0, PT, RZ, -R8, RZ ;  /* 0x80000008ff0f7210 */ /* 0x000fe40007f1e0ff */
[----:B------:R-:W-:Y:S01]  /*1290*/  IADD3 R9, P4, PT, RZ, -R4, RZ ;  /* 0x80000004ff097210 */ /* 0x000fe20007f9e0ff */
[----:B------:R-:W-:Y:S02]  /*12a0*/  IMAD R8, R13, UR4, R10 ;  /* 0x000000040d087c24 */ /* 0x000fe4000f8e020a */
[----:B------:R-:W-:Y:S01]  /*12b0*/  IMAD.HI.U32 R10, R11, R15, RZ ;  /* 0x0000000f0b0a7227 */ /* 0x000fe200078e00ff */
[----:B------:R-:W-:-:S03]  /*12c0*/  IADD3.X R12, PT, PT, RZ, ~R3, RZ, P4, !PT ;  /* 0x80000003ff0c7210 */ /* 0x000fc600027fe4ff */
[----:B------:R-:W-:Y:S01]  /*12d0*/  IMAD.X R8, RZ, RZ, ~R8, P0 ;  /* 0x000000ffff087224 */ /* 0x000fe200000e0e08 */
[----:B------:R-:W-:-:S03]  /*12e0*/  SEL R12, R12, R3, !P3 ;  /* 0x000000030c0c7207 */ /* 0x000fc60005800000 */
[----:B------:R-:W-:-:S04]  /*12f0*/  IMAD.WIDE.U32 R10, P0, R11, R8, R10 ;  /* 0x000000080b0a7225 */ /* 0x000fc8000780000a */
[----:B------:R-:W-:Y:S01]  /*1300*/  IMAD.HI.U32 R10, P1, R13, R15, R10 ;  /* 0x0000000f0d0a7227 */ /* 0x000fe2000782000a */
[----:B------:R-:W-:-:S03]  /*1310*/  SEL R11, R9, R4, !P3 ;  /* 0x00000004090b7207 */ /* 0x000fc60005800000 */
[----:B------:R-:W-:Y:S02]  /*1320*/  HFMA2 R9, -RZ, RZ, 0, 0 ;  /* 0x00000000ff097431 */ /* 0x000fe400000001ff */
[CC--:B------:R-:W-:Y:S02]  /*1330*/  IMAD R15, R13.reuse, R8.reuse, RZ ;  /* 0x000000080d0f7224 */ /* 0x0c0fe400078e02ff */
[----:B------:R-:W-:-:S03]  /*1340*/  IMAD.HI.U32 R8, R13, R8, RZ ;  /* 0x000000080d087227 */ /* 0x000fc600078e00ff */
[----:B------:R-:W-:Y:S01]  /*1350*/  IADD3 R10, P2, PT, R15, R10, RZ ;  /* 0x0000000a0f0a7210 */ /* 0x000fe20007f5e0ff */
[----:B------:R-:W-:-:S04]  /*1360*/  IMAD.X R13, R8, 0x1, R13, P0 ;  /* 0x00000001080d7824 */ /* 0x000fc800000e060d */
[----:B------:R-:W-:Y:S01]  /*1370*/  IMAD.HI.U32 R8, R10, R11, RZ ;  /* 0x0000000b0a087227 */ /* 0x000fe200078e00ff */
[----:B------:R-:W-:-:S03]  /*1380*/  IADD3.X R13, PT, PT, RZ, RZ, R13, P2, P1 ;  /* 0x000000ffff0d7210 */ /* 0x000fc600017e240d */
[----:B------:R-:W-:-:S04]  /*1390*/  IMAD.WIDE.U32 R8, R10, R12, R8 ;  /* 0x0000000c0a087225 */ /* 0x000fc800078e0008 */
[C---:B------:R-:W-:Y:S02]  /*13a0*/  IMAD R15, R13.reuse, R12, RZ ;  /* 0x0000000c0d0f7224 */ /* 0x040fe400078e02ff */
[----:B------:R-:W-:-:S04]  /*13b0*/  IMAD.HI.U32 R8, P0, R13, R11, R8 ;  /* 0x0000000b0d087227 */ /* 0x000fc80007800008 */
[----:B------:R-:W-:Y:S01]  /*13c0*/  IMAD.HI.U32 R10, R13, R12, RZ ;  /* 0x0000000c0d0a7227 */ /* 0x000fe200078e00ff */
        /* <DEDUP_REMOVED lines=10> */
[----:B------:R-:W-:Y:S02]  /*1470*/  IADD3 R11, P1, PT, R14, -UR4, RZ ;  /* 0x800000040e0b7c10 */ /* 0x000fe4000ff3e0ff */
[----:B------:R-:W-:Y:S02]  /*1480*/  IADD3.X R9, PT, PT, RZ, R10, RZ, P2, !PT ;  /* 0x0000000aff097210 */ /* 0x000fe400017fe4ff */
[C---:B------:R-:W-:Y:S02]  /*1490*/  ISETP.GE.U32.AND.EX P0, PT, R15.reuse, UR5, PT, P0 ;  /* 0x000000050f007c0c */ /* 0x040fe4000bf06100 */
[----:B------:R-:W-:Y:S02]  /*14a0*/  IADD3.X R12, PT, PT, R15, ~UR5, RZ, P1, !PT ;  /* 0x800000050f0c7c10 */ /* 0x000fe40008ffe4ff */
[----:B------:R-:W-:Y:S02]  /*14b0*/  SEL R11, R11, R14, P0 ;  /* 0x0000000e0b0b7207 */ /* 0x000fe40000000000 */
[----:B------:R-:W-:-:S02]  /*14c0*/  SEL R13, R8, R13, P0 ;  /* 0x0000000d080d7207 */ /* 0x000fc40000000000 */
[----:B------:R-:W-:Y:S02]  /*14d0*/  SEL R12, R12, R15, P0 ;  /* 0x0000000f0c0c7207 */ /* 0x000fe40000000000 */
        /* <DEDUP_REMOVED lines=19> */
[----:B------:R-:W-:Y:S06]  /*1610*/  RET.REL.NODEC R8 `(_ZN2at6native38_GLOBAL__N__9a469cfd_6_RNN_cu_eca79a6d6kernel17gru_cell_backwardIddlLi1EEEvNS_4cuda6detail10TensorInfoIT_T1_EES9_S9_S9_S9_S8_S8_) ;  /* 0xffffffe808787950 */ /* 0x000fec0003c3ffff */
.L_x_218:
        /* <DEDUP_REMOVED lines=14> */
.L_x_1342:


//--------------------- .text._ZN2at6native38_GLOBAL__N__9a469cfd_6_RNN_cu_eca79a6d6kernel17gru_cell_backwardIddiLi2EEEvNS_4cuda6detail10TensorInfoIT_T1_EES9_S9_S9_S9_S8_S8_ --------------------------
	.section	.text._ZN2at6native38_GLOBAL__N__9a469cfd_6_RNN_cu_eca79a6d6kernel17gru_cell_backwardIddiLi2EEEvNS_4cuda6detail10TensorInfoIT_T1_EES9_S9_S9_S9_S8_S8_,"ax",@progbits
	.align	128
.text._ZN2at6native38_GLOBAL__N__9a469cfd_6_RNN_cu_eca79a6d6kernel17gru_cell_backwardIddiLi2EEEvNS_4cuda6detail10TensorInfoIT_T1_EES9_S9_S9_S9_S8_S8_:
        .type           _ZN2at6native38_GLOBAL__N__9a469cfd_6_RNN_cu_eca79a6d6kernel17gru_cell_backwardIddiLi2EEEvNS_4cuda6detail10TensorInfoIT_T1_EES9_S9_S9_S9_S8_S8_,@function
        .size           _ZN2at6native38_GLOBAL__N__9a469cfd_6_RNN_cu_eca79a6d6kernel17gru_cell_backwardIddiLi2EEEvNS_4cuda6detail10TensorInfoIT_T1_EES9_S9_S9_S9_S8_S8_,(.L_x_1344 - _ZN2at6native38_GLOBAL__N__9a469cfd_6_RNN_cu_eca79a6d6kernel17gru_cell_backwardIddiLi2EEEvNS_4cuda6detail10TensorInfoIT_T1_EES9_S9_S9_S9_S8_S8_)
        .other          _ZN2at6native38_GLOBAL__N__9a469cfd_6_RNN_cu_eca79a6d6kernel17gru_cell_backwardIddiLi2EEEvNS_4cuda6detail10TensorInfoIT_T1_EES9_S9_S9_S9_S8_S8_,@"STO_CUDA_ENTRY STV_DEFAULT"
_ZN2at6native38_GLOBAL__N__9a469cfd_6_RNN_cu_eca79a6d6kernel17gru_cell_backwardIddiLi2EEEvNS_4cuda6detail10TensorInfoIT_T1_EES9_S9_S9_S9_S8_S8_:
[----:B------:R-:W0:Y:S01]  /*0000*/  LDC R1, c[0x0][0x37c] ;  /* 0x0000df00ff017b82 */ /* 0x000e220000000800 */
[----:B------:R-:W1:Y:S07]  /*0010*/  S2R R3, SR_TID.X ;  /* 0x0000000000037919 */ /* 0x000e6e0000002100 */
[----:B------:R-:W1:Y:S01]  /*0020*/  S2UR UR4, SR_CTAID.X ;  /* 0x00000000000479c3 */ /* 0x000e620000002500 */
[----:B------:R-:W2:Y:S01]  /*0030*/  LDCU UR5, c[0x0][0x7bc] ;  /* 0x0000f780ff0577ac */ /* 0x000ea20008000800 */
[----:B0-----:R-:W-:-:S06]  /*0040*/  VIADD R1, R1, 0xfffffff8 ;  /* 0xfffffff801017836 */ /* 0x001fcc0000000000 */
[----:B------:R-:W1:Y:S02]  /*0050*/  LDC R28, c[0x0][0x360] ;  /* 0x0000d800ff1c7b82 */ /* 0x000e640000000800 */
[----:B-1----:R-:W-:-:S05]  /*0060*/  IMAD R2, R28, UR4, R3 ;  /* 0x000000041c027c24 */ /* 0x002fca000f8e0203 */
[----:B--2---:R-:W-:-:S13]  /*0070*/  ISETP.GE.AND P0, PT, R2, UR5, PT ;  /* 0x0000000502007c0c */ /* 0x004fda000bf06270 */
        /* <DEDUP_REMOVED lines=12> */
[----:B------:R-:W0:Y:S04]  /*0140*/  LDCU UR10, c[0x0][0x5a0] ;  /* 0x0000b400ff0a77ac */ /* 0x000e280008000800 */
[----:B------:R-:W-:Y:S01]  /*0150*/  IMAD.MOV.U32 R4, RZ, RZ, R0 ;  /* 0x000000ffff047224 */ /* 0x000fe200078e0000 */
[----:B------:R-:W2:Y:S03]  /*0160*/  LDCU UR11, c[0x0][0x59c] ;  /* 0x0000b380ff0b77ac */ /* 0x000ea60008000800 */
[----:B------:R-:W5:Y:S01]  /*0170*/  I2F.RP R0, R4 ;  /* 0x0000000400007306 */ /* 0x000f620000209400 */
[----:B------:R-:W0:Y:S01]  /*0180*/  LDCU UR12, c[0x0][0x3f0] ;  /* 0x00007e00ff0c77ac */ /* 0x000e220008000800 */
[----:B------:R-:W0:Y:S01]  /*0190*/  LDCU UR13, c[0x0][0x3ec] ;  /* 0x00007d80ff0d77ac */ /* 0x000e220008000800 */
[----:B------:R-:W0:Y:S01]  /*01a0*/  LDCU UR14, c[0x0][0x4c8] ;  /* 0x00009900ff0e77ac */ /* 0x000e220008000800 */
[----:B------:R-:W0:Y:S04]  /*01b0*/  LDCU UR15, c[0x0][0x4c4] ;  /* 0x00009880ff0f77ac */ /* 0x000e280008000800 */
[----:B-----5:R-:W5:Y:S01]  /*01c0*/  MUFU.RCP R0, R0 ;  /* 0x0000000000007308 */ /* 0x020f620000001000 */
[----:B------:R-:W0:Y:S01]  /*01d0*/  LDCU UR16, c[0x0][0x678] ;  /* 0x0000cf00ff1077ac */ /* 0x000e220008000800 */
[----:B------:R-:W0:Y:S01]  /*01e0*/  LDCU UR17, c[0x0][0x674] ;  /* 0x0000ce80ff1177ac */ /* 0x000e220008000800 */
[----:B-----5:R-:W-:-:S02]  /*01f0*/  IADD3 R24, PT, PT, R0, 0xffffffe, RZ ;  /* 0x0ffffffe00187810 */ /* 0x020fc40007ffe0ff */
[----:B------:R-:W-:-:S03]  /*0200*/  LOP3.LUT R0, RZ, UR5, RZ, 0x33, !PT ;  /* 0x00000005ff007c12 */ /* 0x000fc6000f8e33ff */
[----:B------:R5:W3:Y:S02]  /*0210*/  F2I.FTZ.U32.TRUNC.NTZ R25, R24 ;  /* 0x0000001800197305 */ /* 0x000ae4000021f000 */
[----:B-----5:R-:W-:Y:S02]  /*0220*/  HFMA2 R24, -RZ, RZ, 0, 0 ;  /* 0x00000000ff187431 */ /* 0x020fe400000001ff */
[----:B---3--:R-:W-:-:S04]  /*0230*/  IMAD.MOV R3, RZ, RZ, -R25 ;  /* 0x000000ffff037224 */ /* 0x008fc800078e0a19 */
[----:B------:R-:W-:-:S04]  /*0240*/  IMAD R3, R3, R4, RZ ;  /* 0x0000000403037224 */ /* 0x000fc800078e02ff */
[----:B012-4-:R-:W-:-:S07]  /*0250*/  IMAD.HI.U32 R24, R25, R3, R24 ;  /* 0x0000000319187227 */ /* 0x017fce00078e0018 */
.L_x_220:
[----:B------:R-:W0:Y:S01]  /*0260*/  LDC R22, c[0x0][0x7b8] ;  /* 0x0001ee00ff167b82 */ /* 0x000e220000000800 */
[----:B------:R-:W-:Y:S01]  /*0270*/  IABS R23, R2 ;  /* 0x0000000200177213 */ /* 0x000fe20000000000 */
[----:B------:R-:W1:Y:S04]  /*0280*/  LDCU UR4, c[0x0][0x614] ;  /* 0x0000c280ff0477ac */ /* 0x000e680008000800 */
[----:B------:R-:W-:Y:S02]  /*0290*/  IMAD.HI.U32 R0, R24, R23, RZ ;  /* 0x0000001718007227 */ /* 0x000fe400078e00ff */
[----:B------:R-:W2:Y:S02]  /*02a0*/  LDC R5, c[0x0][0x6ec] ;  /* 0x0001bb00ff057b82 */ /* 0x000ea40000000800 */
[----:B------:R-:W-:-:S06]  /*02b0*/  IMAD.MOV R4, RZ, RZ, -R0 ;  /* 0x000000ffff047224 */ /* 0x000fcc00078e0a00 */
[----:B------:R-:W3:Y:S01]  /*02c0*/  LDC R10, c[0x0][0x7b8] ;  /* 0x0001ee00ff0a7b82 */ /* 0x000ee20000000800 */
[----:B0-----:R-:W-:-:S07]  /*02d0*/  IABS R8, R22 ;  /* 0x0000001600087213 */ /* 0x001fce0000000000 */
[----:B------:R-:W0:Y:S01]  /*02e0*/  LDC R9, c[0x0][0x53c] ;  /* 0x00014f00ff097b82 */ /* 0x000e220000000800 */
[----:B------:R-:W-:Y:S01]  /*02f0*/  IMAD R3, R8, R4, R23 ;  /* 0x0000000408037224 */ /* 0x000fe200078e0217 */
[----:B--2---:R-:W-:-:S06]  /*0300*/  IABS R6, R5 ;  /* 0x0000000500067213 */ /* 0x004fcc0000000000 */
[----:B------:R-:W2:Y:S01]  /*0310*/  LDC R29, c[0x0][0x464] ;  /* 0x00011900ff1d7b82 */ /* 0x000ea20000000800 */
[----:B------:R-:W-:Y:S02]  /*0320*/  MOV R4, R6 ;  /* 0x0000000600047202 */ /* 0x000fe40000000f00 */
[----:B---3--:R-:W-:Y:S02]  /*0330*/  IABS R10, R10 ;  /* 0x0000000a000a7213 */ /* 0x008fe40000000000 */
[----:B------:R-:W3:Y:S02]  /*0340*/  I2F.RP R6, R4 ;  /* 0x0000000400067306 */ /* 0x000ee40000209400 */
[----:B------:R-:W-:Y:S02]  /*0350*/  ISETP.GT.U32.AND P2, PT, R10, R3, PT ;  /* 0x000000030a00720c */ /* 0x000fe40003f44070 */
[----:B0-----:R-:W-:-:S04]  /*0360*/  IABS R14, R9 ;  /* 0x00000009000e7213 */ /* 0x001fc80000000000 */
[----:B------:R-:W0:Y:S07]  /*0370*/  I2F.RP R7, R14 ;  /* 0x0000000e00077306 */ /* 0x000e2e0000209400 */
[----:B------:R-:W-:Y:S01]  /*0380*/  @!P2 IMAD.IADD R3, R3, 0x1, -R8 ;  /* 0x000000010303a824 */ /* 0x000fe200078e0a08 */
[----:B------:R-:W-:Y:S02]  /*0390*/  @!P2 IADD3 R0, PT, PT, R0, 0x1, RZ ;  /* 0x000000010000a810 */ /* 0x000fe40007ffe0ff */
[----:B------:R-:W-:Y:S01]  /*03a0*/  ISETP.NE.AND P2, PT, R22, RZ, PT ;  /* 0x000000ff1600720c */ /* 0x000fe20003f45270 */
[----:B---3--:R-:W3:Y:S01]  /*03b0*/  MUFU.RCP R6, R6 ;  /* 0x0000000600067308 */ /* 0x008ee20000001000 */
[----:B------:R-:W-:-:S02]  /*03c0*/  ISETP.GE.U32.AND P1, PT, R3, R10, PT ;  /* 0x0000000a0300720c */ /* 0x000fc40003f26070 */
[----:B------:R-:W-:-:S04]  /*03d0*/  LOP3.LUT R3, R2, R22, RZ, 0x3c, !PT ;  /* 0x0000001602037212 */ /* 0x000fc800078e3cff */
[----:B------:R-:W-:Y:S01]  /*03e0*/  ISETP.GE.AND P3, PT, R3, RZ, PT ;  /* 0x000000ff0300720c */ /* 0x000fe20003f66270 */
[----:B0-----:R-:W0:Y:S06]  /*03f0*/  MUFU.RCP R7, R7 ;  /* 0x0000000700077308 */ /* 0x001e2c0000001000 */
[----:B------:R-:W-:Y:S01]  /*0400*/  @P1 VIADD R0, R0, 0x1 ;  /* 0x0000000100001836 */ /* 0x000fe20000000000 */
[----:B---3--:R-:W-:-:S05]  /*0410*/  IADD3 R18, PT, PT, R6, 0xffffffe, RZ ;  /* 0x0ffffffe06127810 */ /* 0x008fca0007ffe0ff */
[----:B------:R-:W-:Y:S01]  /*0420*/  @!P3 IMAD.MOV R0, RZ, RZ, -R0 ;  /* 0x000000ffff00b224 */ /* 0x000fe200078e0a00 */
[-C--:B------:R-:W-:Y:S01]  /*0430*/  @!P2 LOP3.LUT R0, RZ, R22.reuse, RZ, 0x33, !PT ;  /* 0x00000016ff00a212 */ /* 0x080fe200078e33ff */
[----:B------:R3:W4:Y:S04]  /*0440*/  F2I.FTZ.U32.TRUNC.NTZ R19, R18 ;  /* 0x0000001200137305 */ /* 0x000728000021f000 */
[----:B------:R-:W-:Y:S01]  /*0450*/  IMAD R3, R0, R22, RZ ;  /* 0x0000001600037224 */ /* 0x000fe200078e02ff */
[----:B0-----:R-:W-:-:S04]  /*0460*/  IADD3 R6, PT, PT, R7, 0xffffffe, RZ ;  /* 0x0ffffffe07067810 */ /* 0x001fc80007ffe0ff */
[----:B------:R-:W-:Y:S01]  /*0470*/  IADD3 R0, PT, PT, -R3, R2, RZ ;  /* 0x0000000203007210 */ /* 0x000fe20007ffe1ff */
[----:B------:R-:W0:Y:S01]  /*0480*/  F2I.FTZ.U32.TRUNC.NTZ R7, R6 ;  /* 0x0000000600077305 */ /* 0x000e22000021f000 */
[----:B---3--:R-:W-:-:S03]  /*0490*/  MOV R18, RZ ;  /* 0x000000ff00127202 */ /* 0x008fc60000000f00 */
[----:B------:R-:W-:Y:S02]  /*04a0*/  IMAD R17, R3, 0x5, R0 ;  /* 0x0000000503117824 */ /* 0x000fe400078e0200 */
[--C-:B----4-:R-:W-:Y:S02]  /*04b0*/  IMAD.MOV R11, RZ, RZ, -R19.reuse ;  /* 0x000000ffff0b7224 */ /* 0x110fe400078e0a13 */
[--C-:B------:R-:W-:Y:S02]  /*04c0*/  IMAD.IADD R8, R17, 0x1, R22.reuse ;  /* 0x0000000111087824 */ /* 0x100fe400078e0216 */
[----:B------:R-:W-:Y:S02]  /*04d0*/  IMAD R11, R11, R4, RZ ;  /* 0x000000040b0b7224 */ /* 0x000fe400078e02ff */
[----:B------:R-:W-:Y:S01]  /*04e0*/  IMAD.IADD R12, R8, 0x1, R22 ;  /* 0x00000001080c7824 */ /* 0x000fe200078e0216 */
[----:B------:R-:W-:Y:S01]  /*04f0*/  IABS R21, R8 ;  /* 0x0000000800157213 */ /* 0x000fe20000000000 */
[----:B------:R-:W-:Y:S01]  /*0500*/  IMAD.HI.U32 R18, R19, R11, R18 ;  /* 0x0000000b13127227 */ /* 0x000fe200078e0012 */
[----:B0-----:R-:W-:-:S02]  /*0510*/  IADD3 R15, PT, PT, RZ, -R7, RZ ;  /* 0x80000007ff0f7210 */ /* 0x001fc40007ffe0ff */
[----:B------:R-:W-:Y:S01]  /*0520*/  IABS R19, R12 ;  /* 0x0000000c00137213 */ /* 0x000fe20000000000 */
[----:B------:R-:W-:Y:S01]  /*0530*/  IMAD.MOV.U32 R6, RZ, RZ, RZ ;  /* 0x000000ffff067224 */ /* 0x000fe200078e00ff */
[----:B------:R-:W-:Y:S01]  /*0540*/  IADD3 R11, PT, PT, R12, R22, RZ ;  /* 0x000000160c0b7210 */ /* 0x000fe20007ffe0ff */
[----:B------:R-:W-:-:S03]  /*0550*/  IMAD.HI.U32 R16, R18, R21, RZ ;  /* 0x0000001512107227 */ /* 0x000fc600078e00ff */
[----:B------:R-:W-:Y:S01]  /*0560*/  IABS R25, R11 ;  /* 0x0000000b00197213 */ /* 0x000fe20000000000 */
[----:B------:R-:W-:Y:S02]  /*0570*/  IMAD.MOV R10, RZ, RZ, -R16 ;  /* 0x000000ffff0a7224 */ /* 0x000fe400078e0a10 */
[----:B------:R-:W-:-:S04]  /*0580*/  IMAD.HI.U32 R13, R18, R19, RZ ;  /* 0x00000013120d7227 */ /* 0x000fc800078e00ff */
[----:B------:R-:W-:Y:S01]  /*0590*/  IMAD R21, R4, R10, R21 ;  /* 0x0000000a04157224 */ /* 0x000fe200078e0215 */
[----:B------:R-:W-:Y:S01]  /*05a0*/  IADD3 R10, PT, PT, -R13, RZ, RZ ;  /* 0x000000ff0d0a7210 */ /* 0x000fe20007ffe1ff */
[----:B------:R-:W-:-:S03]  /*05b0*/  IMAD R15, R15, R14, RZ ;  /* 0x0000000e0f0f7224 */ /* 0x000fc600078e02ff */
[----:B------:R-:W-:Y:S01]  /*05c0*/  ISETP.GT.U32.AND P1, PT, R4, R21, PT ;  /* 0x000000150400720c */ /* 0x000fe20003f24070 */
[----:B------:R-:W-:-:S04]  /*05d0*/  IMAD.HI.U32 R6, R7, R15, R6 ;  /* 0x0000000f07067227 */ /* 0x000fc800078e0006 */
[----:B------:R-:W-:Y:S01]  /*05e0*/  IMAD R7, R4, R10, R19 ;  /* 0x0000000a04077224 */ /* 0x000fe200078e0213 */
[----:B------:R-:W-:Y:S01]  /*05f0*/  LOP3.LUT R10, R8, R5, RZ, 0x3c, !PT ;  /* 0x00000005080a7212 */ /* 0x000fe200078e3cff */
[----:B------:R-:W-:-:S03]  /*0600*/  IMAD.HI.U32 R6, R6, R23, RZ ;  /* 0x0000001706067227 */ /* 0x000fc600078e00ff */
[----:B------:R-:W-:Y:S01]  /*0610*/  ISETP.GT.U32.AND P3, PT, R4, R7, PT ;  /* 0x000000070400720c */ /* 0x000fe20003f64070 */
[----:B------:R-:W-:Y:S01]  /*0620*/  IMAD.HI.U32 R15, R18, R25, RZ ;  /* 0x00000019120f7227 */ /* 0x000fe200078e00ff */
[----:B------:R-:W-:Y:S02]  /*0630*/  ISETP.GE.AND P4, PT, R10, RZ, PT ;  /* 0x000000ff0a00720c */ /* 0x000fe40003f86270 */
[-C--:B------:R-:W-:Y:S01]  /*0640*/  @!P1 IADD3 R21, PT, PT, R21, -R4.reuse, RZ ;  /* 0x8000000415159210 */ /* 0x080fe20007ffe0ff */
[----:B------:R-:W-:Y:S02]  /*0650*/  @!P1 VIADD R16, R16, 0x1 ;  /* 0x0000000110109836 */ /* 0x000fe40000000000 */
[----:B------:R-:W-:Y:S01]  /*0660*/  IMAD.MOV R19, RZ, RZ, -R15 ;  /* 0x000000ffff137224 */ /* 0x000fe200078e0a0f */
[-C--:B------:R-:W-:Y:S01]  /*0670*/  ISETP.GE.U32.AND P5, PT, R21, R4.reuse, PT ;  /* 0x000000041500720c */ /* 0x080fe20003fa6070 */
[----:B------:R-:W-:Y:S02]  /*0680*/  IMAD.MOV R21, RZ, RZ, -R6 ;  /* 0x000000ffff157224 */ /* 0x000fe400078e0a06 */
[----:B------:R-:W-:Y:S01]  /*0690*/  IMAD R19, R4, R19, R25 ;  /* 0x0000001304137224 */ /* 0x000fe200078e0219 */
[----:B------:R-:W-:Y:S01]  /*06a0*/  IABS R25, R17 ;  /* 0x0000001100197213 */ /* 0x000fe20000000000 */
[----:B------:R-:W-:Y:S01]  /*06b0*/  IMAD R21, R14, R21, R23 ;  /* 0x000000150e157224 */ /* 0x000fe200078e0217 */
[----:B------:R-:W-:Y:S01]  /*06c0*/  @!P3 IADD3 R7, PT, PT, R7, -R4, RZ ;  /* 0x800000040707b210 */ /* 0x000fe20007ffe0ff */
[----:B------:R-:W-:Y:S01]  /*06d0*/  @!P3 VIADD R13, R13, 0x1 ;  /* 0x000000010d0db836 */ /* 0x000fe20000000000 */
[----:B------:R-:W-:Y:S01]  /*06e0*/  ISETP.GT.U32.AND P6, PT, R4, R19, PT ;  /* 0x000000130400720c */ /* 0x000fe20003fc4070 */
[----:B------:R-:W-:Y:S01]  /*06f0*/  IMAD.HI.U32 R10, R18, R25, RZ ;  /* 0x00000019120a7227 */ /* 0x000fe200078e00ff */
[----:B------:R-:W-:-:S02]  /*0700*/  ISETP.GT.U32.AND P1, PT, R14, R21, PT ;  /* 0x000000150e00720c */ /* 0x000fc40003f24070 */
[----:B------:R-:W-:Y:S01]  /*0710*/  ISETP.GE.U32.AND P2, PT, R7, R4, PT ;  /* 0x000000040700720c */ /* 0x000fe20003f46070 */
[----:B------:R-:W-:Y:S01]  /*0720*/  IMAD.MOV R20, RZ, RZ, -R10 ;  /* 0x000000ffff147224 */ /* 0x000fe200078e0a0a */
[----:B------:R-:W-:-:S03]  /*0730*/  @P5 IADD3 R16, PT, PT, R16, 0x1, RZ ;  /* 0x0000000110105810 */ /* 0x000fc60007ffe0ff */
[----:B------:R-:W-:Y:S02]  /*0740*/  IMAD R25, R4, R20, R25 ;  /* 0x0000001404197224 */ /* 0x000fe400078e0219 */
[----:B------:R-:W-:Y:S01]  /*0750*/  IMAD.MOV.U32 R7, RZ, RZ, R16 ;  /* 0x000000ffff077224 */ /* 0x000fe200078e0010 */
[-C--:B------:R-:W-:Y:S02]  /*0760*/  LOP3.LUT R16, R12, R5.reuse, RZ, 0x3c, !PT ;  /* 0x000000050c107212 */ /* 0x080fe400078e3cff */
[----:B------:R-:W-:Y:S01]  /*0770*/  @!P6 IADD3 R19, PT, PT, R19, -R4, RZ ;  /* 0x800000041313e210 */ /* 0x000fe20007ffe0ff */
[----:B------:R-:W-:Y:S01]  /*0780*/  @!P1 VIADD R6, R6, 0x1 ;  /* 0x0000000106069836 */ /* 0x000fe20000000000 */
[----:B------:R-:W-:Y:S01]  /*0790*/  @!P4 IADD3 R7, PT, PT, -R7, RZ, RZ ;  /* 0x000000ff0707c210 */ /* 0x000fe20007ffe1ff */
[----:B------:R-:W-:Y:S01]  /*07a0*/  @P2 VIADD R13, R13, 0x1 ;  /* 0x000000010d0d2836 */ /* 0x000fe20000000000 */
[----:B------:R-:W-:Y:S02]  /*07b0*/  ISETP.GE.AND P4, PT, R16, RZ, PT ;  /* 0x000000ff1000720c */ /* 0x000fe40003f86270 */
[----:B------:R-:W-:-:S02]  /*07c0*/  LOP3.LUT R16, R11, R5, RZ, 0x3c, !PT ;  /* 0x000000050b107212 */ /* 0x000fc400078e3cff */
[-C--:B------:R-:W-:Y:S02]  /*07d0*/  @!P1 IADD3 R21, PT, PT, R21, -R14.reuse, RZ ;  /* 0x8000000e15159210 */ /* 0x080fe40007ffe0ff */
[----:B------:R-:W-:Y:S02]  /*07e0*/  @!P6 IADD3 R15, PT, PT, R15, 0x1, RZ ;  /* 0x000000010f0fe810 */ /* 0x000fe40007ffe0ff */
[----:B------:R-:W-:Y:S02]  /*07f0*/  ISETP.GE.AND P6, PT, R16, RZ, PT ;  /* 0x000000ff1000720c */ /* 0x000fe40003fc6270 */
[----:B------:R-:W-:Y:S02]  /*0800*/  ISETP.GE.U32.AND P2, PT, R21, R14, PT ;  /* 0x0000000e1500720c */ /* 0x000fe40003f46070 */
[----:B------:R-:W-:Y:S01]  /*0810*/  LOP3.LUT R16, R2, R9, RZ, 0x3c, !PT ;  /* 0x0000000902107212 */ /* 0x000fe200078e3cff */
[----:B------:R-:W0:Y:S01]  /*0820*/  LDC.64 R20, c[0x0][0x6e0] ;  /* 0x0001b800ff147b82 */ /* 0x000e220000000a00 */
[----:B------:R-:W-:-:S02]  /*0830*/  @!P4 IADD3 R13, PT, PT, -R13, RZ, RZ ;  /* 0x000000ff0d0dc210 */ /* 0x000fc40007ffe1ff */
[----:B------:R-:W-:Y:S02]  /*0840*/  ISETP.GE.AND P4, PT, R16, RZ, PT ;  /* 0x000000ff1000720c */ /* 0x000fe40003f86270 */
[----:B------:R-:W-:Y:S02]  /*0850*/  ISETP.NE.AND P1, PT, R9, RZ, PT ;  /* 0x000000ff0900720c */ /* 0x000fe40003f25270 */
[----:B------:R-:W-:Y:S02]  /*0860*/  ISETP.GE.U32.AND P5, PT, R19, R4, PT ;  /* 0x000000041300720c */ /* 0x000fe40003fa6070 */
[----:B------:R-:W-:Y:S01]  /*0870*/  LOP3.LUT R16, RZ, R5, RZ, 0x33, !PT ;  /* 0x00000005ff107212 */ /* 0x000fe200078e33ff */
[----:B------:R-:W-:Y:S01]  /*0880*/  @P2 VIADD R6, R6, 0x1 ;  /* 0x0000000106062836 */ /* 0x000fe20000000000 */
[----:B------:R-:W-:Y:S02]  /*0890*/  ISETP.NE.AND P2, PT, R5, RZ, PT ;  /* 0x000000ff0500720c */ /* 0x000fe40003f45270 */
[----:B------:R-:W-:-:S02]  /*08a0*/  ISETP.GT.U32.AND P3, PT, R4, R25, PT ;  /* 0x000000190400720c */ /* 0x000fc40003f64070 */
[----:B------:R-:W-:Y:S01]  /*08b0*/  LOP3.LUT R14, R17, R5, RZ, 0x3c, !PT ;  /* 0x00000005110e7212 */ /* 0x000fe200078e3cff */
[----:B------:R-:W-:Y:S01]  /*08c0*/  @!P4 IMAD.MOV R6, RZ, RZ, -R6 ;  /* 0x000000ffff06c224 */ /* 0x000fe200078e0a06 */
[----:B------:R-:W-:Y:S02]  /*08d0*/  SEL R7, R16, R7, !P2 ;  /* 0x0000000710077207 */ /* 0x000fe40005000000 */
[----:B------:R-:W-:Y:S01]  /*08e0*/  @!P1 LOP3.LUT R6, RZ, R9, RZ, 0x33, !PT ;  /* 0x00000009ff069212 */ /* 0x000fe200078e33ff */
[----:B------:R-:W-:Y:S01]  /*08f0*/  @P5 VIADD R15, R15, 0x1 ;  /* 0x000000010f0f5836 */ /* 0x000fe20000000000 */
[----:B------:R-:W-:Y:S02]  /*0900*/  ISETP.GE.AND P5, PT, R14, RZ, PT ;  /* 0x000000ff0e00720c */ /* 0x000fe40003fa6270 */
[----:B------:R-:W-:Y:S01]  /*0910*/  SEL R13, R16, R13, !P2 ;  /* 0x0000000d100d7207 */ /* 0x000fe20005000000 */
[----:B------:R-:W-:Y:S01]  /*0920*/  IMAD.MOV R26, RZ, RZ, -R6 ;  /* 0x000000ffff1a7224 */ /* 0x000fe200078e0a06 */
[----:B------:R-:W-:-:S02]  /*0930*/  @!P6 IADD3 R15, PT, PT, -R15, RZ, RZ ;  /* 0x000000ff0f0fe210 */ /* 0x000fc40007ffe1ff */
[----:B------:R-:W-:Y:S01]  /*0940*/  @!P3 IADD3 R25, PT, PT, R25, -R4, RZ ;  /* 0x800000041919b210 */ /* 0x000fe20007ffe0ff */
[----:B------:R-:W-:Y:S01]  /*0950*/  IMAD R26, R9, R26, R2 ;  /* 0x0000001a091a7224 */ /* 0x000fe200078e0202 */
[----:B------:R-:W-:Y:S01]  /*0960*/  SEL R14, R16, R15, !P2 ;  /* 0x0000000f100e7207 */ /* 0x000fe20005000000 */
[----:B------:R-:W-:Y:S01]  /*0970*/  IMAD.MOV R19, RZ, RZ, -R13 ;  /* 0x000000ffff137224 */ /* 0x000fe200078e0a0d */
[----:B------:R-:W-:Y:S01]  /*0980*/  IADD3 R15, PT, PT, -R7, RZ, RZ ;  /* 0x000000ff070f7210 */ /* 0x000fe20007ffe1ff */
[----:B------:R-:W-:Y:S01]  /*0990*/  IMAD R26, R26, UR10, RZ ;  /* 0x0000000a1a1a7c24 */ /* 0x000fe2000f8e02ff */
[----:B------:R-:W-:Y:S01]  /*09a0*/  ISETP.GE.U32.AND P6, PT, R25, R4, PT ;  /* 0x000000041900720c */ /* 0x000fe20003fc6070 */
[C---:B------:R-:W-:Y:S01]  /*09b0*/  IMAD R19, R5.reuse, R19, R12 ;  /* 0x0000001305137224 */ /* 0x040fe200078e020c */
[----:B------:R-:W-:Y:S01]  /*09c0*/  IADD3 R25, PT, PT, -R14, RZ, RZ ;  /* 0x000000ff0e197210 */ /* 0x000fe20007ffe1ff */
[----:B------:R-:W-:Y:S01]  /*09d0*/  IMAD R15, R5, R15, R8 ;  /* 0x0000000f050f7224 */ /* 0x000fe200078e0208 */
[----:B------:R-:W-:Y:S01]  /*09e0*/  @!P3 IADD3 R10, PT, PT, R10, 0x1, RZ ;  /* 0x000000010a0ab810 */ /* 0x000fe20007ffe0ff */
[----:B------:R-:W-:-:S02]  /*09f0*/  IMAD R8, R6, UR11, R26 ;  /* 0x0000000b06087c24 */ /* 0x000fc4000f8e021a */
[----:B------:R-:W3:Y:S01]  /*0a00*/  LDC.64 R26, c[0x0][0x530] ;  /* 0x00014c00ff1a7b82 */ /* 0x000ee20000000a00 */
[----:B------:R-:W-:Y:S02]  /*0a10*/  IMAD R25, R5, R25, R11 ;  /* 0x0000001905197224 */ /* 0x000fe400078e020b */
[----:B------:R-:W-:Y:S02]  /*0a20*/  IMAD R12, R15, UR8, RZ ;  /* 0x000000080f0c7c24 */ /* 0x000fe4000f8e02ff */
[----:B------:R-:W-:Y:S02]  /*0a30*/  IMAD R19, R19, UR8, RZ ;  /* 0x0000000813137c24 */ /* 0x000fe4000f8e02ff */
[----:B------:R-:W-:Y:S02]  /*0a40*/  IMAD R25, R25, UR8, RZ ;  /* 0x0000000819197c24 */ /* 0x000fe4000f8e02ff */
[----:B------:R-:W-:Y:S02]  /*0a50*/  IMAD R12, R7, UR9, R12 ;  /* 0x00000009070c7c24 */ /* 0x000fe4000f8e020c */
[----:B------:R-:W-:-:S02]  /*0a60*/  IMAD R7, R13, UR9, R19 ;  /* 0x000000090d077c24 */ /* 0x000fc4000f8e0213 */
[----:B------:R-:W-:Y:S02]  /*0a70*/  IMAD R14, R14, UR9, R25 ;  /* 0x000000090e0e7c24 */ /* 0x000fe4000f8e0219 */
[----:B0-----:R-:W-:-:S04]  /*0a80*/  IMAD.WIDE R6, R7, 0x8, R20 ;  /* 0x0000000807067825 */ /* 0x001fc800078e0214 */
[--C-:B------:R-:W-:Y:S02]  /*0a90*/  IMAD.WIDE R14, R14, 0x8, R20.reuse ;  /* 0x000000080e0e7825 */ /* 0x100fe400078e0214 */
[----:B------:R-:W4:Y:S02]  /*0aa0*/  LDG.E.64 R6, desc[UR6][R6.64] ;  /* 0x0000000606067981 */ /* 0x000f24000c1e1b00 */
[----:B------:R-:W-:Y:S02]  /*0ab0*/  IMAD.WIDE R12, R12, 0x8, R20 ;  /* 0x000000080c0c7825 */ /* 0x000fe400078e0214 */
[----:B------:R-:W4:Y:S02]  /*0ac0*/  LDG.E.64 R14, desc[UR6][R14.64] ;  /* 0x000000060e0e7981 */ /* 0x000f24000c1e1b00 */
[----:B---3--:R-:W-:Y:S02]  /*0ad0*/  IMAD.WIDE R8, R8, 0x8, R26 ;  /* 0x0000000808087825 */ /* 0x008fe400078e021a */
[----:B------:R-:W3:Y:S01]  /*0ae0*/  LDG.E.64 R12, desc[UR6][R12.64] ;  /* 0x000000060c0c7981 */ /* 0x000ee2000c1e1b00 */
[----:B------:R-:W0:Y:S03]  /*0af0*/  LDC R27, c[0x0][0x38c] ;  /* 0x0000e300ff1b7b82 */ /* 0x000e260000000800 */
[----:B------:R-:W5:Y:S01]  /*0b00*/  LDG.E.64 R8, desc[UR6][R8.64] ;  /* 0x0000000608087981 */ /* 0x000f62000c1e1b00 */
[----:B------:R-:W-:Y:S01]  /*0b10*/  @P6 VIADD R10, R10, 0x1 ;  /* 0x000000010a0a6836 */ /* 0x000fe20000000000 */
[----:B------:R-:W-:-:S03]  /*0b20*/  IADD3 R26, PT, PT, R11, R22, RZ ;  /* 0x000000160b1a7210 */ /* 0x000fc60007ffe0ff */
[----:B------:R-:W-:Y:S01]  /*0b30*/  @!P5 IMAD.MOV R10, RZ, RZ, -R10 ;  /* 0x000000ffff0ad224 */ /* 0x000fe200078e0a0a */
[----:B------:R-:W-:-:S04]  /*0b40*/  IABS R11, R26 ;  /* 0x0000001a000b7213 */ /* 0x000fc80000000000 */
[----:B------:R-:W-:Y:S01]  /*0b50*/  SEL R10, R16, R10, !P2 ;  /* 0x0000000a100a7207 */ /* 0x000fe20005000000 */
[----:B------:R-:W-:-:S03]  /*0b60*/  IMAD.HI.U32 R18, R18, R11, RZ ;  /* 0x0000000b12127227 */ /* 0x000fc600078e00ff */
[----:B------:R-:W-:Y:S01]  /*0b70*/  IADD3 R19, PT, PT, -R10, RZ, RZ ;  /* 0x000000ff0a137210 */ /* 0x000fe20007ffe1ff */
[----:B------:R-:W-:-:S04]  /*0b80*/  IMAD.MOV R25, RZ, RZ, -R18 ;  /* 0x000000ffff197224 */ /* 0x000fc800078e0a12 */
[----:B------:R-:W-:-:S04]  /*0b90*/  IMAD R17, R5, R19, R17 ;  /* 0x0000001305117224 */ /* 0x000fc800078e0211 */
[----:B------:R-:W-:Y:S02]  /*0ba0*/  IMAD R19, R17, UR8, RZ ;  /* 0x0000000811137c24 */ /* 0x000fe4000f8e02ff */
[----:B------:R-:W-:-:S05]  /*0bb0*/  IMAD R17, R4, R25, R11 ;  /* 0x0000001904117224 */ /* 0x000fca00078e020b */
[----:B------:R-:W-:-:S13]  /*0bc0*/  ISETP.GT.U32.AND P3, PT, R4, R17, PT ;  /* 0x000000110400720c */ /* 0x000fda0003f64070 */
[----:B------:R-:W-:-:S04]  /*0bd0*/  @!P3 IADD3 R17, PT, PT, R17, -R4, RZ ;  /* 0x800000041111b210 */ /* 0x000fc80007ffe0ff */
[----:B------:R-:W-:Y:S02]  /*0be0*/  ISETP.GE.U32.AND P1, PT, R17, R4, PT ;  /* 0x000000041100720c */ /* 0x000fe40003f26070 */
[----:B------:R-:W-:Y:S01]  /*0bf0*/  LOP3.LUT R4, R26, R5, RZ, 0x3c, !PT ;  /* 0x000000051a047212 */ /* 0x000fe200078e3cff */
[----:B------:R-:W-:-:S03]  /*0c00*/  @!P3 VIADD R18, R18, 0x1 ;  /* 0x000000011212b836 */ /* 0x000fc60000000000 */
[----:B------:R-:W-:-:S07]  /*0c10*/  ISETP.GE.AND P4, PT, R4, RZ, PT ;  /* 0x000000ff0400720c */ /* 0x000fce0003f86270 */
[----:B------:R-:W-:-:S06]  /*0c20*/  @P1 IADD3 R18, PT, PT, R18, 0x1, RZ ;  /* 0x0000000112121810 */ /* 0x000fcc0007ffe0ff */
[----:B------:R-:W-:-:S05]  /*0c30*/  @!P4 IMAD.MOV R18, RZ, RZ, -R18 ;  /* 0x000000ffff12c224 */ /* 0x000fca00078e0a12 */
[----:B------:R-:W-:-:S04]  /*0c40*/  SEL R16, R16, R18, !P2 ;  /* 0x0000001210107207 */ /* 0x000fc80005000000 */
[----:B------:R-:W-:-:S05]  /*0c50*/  IADD3 R4, PT, PT, -R16, RZ, RZ ;  /* 0x000000ff10047210 */ /* 0x000fca0007ffe1ff */
[----:B------:R-:W-:-:S04]  /*0c60*/  IMAD R5, R5, R4, R26 ;  /* 0x0000000405057224 */ /* 0x000fc800078e021a */
[----:B------:R-:W-:Y:S02]  /*0c70*/  IMAD R5, R5, UR8, RZ ;  /* 0x0000000805057c24 */ /* 0x000fe4000f8e02ff */
[----:B------:R-:W-:Y:S02]  /*0c80*/  IMAD R11, R10, UR9, R19 ;  /* 0x000000090a0b7c24 */ /* 0x000fe4000f8e0213 */
[----:B------:R-:W-:Y:S02]  /*0c90*/  IMAD R5, R16, UR9, R5 ;  /* 0x0000000910057c24 */ /* 0x000fe4000f8e0205 */
[----:B------:R-:W-:-:S04]  /*0ca0*/  IMAD.WIDE R10, R11, 0x8, R20 ;  /* 0x000000080b0a7825 */ /* 0x000fc800078e0214 */
[----:B------:R-:W-:Y:S02]  /*0cb0*/  IMAD.WIDE R16, R5, 0x8, R20 ;  /* 0x0000000805107825 */ /* 0x000fe400078e0214 */
[----:B------:R-:W2:Y:S04]  /*0cc0*/  LDG.E.64 R10, desc[UR6][R10.64] ;  /* 0x000000060a0a7981 */ /* 0x000ea8000c1e1b00 */
[----:B------:R-:W2:Y:S01]  /*0cd0*/  LDG.E.64 R16, desc[UR6][R16.64] ;  /* 0x0000000610107981 */ /* 0x000ea2000c1e1b00 */
[----:B0-----:R-:W-:Y:S01]  /*0ce0*/  IABS R25, R27 ;  /* 0x0000001b00197213 */ /* 0x001fe20000000000 */
[----:B------:R-:W-:Y:S01]  /*0cf0*/  IMAD R3, R3, 0x3, R0 ;  /* 0x0000000303037824 */ /* 0x000fe200078e0200 */
[----:B----4-:R-:W-:-:S15]  /*0d00*/  DADD R18, -R6, R14 ;  /* 0x0000000006127229 */ /* 0x010fde000000010e */
[----:B------:R-:W-:-:S15]  /*0d10*/  NOP ;  /* 0x0000000000007918 */ /* 0x000fde0000000000 */
[----:B------:R-:W-:-:S15]  /*0d20*/  NOP ;  /* 0x0000000000007918 */ /* 0x000fde0000000000 */
[----:B------:R-:W-:-:S15]  /*0d30*/  NOP ;  /* 0x0000000000007918 */ /* 0x000fde0000000000 */
[----:B------:R-:W-:-:S04]  /*0d40*/  NOP ;  /* 0x0000000000007918 */ /* 0x000fc80000000000 */
[----:B---3--:R-:W5:-:S15]  /*0d50*/  DADD R4, -R12, 1 ;  /* 0x3ff000000c047429 */ /* 0x008f5e0000000100 */
[----:B------:R-:W-:-:S15]  /*0d60*/  NOP ;  /* 0x0000000000007918 */ /* 0x000fde0000000000 */
[----:B------:R-:W-:-:S15]  /*0d70*/  NOP ;  /* 0x0000000000007918 */ /* 0x000fde0000000000 */
[----:B------:R-:W-:-:S15]  /*0d80*/  NOP ;  /* 0x0000000000007918 */ /* 0x000fde0000000000 */
[----:B------:R-:W-:-:S04]  /*0d90*/  NOP ;  /* 0x0000000000007918 */ /* 0x000fc80000000000 */
[----:B------:R-:W-:-:S15]  /*0da0*/  DFMA R14, -R6, R6, 1 ;  /* 0x3ff00000060e742b */ /* 0x000fde0000000106 */
[----:B------:R-:W-:-:S15]  /*0db0*/  NOP ;  /* 0x0000000000007918 */ /* 0x000fde0000000000 */
[----:B------:R-:W-:-:S15]  /*0dc0*/  NOP ;  /* 0x0000000000007918 */ /* 0x000fde0000000000 */
[----:B------:R-:W-:-:S15]  /*0dd0*/  NOP ;  /* 0x0000000000007918 */ /* 0x000fde0000000000 */
[----:B------:R-:W-:-:S04]  /*0de0*/  NOP ;  /* 0x0000000000007918 */ /* 0x000fc80000000000 */
[----:B-----5:R-:W0:-:S15]  /*0df0*/  DMUL R6, R8, R4 ;  /* 0x0000000408067228 */ /* 0x020e1e0000000000 */
[----:B------:R-:W-:-:S15]  /*0e00*/  NOP ;  /* 0x0000000000007918 */ /* 0x000fde0000000000 */
[----:B------:R-:W-:-:S15]  /*0e10*/  NOP ;  /* 0x0000000000007918 */ /* 0x000fde0000000000 */
[----:B------:R-:W-:-:S15]  /*0e20*/  NOP ;  /* 0x0000000000007918 */ /* 0x000fde0000000000 */
[----:B------:R-:W-:-:S04]  /*0e30*/  NOP ;  /* 0x0000000000007918 */ /* 0x000fc80000000000 */
[----:B0-----:R0:W-:Y:S02]  /*0e40*/  DMUL R14, R6, R14 ;  /* 0x0000000e060e7228 */ /* 0x0011e40000000000 */
[----:B0-----:R-:W0:Y:S08]  /*0e50*/  I2F.RP R6, R25 ;  /* 0x0000001900067306 */ /* 0x001e300000209400 */
[----:B0-----:R-:W0:-:S15]  /*0e60*/  MUFU.RCP R6, R6 ;  /* 0x0000000600067308 */ /* 0x001e1e0000001000 */
[----:B------:R-:W-:-:S15]  /*0e70*/  NOP ;  /* 0x0000000000007918 */ /* 0x000fde0000000000 */
[----:B------:R-:W-:-:S15]  /*0e80*/  NOP ;  /* 0x0000000000007918 */ /* 0x000fde0000000000 */
[----:B------:R-:W-:-:S09]  /*0e90*/  NOP ;  /* 0x0000000000007918 */ /* 0x000fd20000000000 */
[----:B------:R-:W3:-:S15]  /*0ea0*/  DMUL R18, R8, R18 ;  /* 0x0000001208127228 */ /* 0x000ede0000000000 */
[----:B------:R-:W-:-:S15]  /*0eb0*/  NOP ;  /* 0x0000000000007918 */ /* 0x000fde0000000000 */
[----:B------:R-:W-:-:S15]  /*0ec0*/  NOP ;  /* 0x0000000000007918 */ /* 0x000fde0000000000 */
[----:B------:R-:W-:-:S15]  /*0ed0*/  NOP ;  /* 0x0000000000007918 */ /* 0x000fde0000000000 */
[----:B------:R-:W-:-:S04]  /*0ee0*/  NOP ;  /* 0x0000000000007918 */ /* 0x000fc80000000000 */
[----:B---3--:R0:W3:Y:S02]  /*0ef0*/  DMUL R18, R18, R4 ;  /* 0x0000000412127228 */ /* 0x0080e40000000000 */
[----:B0-----:R-:W-:-:S06]  /*0f00*/  VIADD R5, R6, 0xffffffe ;  /* 0x0ffffffe06057836 */ /* 0x001fcc0000000000 */
[----:B------:R-:W0:Y:S02]  /*0f10*/  F2I.FTZ.U32.TRUNC.NTZ R5, R5 ;  /* 0x0000000500057305 */ /* 0x000e24000021f000 */
[----:B0-----:R-:W-:-:S05]  /*0f20*/  IADD3 R4, PT, PT, RZ, -R5, RZ ;  /* 0x80000005ff047210 */ /* 0x001fca0007ffe0ff */
[----:B------:R-:W-:Y:S02]  /*0f30*/  IMAD R7, R4, R25, RZ ;  /* 0x0000001904077224 */ /* 0x000fe400078e02ff */
[----:B------:R-:W-:-:S04]  /*0f40*/  IMAD.MOV.U32 R4, RZ, RZ, RZ ;  /* 0x000000ffff047224 */ /* 0x000fc800078e00ff */
[----:B------:R-:W-:-:S15]  /*0f50*/  IMAD.HI.U32 R0, R5, R7, R4 ;  /* 0x0000000705007227 */ /* 0x000fde00078e0004 */
[----:B------:R-:W-:-:S15]  /*0f60*/  NOP ;  /* 0x0000000000007918 */ /* 0x000fde0000000000 */
[----:B------:R-:W-:-:S13]  /*0f70*/  NOP ;  /* 0x0000000000007918 */ /* 0x000fda0000000000 */
[----:B------:R-:W0:Y:S01]  /*0f80*/  DMUL R8, R12, R8 ;  /* 0x000000080c087228 */ /* 0x000e220000000000 */
[----:B------:R-:W-:-:S04]  /*0f90*/  IADD3 R5, PT, PT, R3, R22, RZ ;  /* 0x0000001603057210 */ /* 0x000fc80007ffe0ff */
[----:B------:R-:W-:Y:S01]  /*0fa0*/  IABS R7, R5 ;  /* 0x0000000500077213 */ /* 0x000fe20000000000 */
[----:B------:R-:W-:-:S15]  /*0fb0*/  IMAD.IADD R6, R5, 0x1, R22 ;  /* 0x0000000105067824 */ /* 0x000fde00078e0216 */
[----:B------:R-:W-:-:S15]  /*0fc0*/  NOP ;  /* 0x0000000000007918 */ /* 0x000fde0000000000 */
[----:B------:R-:W-:-:S15]  /*0fd0*/  NOP ;  /* 0x0000000000007918 */ /* 0x000fde0000000000 */
[----:B------:R-:W-:-:S13]  /*0fe0*/  NOP ;  /* 0x0000000000007918 */ /* 0x000fda0000000000 */
[----:B---3--:R3:W-:Y:S02]  /*0ff0*/  DMUL R12, R12, R18 ;  /* 0x000000120c0c7228 */ /* 0x0087e40000000000 */
[----:B---3--:R-:W-:-:S04]  /*1000*/  IABS R18, R3 ;  /* 0x0000000300127213 */ /* 0x008fc80000000000 */
[----:B------:R-:W-:-:S05]  /*1010*/  MOV R4, R18 ;  /* 0x0000001200047202 */ /* 0x000fca0000000f00 */
[----:B------:R-:W-:-:S04]  /*1020*/  IMAD.HI.U32 R18, R0, R4, RZ ;  /* 0x0000000400127227 */ /* 0x000fc800078e00ff */
[----:B------:R-:W-:-:S04]  /*1030*/  IMAD.MOV R26, RZ, RZ, -R18 ;  /* 0x000000ffff1a7224 */ /* 0x000fc800078e0a12 */
[----:B------:R-:W-:-:S05]  /*1040*/  IMAD R26, R25, R26, R4 ;  /* 0x0000001a191a7224 */ /* 0x000fca00078e0204 */
[----:B------:R-:W-:Y:S01]  /*1050*/  ISETP.GT.U32.AND P6, PT, R25, R26, PT ;  /* 0x0000001a1900720c */ /* 0x000fe20003fc4070 */
[----:B------:R-:W-:-:S12]  /*1060*/  IMAD.HI.U32 R19, R0, R7, RZ ;  /* 0x0000000700137227 */ /* 0x000fd800078e00ff */
[----:B------:R-:W-:-:S04]  /*1070*/  @!P6 IADD3 R26, PT, PT, R26, -R25, RZ ;  /* 0x800000191a1ae210 */ /* 0x000fc80007ffe0ff */
[----:B------:R-:W-:Y:S02]  /*1080*/  ISETP.GE.U32.AND P1, PT, R26, R25, PT ;  /* 0x000000191a00720c */ /* 0x000fe40003f26070 */
[----:B------:R-:W-:Y:S01]  /*1090*/  LOP3.LUT R26, R3, R27, RZ, 0x3c, !PT ;  /* 0x0000001b031a7212 */ /* 0x000fe200078e3cff */
[----:B------:R-:W-:-:S03]  /*10a0*/  IMAD.MOV R27, RZ, RZ, -R19 ;  /* 0x000000ffff1b7224 */ /* 0x000fc600078e0a13 */
[----:B------:R-:W-:Y:S01]  /*10b0*/  ISETP.GE.AND P3, PT, R26, RZ, PT ;  /* 0x000000ff1a00720c */ /* 0x000fe20003f66270 */
[----:B------:R-:W-:-:S05]  /*10c0*/  IMAD R26, R25, R27, R7 ;  /* 0x0000001b191a7224 */ /* 0x000fca00078e0207 */
[----:B------:R-:W-:Y:S02]  /*10d0*/  ISETP.GT.U32.AND P2, PT, R25, R26, PT ;  /* 0x0000001a1900720c */ /* 0x000fe40003f44070 */
[----:B------:R-:W-:-:S05]  /*10e0*/  IABS R22, R6 ;  /* 0x0000000600167213 */ /* 0x000fca0000000000 */
[----:B------:R-:W-:-:S06]  /*10f0*/  IMAD.HI.U32 R0, R0, R22, RZ ;  /* 0x0000001600007227 */ /* 0x000fcc00078e00ff */
[----:B------:R-:W-:Y:S01]  /*1100*/  @!P2 IMAD.IADD R26, R26, 0x1, -R25 ;  /* 0x000000011a1aa824 */ /* 0x000fe200078e0a19 */
[----:B------:R-:W-:-:S04]  /*1110*/  IADD3 R27, PT, PT, -R0, RZ, RZ ;  /* 0x000000ff001b7210 */ /* 0x000fc80007ffe1ff */
[----:B------:R-:W-:Y:S02]  /*1120*/  ISETP.GE.U32.AND P5, PT, R26, R25, PT ;  /* 0x000000191a00720c */ /* 0x000fe40003fa6070 */
[----:B------:R-:W3:Y:S01]  /*1130*/  LDC R26, c[0x0][0x38c] ;  /* 0x0000e300ff1a7b82 */ /* 0x000ee20000000800 */
[----:B------:R-:W-:-:S05]  /*1140*/  IMAD R27, R25, R27, R22 ;  /* 0x0000001b191b7224 */ /* 0x000fca00078e0216 */
[----:B------:R-:W-:Y:S01]  /*1150*/  ISETP.GT.U32.AND P4, PT, R25, R27, PT ;  /* 0x0000001b1900720c */ /* 0x000fe20003f84070 */
[----:B--2---:R-:W-:Y:S01]  /*1160*/  DADD R20, -R10, 1 ;  /* 0x3ff000000a147429 */ /* 0x004fe20000000100 */
[----:B------:R-:W-:-:S04]  /*1170*/  @!P6 IADD3 R18, PT, PT, R18, 0x1, RZ ;  /* 0x000000011212e810 */ /* 0x000fc80007ffe0ff */
[----:B------:R-:W-:-:S07]  /*1180*/  @P1 IADD3 R18, PT, PT, R18, 0x1, RZ ;  /* 0x0000000112121810 */ /* 0x000fce0007ffe0ff */
[----:B------:R-:W-:Y:S01]  /*1190*/  @!P4 IMAD.IADD R27, R27, 0x1, -R25 ;  /* 0x000000011b1bc824 */ /* 0x000fe200078e0a19 */
[----:B------:R-:W-:Y:S01]  /*11a0*/  @!P2 IADD3 R19, PT, PT, R19, 0x1, RZ ;  /* 0x000000011313a810 */ /* 0x000fe20007ffe0ff */
[----:B------:R-:W-:-:S03]  /*11b0*/  @!P3 IMAD.MOV R18, RZ, RZ, -R18 ;  /* 0x000000ffff12b224 */ /* 0x000fc600078e0a12 */
[----:B------:R-:W-:Y:S02]  /*11c0*/  ISETP.GE.U32.AND P1, PT, R27, R25, PT ;  /* 0x000000191b00720c */ /* 0x000fe40003f26070 */
[----:B---3--:R-:W-:Y:S02]  /*11d0*/  ISETP.NE.AND P2, PT, R26, RZ, PT ;  /* 0x000000ff1a00720c */ /* 0x008fe40003f45270 */
[----:B------:R-:W-:Y:S02]  /*11e0*/  LOP3.LUT R27, RZ, R26, RZ, 0x33, !PT ;  /* 0x0000001aff1b7212 */ /* 0x000fe400078e33ff */
[----:B------:R-:W-:Y:S02]  /*11f0*/  @P5 IADD3 R19, PT, PT, R19, 0x1, RZ ;  /* 0x0000000113135810 */ /* 0x000fe40007ffe0ff */
[----:B------:R-:W-:Y:S01]  /*1200*/  SEL R18, R27, R18, !P2 ;  /* 0x000000121b127207 */ /* 0x000fe20005000000 */
[----:B0-----:R0:W-:Y:S02]  /*1210*/  STL.64 [R1], R8 ;  /* 0x0000000801007387 */ /* 0x0011e40000100a00 */
[----:B0-----:R-:W0:-:S15]  /*1220*/  LDC.64 R8, c[0x0][0x380] ;  /* 0x0000e000ff087b82 */ /* 0x001e1e0000000a00 */
[----:B------:R-:W-:-:S15]  /*1230*/  NOP ;  /* 0x0000000000007918 */ /* 0x000fde0000000000 */
[----:B------:R-:W-:-:S06]  /*1240*/  NOP ;  /* 0x0000000000007918 */ /* 0x000fcc0000000000 */
[----:B------:R-:W2:-:S15]  /*1250*/  DMUL R16, R16, R14 ;  /* 0x0000000e10107228 */ /* 0x000e9e0000000000 */
[----:B------:R-:W-:-:S15]  /*1260*/  NOP ;  /* 0x0000000000007918 */ /* 0x000fde0000000000 */
[----:B------:R-:W-:-:S15]  /*1270*/  NOP ;  /* 0x0000000000007918 */ /* 0x000fde0000000000 */
[----:B------:R-:W-:-:S15]  /*1280*/  NOP ;  /* 0x0000000000007918 */ /* 0x000fde0000000000 */
[----:B------:R-:W-:-:S04]  /*1290*/  NOP ;  /* 0x0000000000007918 */ /* 0x000fc80000000000 */
[----:B--2---:R2:W3:Y:S02]  /*12a0*/  DMUL R20, R16, R20 ;  /* 0x0000001410147228 */ /* 0x0044e40000000000 */
[----:B--2---:R-:W-:Y:S02]  /*12b0*/  IABS R17, R29 ;  /* 0x0000001d00117213 */ /* 0x004fe40000000000 */
[----:B------:R-:W-:-:S03]  /*12c0*/  LOP3.LUT R16, R5, R26, RZ, 0x3c, !PT ;  /* 0x0000001a05107212 */ /* 0x000fc600078e3cff */
[----:B------:R-:W-:Y:S01]  /*12d0*/  IMAD.MOV.U32 R25, RZ, RZ, R17 ;  /* 0x000000ffff197224 */ /* 0x000fe200078e0011 */
[----:B------:R-:W-:-:S03]  /*12e0*/  ISETP.GE.AND P6, PT, R16, RZ, PT ;  /* 0x000000ff1000720c */ /* 0x000fc60003fc6270 */
[----:B------:R-:W2:Y:S01]  /*12f0*/  I2F.RP R16, R25 ;  /* 0x0000001900107306 */ /* 0x000ea20000209400 */
[----:B------:R-:W-:Y:S01]  /*1300*/  IMAD.MOV.U32 R17, RZ, RZ, R19 ;  /* 0x000000ffff117224 */ /* 0x000fe200078e0013 */
[----:B------:R-:W-:-:S05]  /*1310*/  IADD3 R19, PT, PT, -R18, RZ, RZ ;  /* 0x000000ff12137210 */ /* 0x000fca0007ffe1ff */
[----:B------:R-:W-:-:S03]  /*1320*/  IMAD R19, R26, R19, R3 ;  /* 0x000000131a137224 */ /* 0x000fc600078e0203 */
[----:B------:R-:W-:Y:S02]  /*1330*/  @!P6 IMAD.MOV R17, RZ, RZ, -R17 ;  /* 0x000000ffff11e224 */ /* 0x000fe400078e0a11 */
[----:B------:R-:W-:Y:S01]  /*1340*/  IMAD R19, R19, UR12, RZ ;  /* 0x0000000c13137c24 */ /* 0x000fe2000f8e02ff */
[----:B--2---:R-:W2:Y:S02]  /*1350*/  MUFU.RCP R16, R16 ;  /* 0x0000001000107308 */ /* 0x004ea40000001000 */
[----:B------:R-:W-:Y:S01]  /*1360*/  SEL R17, R27, R17, !P2 ;  /* 0x000000111b117207 */ /* 0x000fe20005000000 */
[----:B------:R-:W-:-:S03]  /*1370*/  IMAD R18, R18, UR13, R19 ;  /* 0x0000000d12127c24 */ /* 0x000fc6000f8e0213 */
[----:B------:R-:W-:-:S05]  /*1380*/  IADD3 R19, PT, PT, -R17, RZ, RZ ;  /* 0x000000ff11137210 */ /* 0x000fca0007ffe1ff */
[----:B------:R-:W-:-:S04]  /*1390*/  IMAD R19, R26, R19, R5 ;  /* 0x000000131a137224 */ /* 0x000fc800078e0205 */
[----:B------:R-:W-:Y:S02]  /*13a0*/  IMAD R19, R19, UR12, RZ ;  /* 0x0000000c13137c24 */ /* 0x000fe4000f8e02ff */
[----:B--2---:R-:W-:Y:S02]  /*13b0*/  VIADD R26, R16, 0xffffffe ;  /* 0x0ffffffe101a7836 */ /* 0x004fe40000000000 */
[----:B------:R-:W-:Y:S02]  /*13c0*/  IMAD R16, R17, UR13, R19 ;  /* 0x0000000d11107c24 */ /* 0x000fe4000f8e0213 */
[----:B0-----:R-:W-:Y:S02]  /*13d0*/  IMAD.WIDE R18, R18, 0x8, R8 ;  /* 0x0000000812127825 */ /* 0x001fe400078e0208 */
[----:B------:R-:W2:Y:S01]  /*13e0*/  LDL.LU.64 R8, [R1] ;  /* 0x0000000001087983 */ /* 0x000ea20000300a00 */
[----:B------:R0:W4:Y:S02]  /*13f0*/  F2I.FTZ.U32.TRUNC.NTZ R17, R26 ;  /* 0x0000001a00117305 */ /* 0x000124000021f000 */
[----:B0-----:R-:W0:-:S14]  /*1400*/  LDC R26, c[0x0][0x38c] ;  /* 0x0000e300ff1a7b82 */ /* 0x001e1c0000000800 */
[----:B---3--:R-:W3:Y:S02]  /*1410*/  DMUL R20, R10, R20 ;  /* 0x000000140a147228 */ /* 0x008ee40000000000 */
[----:B---3--:R3:W-:Y:S02]  /*1420*/  STG.E.64 desc[UR6][R18.64], R20 ;  /* 0x0000001412007986 */ /* 0x0087e4000c101b06 */
[----:B---3--:R-:W3:Y:S02]  /*1430*/  LDC.64 R18, c[0x0][0x380] ;  /* 0x0000e000ff127b82 */ /* 0x008ee40000000a00 */
[----:B---3--:R-:W-:Y:S01]  /*1440*/  IMAD.WIDE R18, R16, 0x8, R18 ;  /* 0x0000000810127825 */ /* 0x008fe200078e0212 */
[----:B0-----:R-:W-:-:S04]  /*1450*/  LOP3.LUT R16, R6, R26, RZ, 0x3c, !PT ;  /* 0x0000001a06107212 */ /* 0x001fc800078e3cff */
[----:B------:R4:W-:Y:S01]  /*1460*/  STG.E.64 desc[UR6][R18.64], R12 ;  /* 0x0000000c12007986 */ /* 0x0009e2000c101b06 */
[----:B------:R-:W-:Y:S01]  /*1470*/  ISETP.GE.AND P3, PT, R16, RZ, PT ;  /* 0x000000ff1000720c */ /* 0x000fe20003f66270 */
[----:B------:R-:W-:Y:S01]  /*1480*/  IMAD.MOV.U32 R16, RZ, RZ, RZ ;  /* 0x000000ffff107224 */ /* 0x000fe200078e00ff */
[----:B----4-:R-:W-:-:S05]  /*1490*/  IADD3 R18, PT, PT, RZ, -R17, RZ ;  /* 0x80000011ff127210 */ /* 0x010fca0007ffe0ff */
[----:B------:R-:W-:-:S04]  /*14a0*/  IMAD R18, R18, R25, RZ ;  /* 0x0000001912127224 */ /* 0x000fc800078e02ff */
[----:B------:R-:W-:-:S06]  /*14b0*/  IMAD.HI.U32 R17, R17, R18, R16 ;  /* 0x0000001211117227 */ /* 0x000fcc00078e0010 */
[----:B------:R-:W-:-:S05]  /*14c0*/  IMAD.HI.U32 R16, R17, R4, RZ ;  /* 0x0000000411107227 */ /* 0x000fca00078e00ff */
[----:B------:R-:W-:Y:S01]  /*14d0*/  IADD3 R18, PT, PT, -R16, RZ, RZ ;  /* 0x000000ff10127210 */ /* 0x000fe20007ffe1ff */
[----:B------:R-:W-:-:S04]  /*14e0*/  @!P4 VIADD R0, R0, 0x1 ;  /* 0x000000010000c836 */ /* 0x000fc80000000000 */
[C---:B------:R-:W-:Y:S02]  /*14f0*/  IMAD R4, R25.reuse, R18, R4 ;  /* 0x0000001219047224 */ /* 0x040fe400078e0204 */
[----:B------:R-:W0:Y:S03]  /*1500*/  LDC R18, c[0x0][0x614] ;  /* 0x00018500ff127b82 */ /* 0x000e260000000800 */
[----:B------:R-:W-:Y:S02]  /*1510*/  ISETP.GT.U32.AND P6, PT, R25, R4, PT ;  /* 0x000000041900720c */ /* 0x000fe40003fc4070 */
[----:B------:R-:W-:-:S05]  /*1520*/  @P1 IADD3 R0, PT, PT, R0, 0x1, RZ ;  /* 0x0000000100001810 */ /* 0x000fca0007ffe0ff */
[----:B------:R-:W-:-:S05]  /*1530*/  @!P3 IMAD.MOV R0, RZ, RZ, -R0 ;  /* 0x000000ffff00b224 */ /* 0x000fca00078e0a00 */
[----:B------:R-:W-:Y:S01]  /*1540*/  SEL R27, R27, R0, !P2 ;  /* 0x000000001b1b7207 */ /* 0x000fe20005000000 */
[----:B------:R-:W-:Y:S01]  /*1550*/  IMAD.HI.U32 R0, R17, R7, RZ ;  /* 0x0000000711007227 */ /* 0x000fe200078e00ff */
[----:B------:R-:W-:-:S03]  /*1560*/  @!P6 IADD3 R4, PT, PT, R4, -R25, RZ ;  /* 0x800000190404e210 */ /* 0x000fc60007ffe0ff */
[----:B------:R-:W-:Y:S01]  /*1570*/  IMAD.MOV R19, RZ, RZ, -R0 ;  /* 0x000000ffff137224 */ /* 0x000fe200078e0a00 */
[----:B------:R-:W-:Y:S01]  /*1580*/  ISETP.GE.U32.AND P1, PT, R4, R25, PT ;  /* 0x000000190400720c */ /* 0x000fe20003f26070 */
[----:B------:R-:W-:-:S04]  /*1590*/  IMAD.HI.U32 R4, R17, R22, RZ ;  /* 0x0000001611047227 */ /* 0x000fc800078e00ff */
[----:B------:R-:W-:Y:S01]  /*15a0*/  IMAD R17, R25, R19, R7 ;  /* 0x0000001319117224 */ /* 0x000fe200078e0207 */
[----:B------:R-:W-:Y:S02]  /*15b0*/  IADD3 R19, PT, PT, -R4, RZ, RZ ;  /* 0x000000ff04137210 */ /* 0x000fe40007ffe1ff */
[----:B0-----:R-:W-:-:S03]  /*15c0*/  IABS R7, R18 ;  /* 0x0000001200077213 */ /* 0x001fc60000000000 */
[C---:B------:R-:W-:Y:S02]  /*15d0*/  IMAD R19, R25.reuse, R19, R22 ;  /* 0x0000001319137224 */ /* 0x040fe400078e0216 */
[----:B------:R-:W0:Y:S01]  /*15e0*/  I2F.RP R22, R7 ;  /* 0x0000000700167306 */ /* 0x000e220000209400 */
[C---:B------:R-:W-:Y:S02]  /*15f0*/  ISETP.GT.U32.AND P2, PT, R25.reuse, R17, PT ;  /* 0x000000111900720c */ /* 0x040fe40003f44070 */
[----:B------:R-:W-:-:S05]  /*1600*/  ISETP.GT.U32.AND P3, PT, R25, R19, PT ;  /* 0x000000131900720c */ /* 0x000fca0003f64070 */
[----:B0-----:R-:W0:Y:S06]  /*1610*/  MUFU.RCP R22, R22 ;  /* 0x0000001600167308 */ /* 0x001e2c0000001000 */
[----:B------:R-:W-:Y:S02]  /*1620*/  @!P2 IMAD.IADD R17, R17, 0x1, -R25 ;  /* 0x000000011111a824 */ /* 0x000fe400078e0a19 */
[----:B------:R-:W-:-:S03]  /*1630*/  @!P3 IADD3 R19, PT, PT, R19, -R25, RZ ;  /* 0x800000191313b210 */ /* 0x000fc60007ffe0ff */
[-C--:B------:R-:W-:Y:S01]  /*1640*/  ISETP.GE.U32.AND P4, PT, R17, R25.reuse, PT ;  /* 0x000000191100720c */ /* 0x080fe20003f86070 */
[----:B------:R-:W-:Y:S01]  /*1650*/  IMAD.MOV R17, RZ, RZ, -R27 ;  /* 0x000000ffff117224 */ /* 0x000fe200078e0a1b */
[----:B------:R-:W-:Y:S02]  /*1660*/  ISETP.GE.U32.AND P5, PT, R19, R25, PT ;  /* 0x000000191300720c */ /* 0x000fe40003fa6070 */
[----:B------:R-:W-:Y:S01]  /*1670*/  LOP3.LUT R19, R3, R29, RZ, 0x3c, !PT ;  /* 0x0000001d03137212 */ /* 0x000fe200078e3cff */
[----:B------:R-:W-:Y:S02]  /*1680*/  IMAD R17, R26, R17, R6 ;  /* 0x000000111a117224 */ /* 0x000fe400078e0206 */
[----:B------:R-:W-:Y:S01]  /*1690*/  @!P6 VIADD R16, R16, 0x1 ;  /* 0x000000011010e836 */ /* 0x000fe20000000000 */
[----:B------:R-:W-:Y:S01]  /*16a0*/  ISETP.GE.AND P6, PT, R19, RZ, PT ;  /* 0x000000ff1300720c */ /* 0x000fe20003fc6270 */
[----:B------:R-:W-:Y:S01]  /*16b0*/  IMAD R19, R17, UR12, RZ ;  /* 0x0000000c11137c24 */ /* 0x000fe2000f8e02ff */
[----:B0-----:R-:W-:-:S03]  /*16c0*/  IADD3 R22, PT, PT, R22, 0xffffffe, RZ ;  /* 0x0ffffffe16167810 */ /* 0x001fc60007ffe0ff */
[----:B------:R-:W-:Y:S01]  /*16d0*/  IMAD R27, R27, UR13, R19 ;  /* 0x0000000d1b1b7c24 */ /* 0x000fe2000f8e0213 */
[----:B------:R-:W-:Y:S02]  /*16e0*/  @P1 IADD3 R16, PT, PT, R16, 0x1, RZ ;  /* 0x0000000110101810 */ /* 0x000fe40007ffe0ff */
[-C--:B------:R-:W-:Y:S01]  /*16f0*/  LOP3.LUT R19, R5, R29.reuse, RZ, 0x3c, !PT ;  /* 0x0000001d05137212 */ /* 0x080fe200078e3cff */
[----:B------:R0:W3:Y:S03]  /*1700*/  F2I.FTZ.U32.TRUNC.NTZ R17, R22 ;  /* 0x0000001600117305 */ /* 0x0000e6000021f000 */
[----:B------:R-:W-:Y:S01]  /*1710*/  ISETP.GE.AND P1, PT, R19, RZ, PT ;  /* 0x000000ff1300720c */ /* 0x000fe20003f26270 */
[----:B------:R-:W-:Y:S01]  /*1720*/  @!P6 IMAD.MOV R16, RZ, RZ, -R16 ;  /* 0x000000ffff10e224 */ /* 0x000fe200078e0a10 */
[----:B------:R-:W-:Y:S02]  /*1730*/  LOP3.LUT R19, R6, R29, RZ, 0x3c, !PT ;  /* 0x0000001d06137212 */ /* 0x000fe400078e3cff */
[----:B------:R-:W-:-:S02]  /*1740*/  ISETP.NE.AND P6, PT, R29, RZ, PT ;  /* 0x000000ff1d00720c */ /* 0x000fc40003fc5270 */
[----:B0-----:R-:W-:Y:S02]  /*1750*/  LOP3.LUT R22, RZ, R29, RZ, 0x33, !PT ;  /* 0x0000001dff167212 */ /* 0x001fe400078e33ff */
[----:B------:R-:W-:Y:S02]  /*1760*/  @!P2 IADD3 R0, PT, PT, R0, 0x1, RZ ;  /* 0x000000010000a810 */ /* 0x000fe40007ffe0ff */
[----:B------:R-:W-:Y:S02]  /*1770*/  ISETP.GE.AND P2, PT, R19, RZ, PT ;  /* 0x000000ff1300720c */ /* 0x000fe40003f46270 */
[----:B------:R-:W-:Y:S01]  /*1780*/  SEL R19, R22, R16, !P6 ;  /* 0x0000001016137207 */ /* 0x000fe20007000000 */
[----:B---3--:R-:W-:-:S03]  /*1790*/  IMAD.MOV R25, RZ, RZ, -R17 ;  /* 0x000000ffff197224 */ /* 0x008fc600078e0a11 */
[----:B------:R-:W-:Y:S01]  /*17a0*/  IADD3 R16, PT, PT, -R19, RZ, RZ ;  /* 0x000000ff13107210 */ /* 0x000fe20007ffe1ff */
[----:B------:R-:W-:-:S04]  /*17b0*/  IMAD R25, R25, R7, RZ ;  /* 0x0000000719197224 */ /* 0x000fc800078e02ff */
[----:B------:R-:W-:Y:S02]  /*17c0*/  IMAD R3, R29, R16, R3 ;  /* 0x000000101d037224 */ /* 0x000fe400078e0203 */
[----:B------:R-:W-:-:S04]  /*17d0*/  IMAD.MOV.U32 R16, RZ, RZ, RZ ;  /* 0x000000ffff107224 */ /* 0x000fc800078e00ff */
[----:B------:R-:W-:-:S06]  /*17e0*/  IMAD.HI.U32 R16, R17, R25, R16 ;  /* 0x0000001911107227 */ /* 0x000fcc00078e0010 */
[----:B------:R-:W-:-:S05]  /*17f0*/  IMAD.HI.U32 R16, R16, R23, RZ ;  /* 0x0000001710107227 */ /* 0x000fca00078e00ff */
[----:B------:R-:W-:Y:S01]  /*1800*/  IADD3 R17, PT, PT, -R16, RZ, RZ ;  /* 0x000000ff10117210 */ /* 0x000fe20007ffe1ff */
[----:B------:R-:W-:-:S04]  /*1810*/  @P4 VIADD R0, R0, 0x1 ;  /* 0x0000000100004836 */ /* 0x000fc80000000000 */
[----:B------:R-:W-:Y:S01]  /*1820*/  IMAD R17, R7, R17, R23 ;  /* 0x0000001107117224 */ /* 0x000fe200078e0217 */
[----:B------:R-:W-:-:S04]  /*1830*/  @!P3 IADD3 R4, PT, PT, R4, 0x1, RZ ;  /* 0x000000010404b810 */ /* 0x000fc80007ffe0ff */
[----:B------:R-:W-:Y:S01]  /*1840*/  ISETP.GT.U32.AND P4, PT, R7, R17, PT ;  /* 0x000000110700720c */ /* 0x000fe20003f84070 */
[----:B------:R-:W-:Y:S02]  /*1850*/  @P5 VIADD R4, R4, 0x1 ;  /* 0x0000000104045836 */ /* 0x000fe40000000000 */
[----:B------:R-:W-:-:S03]  /*1860*/  @!P1 IMAD.MOV R0, RZ, RZ, -R0 ;  /* 0x000000ffff009224 */ /* 0x000fc600078e0a00 */
[----:B------:R-:W-:Y:S02]  /*1870*/  @!P2 IADD3 R4, PT, PT, -R4, RZ, RZ ;  /* 0x000000ff0404a210 */ /* 0x000fe40007ffe1ff */
[C---:B------:R-:W-:Y:S02]  /*1880*/  SEL R0, R22.reuse, R0, !P6 ;  /* 0x0000000016007207 */ /* 0x040fe40007000000 */
[----:B------:R-:W-:-:S03]  /*1890*/  SEL R22, R22, R4, !P6 ;  /* 0x0000000416167207 */ /* 0x000fc60007000000 */
[----:B------:R-:W-:Y:S01]  /*18a0*/  @!P4 IADD3 R17, PT, PT, R17, -R7, RZ ;  /* 0x800000071111c210 */ /* 0x000fe20007ffe0ff */
[----:B------:R-:W-:-:S03]  /*18b0*/  IMAD.MOV R4, RZ, RZ, -R0 ;  /* 0x000000ffff047224 */ /* 0x000fc600078e0a00 */
[----:B------:R-:W-:Y:S01]  /*18c0*/  ISETP.GE.U32.AND P1, PT, R17, R7, PT ;  /* 0x000000071100720c */ /* 0x000fe20003f26070 */
[----:B------:R-:W-:Y:S01]  /*18d0*/  IMAD R17, R29, R4, R5 ;  /* 0x000000041d117224 */ /* 0x000fe200078e0205 */
[----:B------:R-:W-:Y:S02]  /*18e0*/  LOP3.LUT R7, R2, R18, RZ, 0x3c, !PT ;  /* 0x0000001202077212 */ /* 0x000fe400078e3cff */
[----:B------:R-:W-:Y:S02]  /*18f0*/  IADD3 R4, PT, PT, -R22, RZ, RZ ;  /* 0x000000ff16047210 */ /* 0x000fe40007ffe1ff */
[----:B------:R-:W-:-:S03]  /*1900*/  ISETP.GE.AND P2, PT, R7, RZ, PT ;  /* 0x000000ff0700720c */ /* 0x000fc60003f46270 */
[----:B------:R-:W-:Y:S02]  /*1910*/  IMAD R29, R29, R4, R6 ;  /* 0x000000041d1d7224 */ /* 0x000fe400078e0206 */
[----:B------:R-:W0:Y:S01]  /*1920*/  LDC.64 R6, c[0x0][0x380] ;  /* 0x0000e000ff067b82 */ /* 0x000e220000000a00 */
[----:B------:R-:W-:-:S05]  /*1930*/  @!P4 IADD3 R16, PT, PT, R16, 0x1, RZ ;  /* 0x000000011010c810 */ /* 0x000fca0007ffe0ff */
[----:B------:R-:W-:Y:S01]  /*1940*/  @P1 VIADD R16, R16, 0x1 ;  /* 0x0000000110101836 */ /* 0x000fe20000000000 */
[----:B-1----:R-:W-:Y:S01]  /*1950*/  LOP3.LUT R26, RZ, UR4, RZ, 0x33, !PT ;  /* 0x00000004ff1a7c12 */ /* 0x002fe2000f8e33ff */
[----:B------:R-:W1:Y:S02]  /*1960*/  LDC.64 R4, c[0x0][0x458] ;  /* 0x00011600ff047b82 */ /* 0x000e640000000a00 */
[----:B------:R-:W-:-:S05]  /*1970*/  @!P2 IMAD.MOV R16, RZ, RZ, -R16 ;  /* 0x000000ffff10a224 */ /* 0x000fca00078e0a10 */
[----:B------:R-:W-:Y:S01]  /*1980*/  SEL R16, R26, R16, !P0 ;  /* 0x000000101a107207 */ /* 0x000fe20004000000 */
[----:B0-----:R-:W-:Y:S02]  /*1990*/  IMAD.WIDE R6, R27, 0x8, R6 ;  /* 0x000000081b067825 */ /* 0x001fe400078e0206 */
[----:B------:R-:W0:Y:S01]  /*19a0*/  LDC.64 R26, c[0x0][0x608] ;  /* 0x00018200ff1a7b82 */ /* 0x000e220000000a00 */
[----:B------:R-:W-:Y:S01]  /*19b0*/  IADD3 R23, PT, PT, -R16, RZ, RZ ;  /* 0x000000ff10177210 */ /* 0x000fe20007ffe1ff */
[----:B------:R-:W-:Y:S02]  /*19c0*/  IMAD R3, R3, UR14, RZ ;  /* 0x0000000e03037c24 */ /* 0x000fe4000f8e02ff */
[----:B------:R-:W-:Y:S02]  /*19d0*/  IMAD R17, R17, UR14, RZ ;  /* 0x0000000e11117c24 */ /* 0x000fe4000f8e02ff */
[----:B------:R-:W-:Y:S02]  /*19e0*/  IMAD R23, R18, R23, R2 ;  /* 0x0000001712177224 */ /* 0x000fe400078e0202 */
[----:B------:R-:W-:-:S02]  /*19f0*/  IMAD R29, R29, UR14, RZ ;  /* 0x0000000e1d1d7c24 */ /* 0x000fc4000f8e02ff */
[----:B------:R-:W-:Y:S02]  /*1a00*/  IMAD R23, R23, UR16, RZ ;  /* 0x0000001017177c24 */ /* 0x000fe4000f8e02ff */
[----:B------:R-:W-:Y:S02]  /*1a10*/  IMAD R3, R19, UR15, R3 ;  /* 0x0000000f13037c24 */ /* 0x000fe4000f8e0203 */
[----:B------:R-:W-:Y:S02]  /*1a20*/  IMAD R17, R0, UR15, R17 ;  /* 0x0000000f00117c24 */ /* 0x000fe4000f8e0211 */
[----:B------:R-:W-:Y:S02]  /*1a30*/  IMAD R29, R22, UR15, R29 ;  /* 0x0000000f161d7c24 */ /* 0x000fe4000f8e021d */
[----:B------:R-:W-:Y:S02]  /*1a40*/  IMAD R23, R16, UR17, R23 ;  /* 0x0000001110177c24 */ /* 0x000fe4000f8e0217 */
[--C-:B-1----:R-:W-:Y:S01]  /*1a50*/  IMAD.WIDE R18, R3, 0x8, R4.reuse ;  /* 0x0000000803127825 */ /* 0x102fe200078e0204 */
[----:B------:R1:W-:Y:S03]  /*1a60*/  STG.E.64 desc[UR6][R6.64], R14 ;  /* 0x0000000e06007986 */ /* 0x0003e6000c101b06 */
[--C-:B------:R-:W-:Y:S01]  /*1a70*/  IMAD.WIDE R16, R17, 0x8, R4.reuse ;  /* 0x0000000811107825 */ /* 0x100fe200078e0204 */
[----:B------:R-:W3:Y:S03]  /*1a80*/  DMUL R10, R10, R14 ;  /* 0x0000000e0a0a7228 */ /* 0x000ee60000000000 */
[----:B------:R-:W-:Y:S01]  /*1a90*/  IMAD.WIDE R4, R29, 0x8, R4 ;  /* 0x000000081d047825 */ /* 0x000fe200078e0204 */
[----:B------:R1:W-:Y:S03]  /*1aa0*/  STG.E.64 desc[UR6][R18.64], R20 ;  /* 0x0000001412007986 */ /* 0x0003e6000c101b06 */
[----:B0-----:R-:W-:Y:S01]  /*1ab0*/  IMAD.WIDE R22, R23, 0x8, R26 ;  /* 0x0000000817167825 */ /* 0x001fe200078e021a */
[----:B------:R1:W-:Y:S03]  /*1ac0*/  STG.E.64 desc[UR6][R16.64], R12 ;  /* 0x0000000c10007986 */ /* 0x0003e6000c101b06 */
[----:B------:R-:W-:Y:S01]  /*1ad0*/  IMAD.IADD R2, R28, 0x1, R2 ;  /* 0x000000011c027824 */ /* 0x000fe200078e0202 */
[----:B---3--:R1:W-:Y:S04]  /*1ae0*/  STG.E.64 desc[UR6][R4.64], R10 ;  /* 0x0000000a04007986 */ /* 0x0083e8000c101b06 */
[----:B--2---:R1:W-:Y:S01]  /*1af0*/  STG.E.64 desc[UR6][R22.64], R8 ;  /* 0x0000000816007986 */ /* 0x0043e2000c101b06 */
[----:B------:R-:W-:-:S13]  /*1b00*/  ISETP.GE.AND P1, PT, R2, UR18, PT ;  /* 0x0000001202007c0c */ /* 0x000fda000bf26270 */
[----:B-1----:R-:W-:Y:S05]  /*1b10*/  @!P1 BRA `(.L_x_220) ;  /* 0xffffffe400d09947 */ /* 0x002fea000383ffff */
[----:B------:R-:W-:Y:S05]  /*1b20*/  BSYNC.RECONVERGENT B0 ;  /* 0x0000000000007941 */ /* 0x000fea0003800200 */
.L_x_219:
[----:B------:R-:W-:Y:S05]  /*1b30*/  EXIT ;  /* 0x000000000000794d */ /* 0x000fea0003800000 */
.L_x_221:
        /* <DEDUP_REMOVED lines=12> */
.L_x_1344:


//--------------------- .text._ZN2at6native38_GLOBAL__N__9a469cfd_6_RNN_cu_eca79a6d6kernel17gru_cell_backwardIddiLi1EEEvNS_4cuda6detail10TensorInfoIT_T1_EES9_S9_S9_S9_S8_S8_ --------------------------
	.section	.text._ZN2at6native38_GLOBAL__N__9a469cfd_6_RNN_cu_eca79a6d6kernel17gru_cell_backwardIddiLi1EEEvNS_4cuda6detail10TensorInfoIT_T1_EES9_S9_S9_S9_S8_S8_,"ax",@progbits
	.align	128
.text._ZN2at6native38_GLOBAL__N__9a469cfd_6_RNN_cu_eca79a6d6kernel17gru_cell_backwardIddiLi1EEEvNS_4cuda6detail10TensorInfoIT_T1_EES9_S9_S9_S9_S8_S8_:
        .type           _ZN2at6native38_GLOBAL__N__9a469cfd_6_RNN_cu_eca79a6d6kernel17gru_cell_backwardIddiLi1EEEvNS_4cuda6detail10TensorInfoIT_T1_EES9_S9_S9_S9_S8_S8_,@function
        .size           _ZN2at6native38_GLOBAL__N__9a469cfd_6_RNN_cu_eca79a6d6kernel17gru_cell_backwardIddiLi1EEEvNS_4cuda6detail10TensorInfoIT_T1_EES9_S9_S9_S9_S8_S8_,(.L_x_1345 - _ZN2at6native38_GLOBAL__N__9a469cfd_6_RNN_cu_eca79a6d6kernel17gru_cell_backwardIddiLi1EEEvNS_4cuda6detail10TensorInfoIT_T1_EES9_S9_S9_S9_S8_S8_)
        .other          _ZN2at6native38_GLOBAL__N__9a469cfd_6_RNN_cu_eca79a6d6kernel17gru_cell_backwardIddiLi1EEEvNS_4cuda6detail10TensorInfoIT_T1_EES9_S9_S9_S9_S8_S8_,@"STO_CUDA_ENTRY STV_DEFAULT"
_ZN2at6native38_GLOBAL__N__9a469cfd_6_RNN_cu_eca79a6d6kernel17gru_cell_backwardIddiLi1EEEvNS_4cuda6detail10TensorInfoIT_T1_EES9_S9_S9_S9_S8_S8_:
        /* <DEDUP_REMOVED lines=10> */
[----:B------:R-:W2:Y:S01]  /*00a0*/  LDCU.64 UR6, c[0x0][0x358] ;  /* 0x00006b00ff0677ac */ /* 0x000ea20008000a00 */
[----:B------:R-:W3:Y:S01]  /*00b0*/  LDCU UR12, c[0x0][0x7bc] ;  /* 0x0000f780ff0c77ac */ /* 0x000ee20008000800 */
[----:B------:R-:W4:Y:S01]  /*00c0*/  LDCU UR5, c[0x0][0x74c] ;  /* 0x0000e980ff0577ac */ /* 0x000f220008000800 */
[----:B------:R-:W0:Y:S01]  /*00d0*/  LDCU UR8, c[0x0][0x59c] ;  /* 0x0000b380ff0877ac */ /* 0x000e220008000800 */
[----:B------:R-:W0:Y:S02]  /*00e0*/  LDCU UR9, c[0x0][0x3ec] ;  /* 0x00007d80ff0977ac */ /* 0x000e240008000800 */
[----:B0-----:R-:W-:Y:S01]  /*00f0*/  IABS R0, R8 ;  /* 0x0000000800007213 */ /* 0x001fe20000000000 */
[----:B------:R-:W0:Y:S01]  /*0100*/  LDCU UR10, c[0x0][0x4c4] ;  /* 0x00009880ff0a77ac */ /* 0x000e220008000800 */
[----:B------:R-:W-:-:S02]  /*0110*/  ISETP.NE.AND P0, PT, R8, RZ, PT ;  /* 0x000000ff0800720c */ /* 0x000fc40003f05270 */
[----:B------:R-:W5:Y:S01]  /*0120*/  I2F.RP R4, R0 ;  /* 0x0000000000047306 */ /* 0x000f620000209400 */
[-C--:B------:R-:W-:Y:S01]  /*0130*/  LEA R6, R8, R8.reuse, 0x1 ;  /* 0x0000000808067211 */ /* 0x080fe200078e08ff */
[----:B------:R-:W0:Y:S06]  /*0140*/  LDCU UR11, c[0x0][0x674] ;  /* 0x0000ce80ff0b77ac */ /* 0x000e2c0008000800 */
[----:B-----5:R-:W5:Y:S02]  /*0150*/  MUFU.RCP R4, R4 ;  /* 0x0000000400047308 */ /* 0x020f640000001000 */
[----:B-----5:R-:W-:Y:S01]  /*0160*/  IADD3 R2, PT, PT, R4, 0xffffffe, RZ ;  /* 0x0ffffffe04027810 */ /* 0x020fe20007ffe0ff */
[----:B-1----:R-:W-:Y:S01]  /*0170*/  IMAD R4, R5, UR4, RZ ;  /* 0x0000000405047c24 */ /* 0x002fe2000f8e02ff */
[----:B------:R-:W-:-:S04]  /*0180*/  LEA R5, R8, R8, 0x2 ;  /* 0x0000000808057211 */ /* 0x000fc800078e10ff */
[----:B------:R1:W5:Y:S02]  /*0190*/  F2I.FTZ.U32.TRUNC.NTZ R3, R2 ;  /* 0x0000000200037305 */ /* 0x000364000021f000 */
[----:B-1----:R-:W-:Y:S01]  /*01a0*/  HFMA2 R2, -RZ, RZ, 0, 0 ;  /* 0x00000000ff027431 */ /* 0x002fe200000001ff */
[----:B-----5:R-:W-:-:S05]  /*01b0*/  IADD3 R9, PT, PT, RZ, -R3, RZ ;  /* 0x80000003ff097210 */ /* 0x020fca0007ffe0ff */
[----:B------:R-:W-:-:S04]  /*01c0*/  IMAD R9, R9, R0, RZ ;  /* 0x0000000009097224 */ /* 0x000fc800078e02ff */
[----:B------:R-:W-:Y:S01]  /*01d0*/  IMAD.HI.U32 R2, R3, R9, R2 ;  /* 0x0000000903027227 */ /* 0x000fe200078e0002 */
[----:B0-234-:R-:W-:-:S07]  /*01e0*/  LOP3.LUT R3, RZ, R8, RZ, 0x33, !PT ;  /* 0x00000008ff037212 */ /* 0x01dfce00078e33ff */
.L_x_222:
[----:B------:R-:W0:Y:S01]  /*01f0*/  LDC R26, c[0x0][0x7b8] ;  /* 0x0001ee00ff1a7b82 */ /* 0x000e220000000800 */
[----:B------:R-:W-:Y:S01]  /*0200*/  IABS R9, R7 ;  /* 0x0000000700097213 */ /* 0x000fe20000000000 */
[----:B------:R-:W-:-:S04]  /*0210*/  IMAD R25, R7, UR8, RZ ;  /* 0x0000000807197c24 */ /* 0x000fc8000f8e02ff */
[----:B------:R-:W-:Y:S02]  /*0220*/  IMAD.HI.U32 R8, R2, R9, RZ ;  /* 0x0000000902087227 */ /* 0x000fe400078e00ff */
[----:B------:R-:W1:Y:S03]  /*0230*/  LDC.64 R14, c[0x0][0x6e0] ;  /* 0x0001b800ff0e7b82 */ /* 0x000e660000000a00 */
[----:B------:R-:W-:-:S05]  /*0240*/  IADD3 R10, PT, PT, -R8, RZ, RZ ;  /* 0x000000ff080a7210 */ /* 0x000fca0007ffe1ff */
[----:B------:R-:W2:Y:S01]  /*0250*/  LDC.64 R22, c[0x0][0x530] ;  /* 0x00014c00ff167b82 */ /* 0x000ea20000000a00 */
[----:B0-----:R-:W-:-:S05]  /*0260*/  IABS R12, R26 ;  /* 0x0000001a000c7213 */ /* 0x001fca0000000000 */
[----:B------:R-:W-:-:S05]  /*0270*/  IMAD R9, R12, R10, R9 ;  /* 0x0000000a0c097224 */ /* 0x000fca00078e0209 */
[----:B------:R-:W-:Y:S01]  /*0280*/  ISETP.GT.U32.AND P2, PT, R0, R9, PT ;  /* 0x000000090000720c */ /* 0x000fe20003f44070 */
[----:B--2---:R-:W-:-:S06]  /*0290*/  IMAD.WIDE R22, R25, 0x8, R22 ;  /* 0x0000000819167825 */ /* 0x004fcc00078e0216 */
[----:B------:R-:W2:Y:S06]  /*02a0*/  LDG.E.64 R22, desc[UR6][R22.64] ;  /* 0x0000000616167981 */ /* 0x000eac000c1e1b00 */
[----:B------:R-:W-:Y:S02]  /*02b0*/  @!P2 IADD3 R9, PT, PT, R9, -R12, RZ ;  /* 0x8000000c0909a210 */ /* 0x000fe40007ffe0ff */
[----:B------:R-:W-:Y:S02]  /*02c0*/  @!P2 IADD3 R8, PT, PT, R8, 0x1, RZ ;  /* 0x000000010808a810 */ /* 0x000fe40007ffe0ff */
[----:B------:R-:W-:-:S02]  /*02d0*/  ISETP.GE.U32.AND P1, PT, R9, R0, PT ;  /* 0x000000000900720c */ /* 0x000fc40003f26070 */
[----:B------:R-:W-:-:S04]  /*02e0*/  LOP3.LUT R9, R7, R26, RZ, 0x3c, !PT ;  /* 0x0000001a07097212 */ /* 0x000fc800078e3cff */
[----:B------:R-:W-:-:S07]  /*02f0*/  ISETP.GE.AND P3, PT, R9, RZ, PT ;  /* 0x000000ff0900720c */ /* 0x000fce0003f66270 */
[----:B------:R-:W-:-:S06]  /*0300*/  @P1 IADD3 R8, PT, PT, R8, 0x1, RZ ;  /* 0x0000000108081810 */ /* 0x000fcc0007ffe0ff */
[----:B------:R-:W-:-:S04]  /*0310*/  @!P3 IADD3 R8, PT, PT, -R8, RZ, RZ ;  /* 0x000000ff0808b210 */ /* 0x000fc80007ffe1ff */
[----:B------:R-:W-:-:S04]  /*0320*/  SEL R19, R3, R8, !P0 ;  /* 0x0000000803137207 */ /* 0x000fc80004000000 */
[----:B------:R-:W-:-:S05]  /*0330*/  IADD3 R24, PT, PT, -R19, RZ, RZ ;  /* 0x000000ff13187210 */ /* 0x000fca0007ffe1ff */
[----:B------:R-:W-:-:S04]  /*0340*/  IMAD R24, R26, R24, R7 ;  /* 0x000000181a187224 */ /* 0x000fc800078e0207 */
[----:B------:R-:W-:-:S05]  /*0350*/  IMAD R9, R5, R19, R24 ;  /* 0x0000001305097224 */ /* 0x000fca00078e0218 */
[C---:B------:R-:W-:Y:S01]  /*0360*/  IADD3 R11, PT, PT, R9.reuse, R26, RZ ;  /* 0x0000001a090b7210 */ /* 0x040fe20007ffe0ff */
[----:B------:R-:W-:-:S03]  /*0370*/  IMAD R9, R9, UR5, RZ ;  /* 0x0000000509097c24 */ /* 0x000fc6000f8e02ff */
[C---:B------:R-:W-:Y:S01]  /*0380*/  IADD3 R13, PT, PT, R11.reuse, R26, RZ ;  /* 0x0000001a0b0d7210 */ /* 0x040fe20007ffe0ff */
[----:B------:R-:W-:-:S03]  /*0390*/  IMAD R17, R11, UR5, RZ ;  /* 0x000000050b117c24 */ /* 0x000fc6000f8e02ff */
[CC--:B------:R-:W-:Y:S01]  /*03a0*/  IADD3 R21, PT, PT, R13.reuse, R26.reuse, RZ ;  /* 0x0000001a0d157210 */ /* 0x0c0fe20007ffe0ff */
[----:B------:R-:W-:Y:S02]  /*03b0*/  IMAD R11, R13, UR5, RZ ;  /* 0x000000050d0b7c24 */ /* 0x000fe4000f8e02ff */
[----:B-1----:R-:W-:Y:S01]  /*03c0*/  IMAD.WIDE R16, R17, 0x8, R14 ;  /* 0x0000000811107825 */ /* 0x002fe200078e020e */
[----:B------:R-:W-:-:S03]  /*03d0*/  IADD3 R8, PT, PT, R21, R26, RZ ;  /* 0x0000001a15087210 */ /* 0x000fc60007ffe0ff */
[----:B------:R-:W-:Y:S02]  /*03e0*/  IMAD R13, R21, UR5, RZ ;  /* 0x00000005150d7c24 */ /* 0x000fe4000f8e02ff */
[--C-:B------:R-:W-:Y:S01]  /*03f0*/  IMAD.WIDE R10, R11, 0x8, R14.reuse ;  /* 0x000000080b0a7825 */ /* 0x100fe200078e020e */
[----:B------:R-:W3:Y:S03]  /*0400*/  LDG.E.64 R16, desc[UR6][R16.64] ;  /* 0x0000000610107981 */ /* 0x000ee6000c1e1b00 */
[----:B------:R-:W-:Y:S02]  /*0410*/  IMAD.WIDE R20, R13, 0x8, R14 ;  /* 0x000000080d147825 */ /* 0x000fe400078e020e */
[----:B------:R-:W4:Y:S02]  /*0420*/  LDG.E.64 R10, desc[UR6][R10.64] ;  /* 0x000000060a0a7981 */ /* 0x000f24000c1e1b00 */
[----:B------:R-:W-:-:S02]  /*0430*/  IMAD R13, R8, UR5, RZ ;  /* 0x00000005080d7c24 */ /* 0x000fc4000f8e02ff */
[--C-:B------:R-:W-:Y:S01]  /*0440*/  IMAD.WIDE R8, R9, 0x8, R14.reuse ;  /* 0x0000000809087825 */ /* 0x100fe200078e020e */
[----:B------:R-:W4:Y:S03]  /*0450*/  LDG.E.64 R20, desc[UR6][R20.64] ;  /* 0x0000000614147981 */ /* 0x000f26000c1e1b00 */
[----:B------:R-:W-:Y:S02]  /*0460*/  IMAD.WIDE R14, R13, 0x8, R14 ;  /* 0x000000080d0e7825 */ /* 0x000fe400078e020e */
[----:B------:R-:W5:Y:S04]  /*0470*/  LDG.E.64 R8, desc[UR6][R8.64] ;  /* 0x0000000608087981 */ /* 0x000f68000c1e1b00 */
[----:B------:R-:W5:Y:S01]  /*0480*/  LDG.E.64 R14, desc[UR6][R14.64] ;  /* 0x000000060e0e7981 */ /* 0x000f62000c1e1b00 */
[----:B------:R-:W-:-:S05]  /*0490*/  IMAD R24, R6, R19, R24 ;  /* 0x0000001306187224 */ /* 0x000fca00078e0218 */
[C---:B------:R-:W-:Y:S01]  /*04a0*/  IADD3 R25, PT, PT, R24.reuse, R26, RZ ;  /* 0x0000001a18197210 */ /* 0x040fe20007ffe0ff */
[----:B------:R-:W-:-:S03]  /*04b0*/  IMAD R19, R24, UR9, RZ ;  /* 0x0000000918137c24 */ /* 0x000fc6000f8e02ff */
[----:B------:R-:W-:Y:S01]  /*04c0*/  IADD3 R26, PT, PT, R25, R26, RZ ;  /* 0x0000001a191a7210 */ /* 0x000fe20007ffe0ff */
[----:B------:R-:W-:Y:S01]  /*04d0*/  IMAD R27, R24, UR10, RZ ;  /* 0x0000000a181b7c24 */ /* 0x000fe2000f8e02ff */
[----:B---3--:R-:W2:-:S15]  /*04e0*/  DADD R12, -R16, 1 ;  /* 0x3ff00000100c7429 */ /* 0x008e9e0000000100 */
[----:B------:R-:W-:-:S15]  /*04f0*/  NOP ;  /* 0x0000000000007918 */ /* 0x000fde0000000000 */
[----:B------:R-:W-:-:S15]  /*0500*/  NOP ;  /* 0x0000000000007918 */ /* 0x000fde0000000000 */
[----:B------:R-:W-:-:S15]  /*0510*/  NOP ;  /* 0x0000000000007918 */ /* 0x000fde0000000000 */
[----:B------:R-:W-:-:S04]  /*0520*/  NOP ;  /* 0x0000000000007918 */ /* 0x000fc80000000000 */
[----:B----4-:R-:W-:-:S15]  /*0530*/  DADD R20, -R10, R20 ;  /* 0x000000000a147229 */ /* 0x010fde0000000114 */
        /* <DEDUP_REMOVED lines=9> */
[----:B--2---:R-:W0:-:S15]  /*05d0*/  DMUL R28, R22, R12 ;  /* 0x0000000c161c7228 */ /* 0x004e1e0000000000 */
        /* <DEDUP_REMOVED lines=9> */
[----:B------:R-:W0:-:S15]  /*0670*/  DMUL R20, R22, R20 ;  /* 0x0000001416147228 */ /* 0x000e1e0000000000 */
        /* <DEDUP_REMOVED lines=9> */
[----:B-----5:R-:W-:-:S15]  /*0710*/  DADD R20, -R8, 1 ;  /* 0x3ff0000008147429 */ /* 0x020fde0000000100 */
        /* <DEDUP_REMOVED lines=14> */
[----:B------:R1:W-:Y:S02]  /*0800*/  DMUL R12, R16, R22 ;  /* 0x00000016100c7228 */ /* 0x0003e40000000000 */
[----:B-1----:R-:W-:-:S15]  /*0810*/  IMAD R23, R26, UR9, RZ ;  /* 0x000000091a177c24 */ /* 0x002fde000f8e02ff */
[----:B------:R-:W-:-:S15]  /*0820*/  NOP ;  /* 0x0000000000007918 */ /* 0x000fde0000000000 */
[----:B------:R-:W-:-:S15]  /*0830*/  NOP ;  /* 0x0000000000007918 */ /* 0x000fde0000000000 */
[----:B------:R-:W-:-:S15]  /*0840*/  NOP ;  /* 0x0000000000007918 */ /* 0x000fde0000000000 */
[----:B------:R-:W-:-:S02]  /*0850*/  NOP ;  /* 0x0000000000007918 */ /* 0x000fc40000000000 */
[----:B------:R1:W-:Y:S02]  /*0860*/  DMUL R14, R16, R28 ;  /* 0x0000001c100e7228 */ /* 0x0003e40000000000 */
[C---:B-1----:R-:W-:Y:S02]  /*0870*/  IMAD R29, R25.reuse, UR9, RZ ;  /* 0x00000009191d7c24 */ /* 0x042fe4000f8e02ff */
[----:B------:R-:W-:-:S15]  /*0880*/  IMAD R25, R25, UR10, RZ ;  /* 0x0000000a19197c24 */ /* 0x000fde000f8e02ff */
[----:B------:R-:W-:-:S15]  /*0890*/  NOP ;  /* 0x0000000000007918 */ /* 0x000fde0000000000 */
[----:B------:R-:W-:-:S15]  /*08a0*/  NOP ;  /* 0x0000000000007918 */ /* 0x000fde0000000000 */
[----:B------:R-:W-:-:S15]  /*08b0*/  NOP ;  /* 0x0000000000007918 */ /* 0x000fde0000000000 */
[----:B0-----:R0:W1:Y:S02]  /*08c0*/  DMUL R16, R8, R20 ;  /* 0x0000001408107228 */ /* 0x0010640000000000 */
[----:B0-----:R-:W0:Y:S02]  /*08d0*/  LDC.64 R20, c[0x0][0x380] ;  /* 0x0000e000ff147b82 */ /* 0x001e240000000a00 */
[----:B0-----:R-:W-:-:S05]  /*08e0*/  IMAD.WIDE R18, R19, 0x8, R20 ;  /* 0x0000000813127825 */ /* 0x001fca00078e0214 */
[----:B-1----:R0:W-:Y:S01]  /*08f0*/  STG.E.64 desc[UR6][R18.64], R16 ;  /* 0x0000001012007986 */ /* 0x0021e2000c101b06 */
[----:B------:R-:W-:-:S04]  /*0900*/  IMAD.WIDE R28, R29, 0x8, R20 ;  /* 0x000000081d1c7825 */ /* 0x000fc800078e0214 */
[----:B------:R-:W-:Y:S02]  /*0910*/  IMAD.WIDE R20, R23, 0x8, R20 ;  /* 0x0000000817147825 */ /* 0x000fe400078e0214 */
[----:B------:R-:W1:Y:S08]  /*0920*/  LDC.64 R22, c[0x0][0x608] ;  /* 0x00018200ff167b82 */ /* 0x000e700000000a00 */
[----:B0-----:R-:W0:Y:S01]  /*0930*/  LDC.64 R18, c[0x0][0x458] ;  /* 0x00011600ff127b82 */ /* 0x001e220000000a00 */
[----:B------:R-:W-:Y:S04]  /*0940*/  STG.E.64 desc[UR6][R28.64], R14 ;  /* 0x0000000e1c007986 */ /* 0x000fe8000c101b06 */
[----:B------:R2:W-:-:S15]  /*0950*/  STG.E.64 desc[UR6][R20.64], R10 ;  /* 0x0000000a14007986 */ /* 0x0005de000c101b06 */
[----:B------:R-:W-:-:S15]  /*0960*/  NOP ;  /* 0x0000000000007918 */ /* 0x000fde0000000000 */
[----:B------:R-:W-:-:S05]  /*0970*/  NOP ;  /* 0x0000000000007918 */ /* 0x000fca0000000000 */
[----:B------:R3:W4:Y:S01]  /*0980*/  DMUL R8, R8, R10 ;  /* 0x0000000a08087228 */ /* 0x0007220000000000 */
[----:B--2---:R-:W-:Y:S02]  /*0990*/  IMAD R21, R7, UR11, RZ ;  /* 0x0000000b07157c24 */ /* 0x004fe4000f8e02ff */
[----:B---3--:R-:W-:Y:S02]  /*09a0*/  IMAD R11, R26, UR10, RZ ;  /* 0x0000000a1a0b7c24 */ /* 0x008fe4000f8e02ff */
[----:B0-----:R-:W-:-:S04]  /*09b0*/  IMAD.WIDE R26, R27, 0x8, R18 ;  /* 0x000000081b1a7825 */ /* 0x001fc800078e0212 */
[--C-:B------:R-:W-:Y:S01]  /*09c0*/  IMAD.WIDE R24, R25, 0x8, R18.reuse ;  /* 0x0000000819187825 */ /* 0x100fe200078e0212 */
[----:B------:R0:W-:Y:S03]  /*09d0*/  STG.E.64 desc[UR6][R26.64], R16 ;  /* 0x000000101a007986 */ /* 0x0001e6000c101b06 */
[----:B------:R-:W-:Y:S01]  /*09e0*/  IMAD.WIDE R18, R11, 0x8, R18 ;  /* 0x000000080b127825 */ /* 0x000fe200078e0212 */
[----:B------:R0:W-:Y:S03]  /*09f0*/  STG.E.64 desc[UR6][R24.64], R14 ;  /* 0x0000000e18007986 */ /* 0x0001e6000c101b06 */
[----:B-1----:R-:W-:Y:S01]  /*0a00*/  IMAD.WIDE R22, R21, 0x8, R22 ;  /* 0x0000000815167825 */ /* 0x002fe200078e0216 */
[----:B----4-:R0:W-:Y:S01]  /*0a10*/  STG.E.64 desc[UR6][R18.64], R8 ;  /* 0x0000000812007986 */ /* 0x0101e2000c101b06 */
[----:B------:R-:W-:-:S03]  /*0a20*/  IADD3 R7, PT, PT, R4, R7, RZ ;  /* 0x0000000704077210 */ /* 0x000fc60007ffe0ff */
[----:B------:R0:W-:Y:S01]  /*0a30*/  STG.E.64 desc[UR6][R22.64], R12 ;  /* 0x0000000c16007986 */ /* 0x0001e2000c101b06 */
[----:B------:R-:W-:-:S13]  /*0a40*/  ISETP.GE.AND P1, PT, R7, UR12, PT ;  /* 0x0000000c07007c0c */ /* 0x000fda000bf26270 */
[----:B0-----:R-:W-:Y:S05]  /*0a50*/  @!P1 BRA `(.L_x_222) ;  /* 0xfffffff400e49947 */ /* 0x001fea000383ffff */
[----:B------:R-:W-:Y:S05]  /*0a60*/  EXIT ;  /* 0x000000000000794d */ /* 0x000fea0003800000 */
.L_x_223:
        /* <DEDUP_REMOVED lines=9> */
.L_x_1345:


//--------------------- .text._ZN2at6native38_GLOBAL__N__9a469cfd_6_RNN_cu_eca79a6d6kernel16gru_cell_forwardIN3c108BFloat16EflLi2EEEvNS_4cuda6detail10TensorInfoIT_T1_EESB_SB_SB_SB_SB_SB_SA_SA_ --------------------------
	.section	.text._ZN2at6native38_GLOBAL__N__9a469cfd_6_RNN_cu_eca79a6d6kernel16gru_cell_forwardIN3c108BFloat16EflLi2EEEvNS_4cuda6detail10TensorInfoIT_T1_EESB_SB_SB_SB_SB_SB_SA_SA_,"ax",@progbits
	.align	128
.text._ZN2at6native38_GLOBAL__N__9a469cfd_6_RNN_cu_eca79a6d6kernel16gru_cell_forwardIN3c108BFloat16EflLi2EEEvNS_4cuda6detail10TensorInfoIT_T1_EESB_SB_SB_SB_SB_SB_SA_SA_:
        .type           _ZN2at6native38_GLOBAL__N__9a469cfd_6_RNN_cu_eca79a6d6kernel16gru_cell_forwardIN3c108BFloat16EflLi2EEEvNS_4cuda6detail10TensorInfoIT_T1_EESB_SB_SB_SB_SB_SB_SA_SA_,@function
        .size           _ZN2at6native38_GLOBAL__N__9a469cfd_6_RNN_cu_eca79a6d6kernel16gru_cell_forwardIN3c108BFloat16EflLi2EEEvNS_4cuda6detail10TensorInfoIT_T1_EESB_SB_SB_SB_SB_SB_SA_SA_,(.L_x_1346 - _ZN2at6native38_GLOBAL__N__9a469cfd_6_RNN_cu_eca79a6d6kernel16gru_cell_forwardIN3c108BFloat16EflLi2EEEvNS_4cuda6detail10TensorInfoIT_T1_EESB_SB_SB_SB_SB_SB_SA_SA_)
        .other          _ZN2at6native38_GLOBAL__N__9a469cfd_6_RNN_cu_eca79a6d6kernel16gru_cell_forwardIN3c108BFloat16EflLi2EEEvNS_4cuda6detail10TensorInfoIT_T1_EESB_SB_SB_SB_SB_SB_SA_SA_,@"STO_CUDA_ENTRY STV_DEFAULT"
_ZN2at6native38_GLOBAL__N__9a469cfd_6_RNN_cu_eca79a6d6kernel16gru_cell_forwardIN3c108BFloat16EflLi2EEEvNS_4cuda6detail10TensorInfoIT_T1_EESB_SB_SB_SB_SB_SB_SA_SA_:
        /* <DEDUP_REMOVED lines=49> */
.L_x_269:
        /* <DEDUP_REMOVED lines=29> */
.L_x_226:
[----:B------:R-:W0:Y:S01]  /*04e0*/  LDCU.64 UR66, c[0x0][0xee0] ;  /* 0x0001dc00ff4277ac */ /* 0x000e220008000a00 */
[----:B------:R-:W-:Y:S01]  /*04f0*/  IMAD.MOV.U32 R7, RZ, RZ, R5 ;  /* 0x000000ffff077224 */ /* 0x000fe200078e0005 */
[----:B------:R-:W-:Y:S02]  /*0500*/  MOV R0, R4 ;  /* 0x0000000400007202 */ /* 0x000fe40000000f00 */
[----:B------:R-:W-:Y:S02]  /*0510*/  MOV R6, 0x550 ;  /* 0x0000055000067802 */ /* 0x000fe40000000f00 */
[----:B0-----:R-:W-:Y:S01]  /*0520*/  MOV R3, UR66 ;  /* 0x0000004200037c02 */ /* 0x001fe20008000f00 */
[----:B------:R-:W-:-:S07]  /*0530*/  IMAD.U32 R2, RZ, RZ, UR67 ;  /* 0x00000043ff027e24 */ /* 0x000fce000f8e00ff */
[----:B------:R-:W-:Y:S05]  /*0540*/  CALL.REL.NOINC `($__internal_8_$__cuda_sm20_div_s64) ;  /* 0x00000038000c7944 */ /* 0x000fea0003c00000 */
        /* <DEDUP_REMOVED lines=14> */
.L_x_227:
[----:B------:R-:W-:Y:S05]  /*0630*/  BSYNC.RECONVERGENT B1 ;  /* 0x0000000000017941 */ /* 0x000fea0003800200 */
.L_x_225:
        /* <DEDUP_REMOVED lines=37> */
.L_x_229:
        /* <DEDUP_REMOVED lines=21> */
.L_x_230:
[----:B------:R-:W-:Y:S05]  /*09e0*/  BSYNC.RECONVERGENT B1 ;  /* 0x0000000000017941 */ /* 0x000fea0003800200 */
.L_x_228:
        /* <DEDUP_REMOVED lines=10> */
[----:B------:R-:W2:Y:S01]  /*0a90*/  LDG.E.U16 R3, desc[UR70][R8.64] ;  /* 0x0000004608037981 */ /* 0x000ea2000c1e1500 */
[----:B------:R-:W-:Y:S01]  /*0aa0*/  IADD3 R14, P0, PT, R12, UR14, RZ ;  /* 0x0000000e0c0e7c10 */ /* 0x000fe2000ff1e0ff */
[----:B------:R-:W-:Y:S03]  /*0ab0*/  BSSY.RECONVERGENT B1, `(.L_x_231) ;  /* 0x000002f000017945 */ /* 0x000fe60003800200 */
[----:B------:R-:W-:-:S04]  /*0ac0*/  IADD3.X R15, PT, PT, R22, UR15, RZ, P0, !PT ;  /* 0x0000000f160f7c10 */ /* 0x000fc800087fe4ff */
[----:B------:R-:W-:-:S04]  /*0ad0*/  LOP3.LUT R2, R15, R6, RZ, 0xfc, !PT ;  /* 0x000000060f027212 */ /* 0x000fc800078efcff */
[----:B------:R-:W-:Y:S01]  /*0ae0*/  ISETP.NE.U32.AND P0, PT, R2, RZ, PT ;  /* 0x000000ff0200720c */ /* 0x000fe20003f05070 */
[----:B--2---:R0:W-:-:S12]  /*0af0*/  STL [R1+0x8], R3 ;  /* 0x0000080301007387 */ /* 0x0041d80000100800 */
[----:B------:R-:W-:Y:S05]  /*0b00*/  @P0 BRA `(.L_x_232) ;  /* 0x0000000000580947 */ /* 0x000fea0003800000 */
[----:B------:R-:W1:Y:S01]  /*0b10*/  I2F.U32.RP R7, R0 ;  /* 0x0000000000077306 */ /* 0x000e620000209000 */
[----:B------:R-:W-:-:S07]  /*0b20*/  ISETP.NE.U32.AND P2, PT, R0, RZ, PT ;  /* 0x000000ff0000720c */ /* 0x000fce0003f45070 */
[----:B-1----:R-:W1:Y:S02]  /*0b30*/  MUFU.RCP R7, R7 ;  /* 0x0000000700077308 */ /* 0x002e640000001000 */
[----:B-1----:R-:W-:-:S06]  /*0b40*/  IADD3 R2, PT, PT, R7, 0xffffffe, RZ ;  /* 0x0ffffffe07027810 */ /* 0x002fcc0007ffe0ff */
[----:B0-----:R0:W1:Y:S02]  /*0b50*/  F2I.FTZ.U32.TRUNC.NTZ R3, R2 ;  /* 0x0000000200037305 */ /* 0x001064000021f000 */
        /* <DEDUP_REMOVED lines=17> */
.L_x_232:
        /* <DEDUP_REMOVED lines=19> */
.L_x_233:
[----:B------:R-:W-:Y:S05]  /*0da0*/  BSYNC.RECONVERGENT B1 ;  /* 0x0000000000017941 */ /* 0x000fea0003800200 */
.L_x_231:
        /* <DEDUP_REMOVED lines=19> */
[----:B------:R-:W-:Y:S02]  /*0ee0*/  ISETP.NE.U32.AND P2, PT, R0, RZ, PT ;  /* 0x000000ff0000720c */ /* 0x000fe40003f45070 */
[----:B------:R-:W-:-:S05]  /*0ef0*/  MOV R9, RZ ;  /* 0x000000ff00097202 */ /* 0x000fca0000000f00 */
        /* <DEDUP_REMOVED lines=19> */
.L_x_235:
[----:B------:R-:W1:Y:S01]  /*1030*/  LDCU.64 UR66, c[0x0][0x390] ;  /* 0x00007200ff4277ac */ /* 0x000e620008000a00 */
[----:B------:R-:W-:Y:S01]  /*1040*/  IMAD.MOV.U32 R7, RZ, RZ, R16 ;  /* 0x000000ffff077224 */ /* 0x000fe200078e0010 */
[----:B------:R-:W-:Y:S02]  /*1050*/  MOV R0, R17 ;  /* 0x0000001100007202 */ /* 0x000fe40000000f00 */
[----:B------:R-:W-:Y:S02]  /*1060*/  MOV R6, 0x10a0 ;  /* 0x000010a000067802 */ /* 0x000fe40000000f00 */
[----:B-1----:R-:W-:Y:S01]  /*1070*/  MOV R3, UR66 ;  /* 0x0000004200037c02 */ /* 0x002fe20008000f00 */
[----:B0-----:R-:W-:-:S07]  /*1080*/  IMAD.U32 R2, RZ, RZ, UR67 ;  /* 0x00000043ff027e24 */ /* 0x001fce000f8e00ff */
[----:B------:R-:W-:Y:S05]  /*1090*/  CALL.REL.NOINC `($__internal_8_$__cuda_sm20_div_s64) ;  /* 0x0000002c00387944 */ /* 0x000fea0003c00000 */
        /* <DEDUP_REMOVED lines=10> */
.L_x_236:
[----:B------:R-:W-:Y:S05]  /*1140*/  BSYNC.RECONVERGENT B1 ;  /* 0x0000000000017941 */ /* 0x000fea0003800200 */
.L_x_234:
        /* <DEDUP_REMOVED lines=11> */
[----:B------:R-:W-:Y:S01]  /*1200*/  MOV R0, UR8 ;  /* 0x0000000800007c02 */ /* 0x000fe20008000f00 */
[----:B------:R-:W-:Y:S03]  /*1210*/  BSSY.RECONVERGENT B1, `(.L_x_237) ;  /* 0x0000030000017945 */ /* 0x000fe60003800200 */
[----:B------:R-:W-:-:S04]  /*1220*/  LOP3.LUT R2, R22, R0, RZ, 0xfc, !PT ;  /* 0x0000000016027212 */ /* 0x000fc800078efcff */
[----:B------:R-:W-:Y:S01]  /*1230*/  ISETP.NE.U32.AND P0, PT, R2, RZ, PT ;  /* 0x000000ff0200720c */ /* 0x000fe20003f05070 */
[----:B--2---:R0:W-:-:S12]  /*1240*/  STL [R1], R3 ;  /* 0x0000000301007387 */ /* 0x0041d80000100800 */
[----:B------:R-:W-:Y:S05]  /*1250*/  @P0 BRA `(.L_x_238) ;  /* 0x0000000000600947 */ /* 0x000fea0003800000 */
[----:B------:R-:W-:-:S04]  /*1260*/  IMAD.U32 R2, RZ, RZ, UR9 ;  /* 0x00000009ff027e24 */ /* 0x000fc8000f8e00ff */
[----:B0-----:R-:W0:Y:S01]  /*1270*/  I2F.U32.RP R3, R2 ;  /* 0x0000000200037306 */ /* 0x001e220000209000 */
        /* <DEDUP_REMOVED lines=22> */
.L_x_238:
[----:B------:R-:W0:Y:S01]  /*13e0*/  LDCU.64 UR66, c[0x0][0x530] ;  /* 0x0000a600ff4277ac */ /* 0x000e220008000a00 */
[----:B------:R-:W-:Y:S01]  /*13f0*/  MOV R7, R12 ;  /* 0x0000000c00077202 */ /* 0x000fe20000000f00 */
[----:B------:R-:W-:Y:S01]  /*1400*/  IMAD.MOV.U32 R0, RZ, RZ, R22 ;  /* 0x000000ffff007224 */ /* 0x000fe200078e0016 */
[----:B------:R-:W-:Y:S01]  /*1410*/  MOV R6, 0x1450 ;  /* 0x0000145000067802 */ /* 0x000fe20000000f00 */
[----:B0-----:R-:W-:Y:S01]  /*1420*/  IMAD.U32 R3, RZ, RZ, UR66 ;  /* 0x00000042ff037e24 */ /* 0x001fe2000f8e00ff */
[----:B------:R-:W-:-:S07]  /*1430*/  MOV R2, UR67 ;  /* 0x0000004300027c02 */ /* 0x000fce0008000f00 */
[----:B------:R-:W-:Y:S05]  /*1440*/  CALL.REL.NOINC `($__internal_8_$__cuda_sm20_div_s64) ;  /* 0x00000028004c7944 */ /* 0x000fea0003c00000 */
        /* <DEDUP_REMOVED lines=12> */
.L_x_239:
[----:B------:R-:W-:Y:S05]  /*1510*/  BSYNC.RECONVERGENT B1 ;  /* 0x0000000000017941 */ /* 0x000fea0003800200 */
.L_x_237:
        /* <DEDUP_REMOVED lines=11> */
[----:B------:R-:W-:Y:S01]  /*15d0*/  LOP3.LUT R3, R15, R0, RZ, 0xfc, !PT ;  /* 0x000000000f037212 */ /* 0x000fe200078efcff */
[----:B------:R-:W-:Y:S03]  /*15e0*/  BSSY.RECONVERGENT B1, `(.L_x_240) ;  /* 0x000002c000017945 */ /* 0x000fe60003800200 */
[----:B------:R-:W-:-:S13]  /*15f0*/  ISETP.NE.U32.AND P0, PT, R3, RZ, PT ;  /* 0x000000ff0300720c */ /* 0x000fda0003f05070 */
[----:B0-----:R-:W-:Y:S05]  /*1600*/  @P0 BRA `(.L_x_241) ;  /* 0x00000000005c0947 */ /* 0x001fea0003800000 */
[----:B------:R-:W0:Y:S01]  /*1610*/  I2F.U32.RP R9, R2 ;  /* 0x0000000200097306 */ /* 0x000e220000209000 */
[----:B------:R-:W-:-:S07]  /*1620*/  ISETP.NE.U32.AND P2, PT, R2, RZ, PT ;  /* 0x000000ff0200720c */ /* 0x000fce0003f45070 */
[----:B0-----:R-:W0:Y:S02]  /*1630*/  MUFU.RCP R9, R9 ;  /* 0x0000000900097308 */ /* 0x001e240000001000 */
[----:B0-----:R-:W-:Y:S02]  /*1640*/  VIADD R6, R9, 0xffffffe ;  /* 0x0ffffffe09067836 */ /* 0x001fe40000000000 */
[----:B------:R-:W-:-:S04]  /*1650*/  HFMA2 R9, -RZ, RZ, 0, 0 ;  /* 0x00000000ff097431 */ /* 0x000fc800000001ff */
        /* <DEDUP_REMOVED lines=18> */
.L_x_241:
[----:B------:R-:W0:Y:S01]  /*1780*/  LDCU.64 UR66, c[0x0][0x530] ;  /* 0x0000a600ff4277ac */ /* 0x000e220008000a00 */
[----:B------:R-:W-:Y:S01]  /*1790*/  IMAD.MOV.U32 R7, RZ, RZ, R14 ;  /* 0x000000ffff077224 */ /* 0x000fe200078e000e */
[----:B------:R-:W-:Y:S02]  /*17a0*/  MOV R0, R15 ;  /* 0x0000000f00007202 */ /* 0x000fe40000000f00 */
[----:B------:R-:W-:Y:S02]  /*17b0*/  MOV R6, 0x17f0 ;  /* 0x000017f000067802 */ /* 0x000fe40000000f00 */
[----:B0-----:R-:W-:Y:S01]  /*17c0*/  MOV R3, UR66 ;  /* 0x0000004200037c02 */ /* 0x001fe20008000f00 */
[----:B------:R-:W-:-:S07]  /*17d0*/  IMAD.U32 R2, RZ, RZ, UR67 ;  /* 0x00000043ff027e24 */ /* 0x000fce000f8e00ff */
[----:B-----5:R-:W-:Y:S05]  /*17e0*/  CALL.REL.NOINC `($__internal_8_$__cuda_sm20_div_s64) ;  /* 0x0000002400647944 */ /* 0x020fea0003c00000 */
[----:B------:R-:W-:Y:S01]  /*17f0*/  IADD3 R3, P0, PT, RZ, -R9, RZ ;  /* 0x80000009ff037210 */ /* 0x000fe20007f1e0ff */
[----:B------:R-:W-:Y:S01]  /*1800*/  IMAD.U32 R2, RZ, RZ, UR44 ;  /* 0x0000002cff027e24 */ /* 0x000fe2000f8e00ff */
[-C--:B------:R-:W-:Y:S01]  /*1810*/  LOP3.LUT R9, R9, R8.reuse, RZ, 0x3c, !PT ;  /* 0x0000000809097212 */ /* 0x080fe200078e3cff */
[----:B------:R-:W-:Y:S01]  /*1820*/  IMAD.U32 R0, RZ, RZ, UR45 ;  /* 0x0000002dff007e24 */ /* 0x000fe2000f8e00ff */
[----:B------:R-:W-:Y:S01]  /*1830*/  IADD3.X R7, PT, PT, RZ, ~R8, RZ, P0, !PT ;  /* 0x80000008ff077210 */ /* 0x000fe200007fe4ff */
[----:B------:R-:W-:Y:S01]  /*1840*/  IMAD.WIDE.U32 R14, R3, R2, R14 ;  /* 0x00000002030e7225 */ /* 0x000fe200078e000e */
[----:B------:R-:W-:-:S03]  /*1850*/  LOP3.LUT R8, R9, R8, RZ, 0x3c, !PT ;  /* 0x0000000809087212 */ /* 0x000fc600078e3cff */
[----:B------:R-:W-:Y:S01]  /*1860*/  IMAD R7, R7, R2, RZ ;  /* 0x0000000207077224 */ /* 0x000fe200078e02ff */
[----:B------:R-:W-:-:S03]  /*1870*/  LOP3.LUT R9, R9, R8, RZ, 0x3c, !PT ;  /* 0x0000000809097212 */ /* 0x000fc600078e3cff */
[----:B------:R-:W-:-:S05]  /*1880*/  IMAD R3, R3, R0, R7 ;  /* 0x0000000003037224 */ /* 0x000fca00078e0207 */
[----:B------:R-:W-:-:S07]  /*1890*/  IADD3 R3, PT, PT, R3, R15, RZ ;  /* 0x0000000f03037210 */ /* 0x000fce0007ffe0ff */
.L_x_242:
[----:B------:R-:W-:Y:S05]  /*18a0*/  BSYNC.RECONVERGENT B1 ;  /* 0x0000000000017941 */ /* 0x000fea0003800200 */
.L_x_240:
        /* <DEDUP_REMOVED lines=16> */
[----:B------:R-:W-:Y:S01]  /*19b0*/  ISETP.NE.U32.AND P2, PT, R2, RZ, PT ;  /* 0x000000ff0200720c */ /* 0x000fe20003f45070 */
[----:B------:R-:W-:-:S06]  /*19c0*/  HFMA2 R9, -RZ, RZ, 0, 0 ;  /* 0x00000000ff097431 */ /* 0x000fcc00000001ff */
        /* <DEDUP_REMOVED lines=20> */
.L_x_244:
[----:B------:R-:W0:Y:S01]  /*1b10*/  LDCU.64 UR66, c[0x0][0x530] ;  /* 0x0000a600ff4277ac */ /* 0x000e220008000a00 */
[----:B------:R-:W-:Y:S01]  /*1b20*/  IMAD.MOV.U32 R7, RZ, RZ, R16 ;  /* 0x000000ffff077224 */ /* 0x000fe200078e0010 */
[----:B------:R-:W-:Y:S02]  /*1b30*/  MOV R0, R17 ;  /* 0x0000001100007202 */ /* 0x000fe40000000f00 */
[----:B------:R-:W-:Y:S02]  /*1b40*/  MOV R6, 0x1b80 ;  /* 0x00001b8000067802 */ /* 0x000fe40000000f00 */
[----:B0-----:R-:W-:Y:S01]  /*1b50*/  MOV R3, UR66 ;  /* 0x0000004200037c02 */ /* 0x001fe20008000f00 */
[----:B------:R-:W-:-:S07]  /*1b60*/  IMAD.U32 R2, RZ, RZ, UR67 ;  /* 0x00000043ff027e24 */ /* 0x000fce000f8e00ff */
[----:B-----5:R-:W-:Y:S05]  /*1b70*/  CALL.REL.NOINC `($__internal_8_$__cuda_sm20_div_s64) ;  /* 0x0000002000807944 */ /* 0x020fea0003c00000 */
        /* <DEDUP_REMOVED lines=9> */
.L_x_245:
[----:B------:R-:W-:Y:S05]  /*1c10*/  BSYNC.RECONVERGENT B1 ;  /* 0x0000000000017941 */ /* 0x000fea0003800200 */
.L_x_243:
        /* <DEDUP_REMOVED lines=37> */
.L_x_247:
[----:B------:R-:W0:Y:S01]  /*1e70*/  LDCU.64 UR66, c[0x0][0xa10] ;  /* 0x00014200ff4277ac */ /* 0x000e220008000a00 */
[----:B------:R-:W-:Y:S01]  /*1e80*/  MOV R7, R5 ;  /* 0x0000000500077202 */ /* 0x000fe20000000f00 */
[----:B------:R-:W-:Y:S01]  /*1e90*/  IMAD.MOV.U32 R0, RZ, RZ, R4 ;  /* 0x000000ffff007224 */ /* 0x000fe200078e0004 */
[----:B------:R-:W-:Y:S01]  /*1ea0*/  MOV R6, 0x1ee0 ;  /* 0x00001ee000067802 */ /* 0x000fe20000000f00 */
[----:B0-----:R-:W-:Y:S01]  /*1eb0*/  IMAD.U32 R3, RZ, RZ, UR66 ;  /* 0x00000042ff037e24 */ /* 0x001fe2000f8e00ff */
[----:B------:R-:W-:-:S07]  /*1ec0*/  MOV R2, UR67 ;  /* 0x0000004300027c02 */ /* 0x000fce0008000f00 */
[----:B-----5:R-:W-:Y:S05]  /*1ed0*/  CALL.REL.NOINC `($__internal_8_$__cuda_sm20_div_s64) ;  /* 0x0000001c00a87944 */ /* 0x020fea0003c00000 */
        /* <DEDUP_REMOVED lines=12> */
.L_x_248:
[----:B------:R-:W-:Y:S05]  /*1fa0*/  BSYNC.RECONVERGENT B1 ;  /* 0x0000000000017941 */ /* 0x000fea0003800200 */
.L_x_246:
        /* <DEDUP_REMOVED lines=16> */
[----:B------:R-:W-:-:S07]  /*20b0*/  ISETP.NE.U32.AND P2, PT, RZ, UR11, PT ;  /* 0x0000000bff007c0c */ /* 0x000fce000bf45070 */
        /* <DEDUP_REMOVED lines=9> */
[----:B------:R-:W-:Y:S02]  /*2150*/  IMAD R3, R6, UR11, R5 ;  /* 0x0000000b06037c24 */ /* 0x000fe4000f8e0205 */
[----:B------:R-:W-:-:S03]  /*2160*/  IMAD.MOV.U32 R6, RZ, RZ, RZ ;  /* 0x000000ffff067224 */ /* 0x000fc600078e00ff */
[----:B------:R-:W-:-:S13]  /*2170*/  ISETP.GE.U32.AND P0, PT, R3, UR11, PT ;  /* 0x0000000b03007c0c */ /* 0x000fda000bf06070 */
[----:B------:R-:W-:Y:S01]  /*2180*/  @P0 VIADD R3, R3, -UR11 ;  /* 0x8000000b03030c36 */ /* 0x000fe20008000000 */
[----:B------:R-:W-:-:S04]  /*2190*/  @P0 IADD3 R2, PT, PT, R2, 0x1, RZ ;  /* 0x0000000102020810 */ /* 0x000fc80007ffe0ff */
[----:B------:R-:W-:Y:S01]  /*21a0*/  ISETP.GE.U32.AND P1, PT, R3, UR11, PT ;  /* 0x0000000b03007c0c */ /* 0x000fe2000bf26070 */
[----:B------:R-:W-:-:S12]  /*21b0*/  HFMA2 R3, -RZ, RZ, 0, 0 ;  /* 0x00000000ff037431 */ /* 0x000fd800000001ff */
[----:B------:R-:W-:Y:S01]  /*21c0*/  @P1 VIADD R2, R2, 0x1 ;  /* 0x0000000102021836 */ /* 0x000fe20000000000 */
[----:B------:R-:W-:-:S04]  /*21d0*/  @!P2 LOP3.LUT R2, RZ, UR11, RZ, 0x33, !PT ;  /* 0x0000000bff02ac12 */ /* 0x000fc8000f8e33ff */
[----:B------:R-:W-:-:S05]  /*21e0*/  IADD3 R0, PT, PT, -R2, RZ, RZ ;  /* 0x000000ff02007210 */ /* 0x000fca0007ffe1ff */
[----:B------:R-:W-:Y:S01]  /*21f0*/  IMAD R0, R0, UR11, R5 ;  /* 0x0000000b00007c24 */ /* 0x000fe2000f8e0205 */
[----:B------:R-:W-:Y:S06]  /*2200*/  BRA `(.L_x_251) ;  /* 0x0000000000487947 */ /* 0x000fec0003800000 */
.L_x_250:
        /* <DEDUP_REMOVED lines=8> */
[----:B------:R-:W-:Y:S01]  /*2290*/  IMAD.MOV.U32 R3, RZ, RZ, R4 ;  /* 0x000000ffff037224 */ /* 0x000fe200078e0004 */
[----:B------:R-:W-:-:S03]  /*22a0*/  MOV R2, R5 ;  /* 0x0000000500027202 */ /* 0x000fc60000000f00 */
[----:B------:R-:W-:Y:S02]  /*22b0*/  IMAD.X R0, RZ, RZ, ~R8, P0 ;  /* 0x000000ffff007224 */ /* 0x000fe400000e0e08 */
[----:B------:R-:W-:-:S04]  /*22c0*/  IMAD.WIDE.U32 R2, R7, UR54, R2 ;  /* 0x0000003607027c25 */ /* 0x000fc8000f8e0002 */
[----:B------:R-:W-:-:S04]  /*22d0*/  IMAD R0, R0, UR54, RZ ;  /* 0x0000003600007c24 */ /* 0x000fc8000f8e02ff */
[----:B------:R-:W-:Y:S01]  /*22e0*/  IMAD R7, R7, UR55, R0 ;  /* 0x0000003707077c24 */ /* 0x000fe2000f8e0200 */
[----:B------:R-:W-:Y:S02]  /*22f0*/  MOV R0, R2 ;  /* 0x0000000200007202 */ /* 0x000fe40000000f00 */
[----:B------:R-:W-:Y:S01]  /*2300*/  MOV R2, R9 ;  /* 0x0000000900027202 */ /* 0x000fe20000000f00 */
[----:B------:R-:W-:Y:S02]  /*2310*/  IMAD.IADD R6, R3, 0x1, R7 ;  /* 0x0000000103067824 */ /* 0x000fe400078e0207 */
[----:B------:R-:W-:-:S07]  /*2320*/  IMAD.MOV.U32 R3, RZ, RZ, R8 ;  /* 0x000000ffff037224 */ /* 0x000fce00078e0008 */
.L_x_251:
[----:B------:R-:W-:Y:S05]  /*2330*/  BSYNC.RECONVERGENT B1 ;  /* 0x0000000000017941 */ /* 0x000fea0003800200 */
.L_x_249:
[----:B------:R-:W-:Y:S01]  /*2340*/  IMAD R9, R6, UR38, RZ ;  /* 0x0000002606097c24 */ /* 0x000fe2000f8e02ff */
[----:B------:R-:W-:Y:S01]  /*2350*/  UISETP.NE.U32.AND UP0, UPT, UR56, URZ, UPT ;  /* 0x000000ff3800728c */ /* 0x000fe2000bf05070 */
[----:B------:R-:W-:-:S03]  /*2360*/  IMAD.WIDE.U32 R6, R0, UR38, RZ ;  /* 0x0000002600067c25 */ /* 0x000fc6000f8e00ff */
[----:B------:R-:W-:Y:S01]  /*2370*/  UISETP.NE.AND.EX UP0, UPT, UR57, URZ, UPT, UP0 ;  /* 0x000000ff3900728c */ /* 0x000fe2000bf05300 */
[----:B------:R-:W-:Y:S02]  /*2380*/  IMAD R9, R0, UR39, R9 ;  /* 0x0000002700097c24 */ /* 0x000fe4000f8e0209 */
[----:B------:R-:W-:-:S03]  /*2390*/  IMAD R3, R3, UR36, RZ ;  /* 0x0000002403037c24 */ /* 0x000fc6000f8e02ff */
[----:B------:R-:W-:Y:S01]  /*23a0*/  IADD3 R7, PT, PT, R7, R9, RZ ;  /* 0x0000000907077210 */ /* 0x000fe20007ffe0ff */
[C---:B------:R-:W-:Y:S02]  /*23b0*/  IMAD R9, R2.reuse, UR37, R3 ;  /* 0x0000002502097c24 */ /* 0x040fe4000f8e0203 */
[----:B------:R-:W-:-:S04]  /*23c0*/  IMAD.WIDE.U32 R2, R2, UR36, R6 ;  /* 0x0000002402027c25 */ /* 0x000fc8000f8e0006 */
[----:B------:R-:W-:Y:S01]  /*23d0*/  IMAD.IADD R0, R3, 0x1, R9 ;  /* 0x0000000103007824 */ /* 0x000fe200078e0209 */
[----:B------:R-:W-:Y:S06]  /*23e0*/  BRA.U !UP0, `(.L_x_252) ;  /* 0x0000000108bc7547 */ /* 0x000fec000b800000 */
[----:B------:R-:W-:-:S04]  /*23f0*/  IADD3 R12, P0, PT, R21, UR14, RZ ;  /* 0x0000000e150c7c10 */ /* 0x000fc8000ff1e0ff */
[----:B------:R-:W-:Y:S01]  /*2400*/  IADD3.X R15, PT, PT, R20, UR15, RZ, P0, !PT ;  /* 0x0000000f140f7c10 */ /* 0x000fe200087fe4ff */
[C---:B------:R-:W-:Y:S01]  /*2410*/  IMAD.WIDE.U32 R10, R12.reuse, UR58, RZ ;  /* 0x0000003a0c0a7c25 */ /* 0x040fe2000f8e00ff */
[----:B------:R-:W-:-:S03]  /*2420*/  IADD3 R14, P0, PT, R12, UR14, RZ ;  /* 0x0000000e0c0e7c10 */ /* 0x000fc6000ff1e0ff */
[C---:B------:R-:W-:Y:S02]  /*2430*/  IMAD R7, R15.reuse, UR58, RZ ;  /* 0x0000003a0f077c24 */ /* 0x040fe4000f8e02ff */
[C---:B------:R-:W-:Y:S01]  /*2440*/  IMAD R9, R15.reuse, UR60, RZ ;  /* 0x0000003c0f097c24 */ /* 0x040fe2000f8e02ff */
[----:B------:R-:W-:Y:S01]  /*2450*/  IADD3.X R15, PT, PT, R15, UR15, RZ, P0, !PT ;  /* 0x0000000f0f0f7c10 */ /* 0x000fe200087fe4ff */
[----:B------:R-:W-:Y:S01]  /*2460*/  IMAD R7, R12, UR59, R7 ;  /* 0x0000003b0c077c24 */ /* 0x000fe2000f8e0207 */
[----:B------:R-:W-:Y:S01]  /*2470*/  LEA R6, P0, R10, UR56, 0x1 ;  /* 0x000000380a067c11 */ /* 0x000fe2000f8008ff */
[C---:B------:R-:W-:Y:S02]  /*2480*/  IMAD R9, R12.reuse, UR61, R9 ;  /* 0x0000003d0c097c24 */ /* 0x040fe4000f8e0209 */
[----:B------:R-:W-:Y:S01]  /*2490*/  IMAD.WIDE.U32 R12, R12, UR60, RZ ;  /* 0x0000003c0c0c7c25 */ /* 0x000fe2000f8e00ff */
[----:B------:R-:W-:-:S03]  /*24a0*/  IADD3 R7, PT, PT, R11, R7, RZ ;  /* 0x000000070b077210 */ /* 0x000fc60007ffe0ff */
[----:B------:R-:W-:Y:S01]  /*24b0*/  IMAD.IADD R9, R13, 0x1, R9 ;  /* 0x000000010d097824 */ /* 0x000fe200078e0209 */
[----:B------:R-:W-:Y:S02]  /*24c0*/  LEA R8, P1, R12, UR62, 0x1 ;  /* 0x0000003e0c087c11 */ /* 0x000fe4000f8208ff */
[----:B------:R-:W-:Y:S01]  /*24d0*/  LEA.HI.X R7, R10, UR57, R7, 0x1, P0 ;  /* 0x000000390a077c11 */ /* 0x000fe200080f0c07 */
[----:B------:R-:W-:Y:S01]  /*24e0*/  IMAD R10, R15, UR58, RZ ;  /* 0x0000003a0f0a7c24 */ /* 0x000fe2000f8e02ff */
[----:B------:R-:W-:Y:S01]  /*24f0*/  LEA.HI.X R9, R12, UR63, R9, 0x1, P1 ;  /* 0x0000003f0c097c11 */ /* 0x000fe200088f0c09 */
[----:B------:R-:W-:-:S04]  /*2500*/  IMAD.WIDE.U32 R12, R14, UR58, RZ ;  /* 0x0000003a0e0c7c25 */ /* 0x000fc8000f8e00ff */
[----:B------:R-:W-:Y:S01]  /*2510*/  IMAD R15, R15, UR60, RZ ;  /* 0x0000003c0f0f7c24 */ /* 0x000fe2000f8e02ff */
[----:B------:R-:W5:Y:S01]  /*2520*/  LDG.E.U16 R8, desc[UR70][R8.64] ;  /* 0x0000004608087981 */ /* 0x000f62000c1e1500 */
[----:B------:R-:W-:Y:S01]  /*2530*/  IMAD R11, R14, UR59, R10 ;  /* 0x0000003b0e0b7c24 */ /* 0x000fe2000f8e020a */
[----:B------:R-:W-:Y:S01]  /*2540*/  LEA R10, P0, R12, UR56, 0x1 ;  /* 0x000000380c0a7c11 */ /* 0x000fe2000f8008ff */
[C---:B------:R-:W-:Y:S02]  /*2550*/  IMAD R18, R14.reuse, UR61, R15 ;  /* 0x0000003d0e127c24 */ /* 0x040fe4000f8e020f */
[----:B------:R-:W-:Y:S01]  /*2560*/  IMAD.WIDE.U32 R14, R14, UR60, RZ ;  /* 0x0000003c0e0e7c25 */ /* 0x000fe2000f8e00ff */
[----:B------:R-:W-:-:S03]  /*2570*/  IADD3 R11, PT, PT, R13, R11, RZ ;  /* 0x0000000b0d0b7210 */ /* 0x000fc60007ffe0ff */
[----:B------:R-:W-:Y:S01]  /*2580*/  IMAD.IADD R13, R15, 0x1, R18 ;  /* 0x000000010f0d7824 */ /* 0x000fe200078e0212 */
[----:B------:R-:W-:Y:S02]  /*2590*/  LEA.HI.X R11, R12, UR57, R11, 0x1, P0 ;  /* 0x000000390c0b7c11 */ /* 0x000fe400080f0c0b */
[----:B------:R-:W-:-:S03]  /*25a0*/  LEA R12, P0, R14, UR62, 0x1 ;  /* 0x0000003e0e0c7c11 */ /* 0x000fc6000f8008ff */
[----:B------:R-:W5:Y:S01]  /*25b0*/  LDG.E.U16 R10, desc[UR70][R10.64] ;  /* 0x000000460a0a7981 */ /* 0x000f62000c1e1500 */
[----:B------:R-:W-:Y:S01]  /*25c0*/  LEA.HI.X R13, R14, UR63, R13, 0x1, P0 ;  /* 0x0000003f0e0d7c11 */ /* 0x000fe200080f0c0d */
[----:B------:R-:W-:-:S04]  /*25d0*/  IMAD R14, R20, UR58, RZ ;  /* 0x0000003a140e7c24 */ /* 0x000fc8000f8e02ff */
[C---:B------:R-:W-:Y:S01]  /*25e0*/  IMAD R19, R21.reuse, UR59, R14 ;  /* 0x0000003b15137c24 */ /* 0x040fe2000f8e020e */
[----:B------:R-:W5:Y:S01]  /*25f0*/  LDG.E.U16 R12, desc[UR70][R12.64] ;  /* 0x000000460c0c7981 */ /* 0x000f62000c1e1500 */
[----:B------:R-:W-:-:S05]  /*2600*/  IMAD.WIDE.U32 R14, R21, UR58, RZ ;  /* 0x0000003a150e7c25 */ /* 0x000fca000f8e00ff */
[----:B------:R-:W-:Y:S02]  /*2610*/  IADD3 R15, PT, PT, R15, R19, RZ ;  /* 0x000000130f0f7210 */ /* 0x000fe40007ffe0ff */
[----:B------:R-:W-:-:S04]  /*2620*/  LEA R18, P0, R14, UR56, 0x1 ;  /* 0x000000380e127c11 */ /* 0x000fc8000f8008ff */
[----:B------:R-:W-:Y:S01]  /*2630*/  LEA.HI.X R19, R14, UR57, R15, 0x1, P0 ;  /* 0x000000390e137c11 */ /* 0x000fe200080f0c0f */
[----:B------:R-:W-:-:S04]  /*2640*/  IMAD R14, R20, UR60, RZ ;  /* 0x0000003c140e7c24 */ /* 0x000fc8000f8e02ff */
[----:B------:R-:W5:Y:S01]  /*2650*/  LDG.E.U16 R18, desc[UR70][R18.64] ;  /* 0x0000004612127981 */ /* 0x000f62000c1e1500 */
[----:B------:R-:W-:-:S03]  /*2660*/  IMAD R15, R21, UR61, R14 ;  /* 0x0000003d150f7c24 */ /* 0x000fc6000f8e020e */
[----:B------:R0:W5:Y:S02]  /*2670*/  LDG.E.U16 R19, desc[UR70][R6.64] ;  /* 0x0000004606137981 */ /* 0x000164000c1e1500 */
[----:B0-----:R-:W-:-:S04]  /*2680*/  IMAD.WIDE.U32 R6, R21, UR60, RZ ;  /* 0x0000003c15067c25 */ /* 0x001fc8000f8e00ff */
[----:B------:R-:W-:Y:S01]  /*2690*/  IMAD.IADD R7, R7, 0x1, R15 ;  /* 0x0000000107077824 */ /* 0x000fe200078e020f */
[----:B------:R-:W-:-:S04]  /*26a0*/  LEA R14, P0, R6, UR62, 0x1 ;  /* 0x0000003e060e7c11 */ /* 0x000fc8000f8008ff */
[----:B------:R-:W-:-:S05]  /*26b0*/  LEA.HI.X R15, R6, UR63, R7, 0x1, P0 ;  /* 0x0000003f060f7c11 */ /* 0x000fca00080f0c07 */
[----:B------:R0:W5:Y:S01]  /*26c0*/  LDG.E.U16 R14, desc[UR70][R14.64] ;  /* 0x000000460e0e7981 */ /* 0x000162000c1e1500 */
[----:B------:R-:W-:Y:S05]  /*26d0*/  BRA `(.L_x_253) ;  /* 0x0000000000187947 */ /* 0x000fea0003800000 */
.L_x_252:
[----:B------:R-:W-:Y:S02]  /*26e0*/  PRMT R8, RZ, 0x7610, R8 ;  /* 0x00007610ff087816 */ /* 0x000fe40000000008 */
[----:B------:R-:W-:Y:S02]  /*26f0*/  PRMT R14, RZ, 0x7610, R14 ;  /* 0x00007610ff0e7816 */ /* 0x000fe4000000000e */
[----:B------:R-:W-:Y:S02]  /*2700*/  PRMT R10, RZ, 0x7610, R10 ;  /* 0x00007610ff0a7816 */ /* 0x000fe4000000000a */
[----:B------:R-:W-:Y:S02]  /*2710*/  PRMT R19, RZ, 0x7610, R19 ;  /* 0x00007610ff137816 */ /* 0x000fe40000000013 */
[----:B------:R-:W-:Y:S02]  /*2720*/  PRMT R18, RZ, 0x7610, R18 ;  /* 0x00007610ff127816 */ /* 0x000fe40000000012 */
[----:B------:R-:W-:-:S07]  /*2730*/  PRMT R12, RZ, 0x7610, R12 ;  /* 0x00007610ff0c7816 */ /* 0x000fce000000000c */
.L_x_253:
[----:B------:R-:W2:Y:S04]  /*2740*/  LDL.LU R6, [R1+0x8] ;  /* 0x0000080001067983 */ /* 0x000ea80000300800 */
[----:B------:R-:W3:Y:S04]  /*2750*/  LDL.LU R7, [R1+0x4] ;  /* 0x0000040001077983 */ /* 0x000ee80000300800 */
[----:B------:R-:W4:Y:S01]  /*2760*/  LDL.LU R9, [R1] ;  /* 0x0000000001097983 */ /* 0x000f220000300800 */
[----:B-----5:R-:W-:Y:S01]  /*2770*/  SHF.L.U32 R18, R18, 0x10, RZ ;  /* 0x0000001012127819 */ /* 0x020fe200000006ff */
[----:B------:R-:W-:Y:S01]  /*2780*/  IMAD.U32 R14, R14, 0x10000, RZ ;  /* 0x000100000e0e7824 */ /* 0x000fe200078e00ff */
[----:B------:R-:W-:Y:S01]  /*2790*/  SHF.L.U32 R17, R17, 0x10, RZ ;  /* 0x0000001011117819 */ /* 0x000fe200000006ff */
[----:B------:R-:W-:Y:S01]  /*27a0*/  IMAD.U32 R8, R8, 0x10000, RZ ;  /* 0x0001000008087824 */ /* 0x000fe200078e00ff */
[----:B------:R-:W-:Y:S01]  /*27b0*/  MOV R13, R20 ;  /* 0x00000014000d7202 */ /* 0x000fe20000000f00 */
[----:B------:R-:W-:Y:S01]  /*27c0*/  IMAD.U32 R12, R12, 0x10000, RZ ;  /* 0x000100000c0c7824 */ /* 0x000fe200078e00ff */
[----:B------:R-:W-:Y:S01]  /*27d0*/  BSSY.RECONVERGENT B1, `(.L_x_254) ;  /* 0x0000056000017945 */ /* 0x000fe20003800200 */
[----:B------:R-:W-:-:S02]  /*27e0*/  IMAD.U32 R11, RZ, RZ, UR12 ;  /* 0x0000000cff0b7e24 */ /* 0x000fc4000f8e00ff */
[----:B------:R-:W-:Y:S01]  /*27f0*/  FADD.FTZ R17, R17, R12 ;  /* 0x0000000c11117221 */ /* 0x000fe20000010000 */
[----:B------:R-:W-:-:S04]  /*2800*/  IMAD.MOV.U32 R12, RZ, RZ, R21 ;  /* 0x000000ffff0c7224 */ /* 0x000fc800078e0015 */
[----:B------:R-:W-:Y:S01]  /*2810*/  IMAD.WIDE.U32 R12, R26, 0x5, R12 ;  /* 0x000000051a0c7825 */ /* 0x000fe200078e000c */
[----:B--2---:R-:W-:-:S03]  /*2820*/  SHF.L.U32 R3, R6, 0x10, RZ ;  /* 0x0000001006037819 */ /* 0x004fc600000006ff */
[----:B------:R-:W-:-:S04]  /*2830*/  IMAD.U32 R6, R29, 0x10000, RZ ;  /* 0x000100001d067824 */ /* 0x000fc800078e00ff */
[----:B------:R-:W-:Y:S01]  /*2840*/  FADD.FTZ R3, R3, R6 ;  /* 0x0000000603037221 */ /* 0x000fe20000010000 */
[----:B---3--:R-:W-:Y:S01]  /*2850*/  SHF.L.U32 R6, R7, 0x10, RZ ;  /* 0x0000001007067819 */ /* 0x008fe200000006ff */
[----:B------:R-:W-:Y:S02]  /*2860*/  IMAD.U32 R7, R22, 0x10000, RZ ;  /* 0x0001000016077824 */ /* 0x000fe400078e00ff */
[----:B------:R-:W-:Y:S02]  /*2870*/  FADD.FTZ R3, R3, R18 ;  /* 0x0000001203037221 */ /* 0x000fe40000010000 */
[----:B------:R-:W-:Y:S02]  /*2880*/  FADD.FTZ R7, R6, R7 ;  /* 0x0000000706077221 */ /* 0x000fe40000010000 */
[----:B------:R-:W-:Y:S01]  /*2890*/  FADD.FTZ R3, R3, R14 ;  /* 0x0000000e03037221 */ /* 0x000fe20000010000 */
[----:B------:R-:W-:-:S03]  /*28a0*/  SHF.L.U32 R14, R19, 0x10, RZ ;  /* 0x00000010130e7819 */ /* 0x000fc600000006ff */
[----:B------:R-:W-:Y:S02]  /*28b0*/  FMUL.FTZ R3, R3, -1.4426950216293334961 ;  /* 0xbfb8aa3b03037820 */ /* 0x000fe40000410000 */
[----:B------:R-:W-:-:S04]  /*28c0*/  FADD.FTZ R7, R7, R14 ;  /* 0x0000000e07077221 */ /* 0x000fc80000010000 */
[----:B------:R-:W1:Y:S01]  /*28d0*/  MUFU.EX2 R3, R3 ;  /* 0x0000000300037308 */ /* 0x000e620000000800 */
[----:B------:R-:W-:Y:S01]  /*28e0*/  FADD.FTZ R7, R7, R8 ;  /* 0x0000000807077221 */ /* 0x000fe20000010000 */
[----:B----4-:R-:W-:Y:S02]  /*28f0*/  SHF.L.U32 R8, R9, 0x10, RZ ;  /* 0x0000001009087819 */ /* 0x010fe400000006ff */
[----:B------:R-:W-:Y:S01]  /*2900*/  SHF.L.U32 R9, R16, 0x10, RZ ;  /* 0x0000001010097819 */ /* 0x000fe200000006ff */
[----:B------:R-:W-:-:S06]  /*2910*/  FMUL.FTZ R7, R7, -1.4426950216293334961 ;  /* 0xbfb8aa3b07077820 */ /* 0x000fcc0000410000 */
[----:B------:R-:W2:Y:S01]  /*2920*/  MUFU.EX2 R7, R7 ;  /* 0x0000000700077308 */ /* 0x000ea20000000800 */
[----:B-1----:R-:W-:Y:S01]  /*2930*/  FADD.FTZ R6, R3, 1 ;  /* 0x3f80000003067421 */ /* 0x002fe20000010000 */
[----:B------:R-:W-:-:S04]  /*2940*/  IMAD.U32 R3, R10, 0x10000, RZ ;  /* 0x000100000a037824 */ /* 0x000fc800078e00ff */
[----:B------:R-:W-:Y:S01]  /*2950*/  FADD.FTZ R8, R8, R3 ;  /* 0x0000000308087221 */ /* 0x000fe20000010000 */
[----:B------:R-:W1:Y:S01]  /*2960*/  MUFU.RCP R6, R6 ;  /* 0x0000000600067308 */ /* 0x000e620000001000 */
[----:B--2---:R-:W-:-:S07]  /*2970*/  FADD.FTZ R3, R7, 1 ;  /* 0x3f80000007037421 */ /* 0x004fce0000010000 */
[----:B------:R-:W2:Y:S01]  /*2980*/  MUFU.RCP R3, R3 ;  /* 0x0000000300037308 */ /* 0x000ea20000001000 */
[----:B-1----:R-:W-:Y:S01]  /*2990*/  FFMA.FTZ R8, R17, R6, R8 ;  /* 0x0000000611087223 */ /* 0x002fe20000010008 */
[----:B0-----:R-:W-:Y:S01]  /*29a0*/  FADD.FTZ R15, R6, -RZ ;  /* 0x800000ff060f7221 */ /* 0x001fe20000010000 */
[----:B------:R-:W-:-:S05]  /*29b0*/  LEA R6, P0, R2, UR64, 0x1 ;  /* 0x0000004002067c11 */ /* 0x000fca000f8008ff */
[----:B------:R-:W0:Y:S01]  /*29c0*/  MUFU.TANH R14, R8 ;  /* 0x00000008000e7308 */ /* 0x000e220000002400 */
[----:B------:R-:W-:Y:S01]  /*29d0*/  LEA.HI.X R7, R2, UR65, R0, 0x1, P0 ;  /* 0x0000004102077c11 */ /* 0x000fe200080f0c00 */
[----:B--2---:R-:W-:Y:S01]  /*29e0*/  FADD.FTZ R20, R3, -RZ ;  /* 0x800000ff03147221 */ /* 0x004fe20000010000 */
[----:B0-----:R-:W-:-:S04]  /*29f0*/  FADD.FTZ R9, -R14, R9 ;  /* 0x000000090e097221 */ /* 0x001fc80000010100 */
[----:B------:R-:W-:Y:S01]  /*2a00*/  FFMA.FTZ R10, R9, R3, R14 ;  /* 0x00000003090a7223 */ /* 0x000fe2000001000e */
[----:B------:R-:W-:-:S04]  /*2a10*/  IMAD R9, R28, 0x5, RZ ;  /* 0x000000051c097824 */ /* 0x000fc800078e02ff */
[----:B------:R-:W-:Y:S02]  /*2a20*/  F2FP.BF16.F32.PACK_AB R15, R15, R10 ;  /* 0x0000000a0f0f723e */ /* 0x000fe400000010ff */
[----:B------:R-:W-:-:S03]  /*2a30*/  IADD3 R0, PT, PT, R13, R9, RZ ;  /* 0x000000090d007210 */ /* 0x000fc60007ffe0ff */
[----:B------:R0:W-:Y:S01]  /*2a40*/  STG.E.U16 desc[UR70][R6.64], R15 ;  /* 0x0000000f06007986 */ /* 0x0001e2000c101546 */
[----:B------:R-:W-:-:S04]  /*2a50*/  LOP3.LUT R2, R0, R11, RZ, 0xfc, !PT ;  /* 0x0000000b00027212 */ /* 0x000fc800078efcff */
[----:B------:R-:W-:-:S13]  /*2a60*/  ISETP.NE.U32.AND P0, PT, R2, RZ, PT ;  /* 0x000000ff0200720c */ /* 0x000fda0003f05070 */
[----:B0-----:R-:W-:Y:S05]  /*2a70*/  @P0 BRA `(.L_x_255) ;  /* 0x00000000005c0947 */ /* 0x001fea0003800000 */
        /* <DEDUP_REMOVED lines=23> */
.L_x_255:
[----:B------:R-:W0:Y:S01]  /*2bf0*/  LDCU.64 UR66, c[0x0][0xd50] ;  /* 0x0001aa00ff4277ac */ /* 0x000e220008000a00 */
[----:B------:R-:W-:Y:S01]  /*2c00*/  IMAD.MOV.U32 R7, RZ, RZ, R12 ;  /* 0x000000ffff077224 */ /* 0x000fe200078e000c */
[----:B------:R-:W-:Y:S02]  /*2c10*/  MOV R6, 0x2c50 ;  /* 0x00002c5000067802 */ /* 0x000fe40000000f00 */
[----:B0-----:R-:W-:Y:S01]  /*2c20*/  MOV R3, UR66 ;  /* 0x0000004200037c02 */ /* 0x001fe20008000f00 */
[----:B------:R-:W-:-:S07]  /*2c30*/  IMAD.U32 R2, RZ, RZ, UR67 ;  /* 0x00000043ff027e24 */ /* 0x000fce000f8e00ff */
[----:B------:R-:W-:Y:S05]  /*2c40*/  CALL.REL.NOINC `($__internal_8_$__cuda_sm20_div_s64) ;  /* 0x00000010004c7944 */ /* 0x000fea0003c00000 */
[----:B------:R-:W-:Y:S01]  /*2c50*/  IADD3 R19, P0, PT, RZ, -R9, RZ ;  /* 0x80000009ff137210 */ /* 0x000fe20007f1e0ff */
[----:B------:R-:W-:Y:S01]  /*2c60*/  IMAD.MOV.U32 R6, RZ, RZ, R12 ;  /* 0x000000ffff067224 */ /* 0x000fe200078e000c */
[----:B------:R-:W-:Y:S02]  /*2c70*/  MOV R3, UR16 ;  /* 0x0000001000037c02 */ /* 0x000fe40008000f00 */
[----:B------:R-:W-:Y:S01]  /*2c80*/  MOV R7, R0 ;  /* 0x0000000000077202 */ /* 0x000fe20000000f00 */
[----:B------:R-:W-:Y:S01]  /*2c90*/  IMAD.X R2, RZ, RZ, ~R8, P0 ;  /* 0x000000ffff027224 */ /* 0x000fe200000e0e08 */
[----:B------:R-:W-:Y:S02]  /*2ca0*/  MOV R11, UR17 ;  /* 0x00000011000b7c02 */ /* 0x000fe40008000f00 */
        /* <DEDUP_REMOVED lines=8> */
.L_x_256:
[----:B------:R-:W-:Y:S05]  /*2d30*/  BSYNC.RECONVERGENT B1 ;  /* 0x0000000000017941 */ /* 0x000fea0003800200 */
.L_x_254:
[----:B------:R-:W-:Y:S01]  /*2d40*/  IMAD R13, R6, UR22, RZ ;  /* 0x00000016060d7c24 */ /* 0x000fe2000f8e02ff */
[----:B------:R-:W-:Y:S01]  /*2d50*/  BSSY.RECONVERGENT B1, `(.L_x_257) ;  /* 0x000003c000017945 */ /* 0x000fe20003800200 */
[----:B------:R-:W-:-:S04]  /*2d60*/  IMAD.WIDE.U32 R6, R2, UR22, RZ ;  /* 0x0000001602067c25 */ /* 0x000fc8000f8e00ff */
[----:B------:R-:W-:Y:S01]  /*2d70*/  IMAD R13, R2, UR23, R13 ;  /* 0x00000017020d7c24 */ /* 0x000fe2000f8e020d */
[----:B------:R-:W-:Y:S01]  /*2d80*/  PRMT R2, R15, 0x7632, R2 ;  /* 0x000076320f027816 */ /* 0x000fe20000000002 */
[----:B------:R-:W-:Y:S01]  /*2d90*/  IMAD R9, R9, UR20, RZ ;  /* 0x0000001409097c24 */ /* 0x000fe2000f8e02ff */
[----:B------:R-:W-:Y:S01]  /*2da0*/  F2FP.BF16.F32.PACK_AB R15, RZ, R20 ;  /* 0x00000014ff0f723e */ /* 0x000fe200000010ff */
        /* <DEDUP_REMOVED lines=35> */
.L_x_258:
        /* <DEDUP_REMOVED lines=19> */
.L_x_259:
[----:B------:R-:W-:Y:S05]  /*3110*/  BSYNC.RECONVERGENT B1 ;  /* 0x0000000000017941 */ /* 0x000fea0003800200 */
.L_x_257:
        /* <DEDUP_REMOVED lines=41> */
.L_x_261:
[----:B------:R-:W0:Y:S01]  /*33b0*/  LDCU.64 UR66, c[0x0][0xd50] ;  /* 0x0001aa00ff4277ac */ /* 0x000e220008000a00 */
[----:B------:R-:W-:Y:S01]  /*33c0*/  MOV R7, R12 ;  /* 0x0000000c00077202 */ /* 0x000fe20000000f00 */
[----:B------:R-:W-:Y:S01]  /*33d0*/  IMAD.MOV.U32 R0, RZ, RZ, R13 ;  /* 0x000000ffff007224 */ /* 0x000fe200078e000d */
[----:B------:R-:W-:Y:S01]  /*33e0*/  MOV R6, 0x3420 ;  /* 0x0000342000067802 */ /* 0x000fe20000000f00 */
[----:B0-----:R-:W-:Y:S01]  /*33f0*/  IMAD.U32 R3, RZ, RZ, UR66 ;  /* 0x00000042ff037e24 */ /* 0x001fe2000f8e00ff */
[----:B------:R-:W-:-:S07]  /*3400*/  MOV R2, UR67 ;  /* 0x0000004300027c02 */ /* 0x000fce0008000f00 */
[----:B------:R-:W-:Y:S05]  /*3410*/  CALL.REL.NOINC `($__internal_8_$__cuda_sm20_div_s64) ;  /* 0x0000000800587944 */ /* 0x000fea0003c00000 */
        /* <DEDUP_REMOVED lines=12> */
.L_x_262:
[----:B------:R-:W-:Y:S05]  /*34e0*/  BSYNC.RECONVERGENT B1 ;  /* 0x0000000000017941 */ /* 0x000fea0003800200 */
.L_x_260:
        /* <DEDUP_REMOVED lines=40> */
.L_x_264:
        /* <DEDUP_REMOVED lines=19> */
.L_x_265:
[----:B------:R-:W-:Y:S05]  /*38a0*/  BSYNC.RECONVERGENT B1 ;  /* 0x0000000000017941 */ /* 0x000fea0003800200 */
.L_x_263:
        /* <DEDUP_REMOVED lines=41> */
.L_x_267:
        /* <DEDUP_REMOVED lines=16> */
.L_x_268:
[----:B------:R-:W-:Y:S05]  /*3c40*/  BSYNC.RECONVERGENT B1 ;  /* 0x0000000000017941 */ /* 0x000fea0003800200 */
.L_x_266:
[----:B------:R-:W2:Y:S01]  /*3c50*/  LDL R6, [R1+0xc] ;  /* 0x00000c0001067983 */ /* 0x000ea20000100800 */
        /* <DEDUP_REMOVED lines=17> */
.L_x_224:
[----:B------:R-:W-:Y:S05]  /*3d70*/  EXIT ;  /* 0x000000000000794d */ /* 0x000fea0003800000 */
        .weak           $__internal_8_$__cuda_sm20_div_s64
        .type           $__internal_8_$__cuda_sm20_div_s64,@function
        .size           $__internal_8_$__cuda_sm20_div_s64,(.L_x_1346 - $__internal_8_$__cuda_sm20_div_s64)
$__internal_8_$__cuda_sm20_div_s64:
        /* <DEDUP_REMOVED lines=21> */
[----:B------:R-:W-:-:S04]  /*3ed0*/  IMAD.HI.U32 R8, R9, R23, RZ ;  /* 0x0000001709087227 */ /* 0x000fc800078e00ff */
[----:B------:R-:W-:-:S04]  /*3ee0*/  IMAD.HI.U32 R18, P1, R9, R24, R18 ;  /* 0x0000001809127227 */ /* 0x000fc80007820012 */
[----:B------:R-:W-:Y:S02]  /*3ef0*/  IMAD.X R24, R8, 0x1, R9, P0 ;  /* 0x0000000108187824 */ /* 0x000fe400000e0609 */
[----:B------:R-:W-:Y:S01]  /*3f00*/  IMAD R8, R9, R23, RZ ;  /* 0x0000001709087224 */ /* 0x000fe200078e02ff */
[----:B------:R-:W-:-:S04]  /*3f10*/  IADD3 R23, P3, PT, RZ, -R7, RZ ;  /* 0x80000007ff177210 */ /* 0x000fc80007f7e0ff */
[----:B------:R-:W-:Y:S02]  /*3f20*/  IADD3 R19, P0, PT, R8, R18, RZ ;  /* 0x0000001208137210 */ /* 0x000fe40007f1e0ff */
[----:B------:R-:W-:Y:S02]  /*3f30*/  SEL R23, R23, R7, !P2 ;  /* 0x0000000717177207 */ /* 0x000fe40005000000 */
[----:B------:R-:W-:Y:S01]  /*3f40*/  IADD3.X R8, PT, PT, RZ, RZ, R24, P0, P1 ;  /* 0x000000ffff087210 */ /* 0x000fe200007e2418 */
[----:B------:R-:W-:Y:S01]  /*3f50*/  IMAD.WIDE.U32 R24, R19, R10, RZ ;  /* 0x0000000a13187225 */ /* 0x000fe200078e00ff */
[----:B------:R-:W-:-:S03]  /*3f60*/  IADD3.X R7, PT, PT, RZ, ~R0, RZ, P3, !PT ;  /* 0x80000000ff077210 */ /* 0x000fc60001ffe4ff */
[----:B------:R-:W-:Y:S01]  /*3f70*/  IMAD R9, R19, R11, R25 ;  /* 0x0000000b13097224 */ /* 0x000fe200078e0219 */
[----:B------:R-:W-:Y:S02]  /*3f80*/  IADD3 R24, P0, PT, RZ, -R24, RZ ;  /* 0x80000018ff187210 */ /* 0x000fe40007f1e0ff */
[----:B------:R-:W-:Y:S01]  /*3f90*/  SEL R7, R7, R0, !P2 ;  /* 0x0000000007077207 */ /* 0x000fe20005000000 */
[----:B------:R-:W-:Y:S02]  /*3fa0*/  IMAD R9, R8, R10, R9 ;  /* 0x0000000a08097224 */ /* 0x000fe400078e0209 */
[----:B------:R-:W-:-:S03]  /*3fb0*/  IMAD.HI.U32 R18, R19, R24, RZ ;  /* 0x0000001813127227 */ /* 0x000fc600078e00ff */
[----:B------:R-:W-:-:S05]  /*3fc0*/  IADD3.X R9, PT, PT, RZ, ~R9, RZ, P0, !PT ;  /* 0x80000009ff097210 */ /* 0x000fca00007fe4ff */
[----:B------:R-:W-:-:S04]  /*3fd0*/  IMAD.WIDE.U32 R18, P1, R19, R9, R18 ;  /* 0x0000000913127225 */ /* 0x000fc80007820012 */
[----:B------:R-:W-:-:S04]  /*3fe0*/  IMAD.HI.U32 R19, P0, R8, R24, R18 ;  /* 0x0000001808137227 */ /* 0x000fc80007800012 */
[----:B------:R-:W-:-:S04]  /*3ff0*/  IMAD.HI.U32 R18, R8, R9, RZ ;  /* 0x0000000908127227 */ /* 0x000fc800078e00ff */
[----:B------:R-:W-:Y:S02]  /*4000*/  IMAD.X R24, R18, 0x1, R8, P1 ;  /* 0x0000000112187824 */ /* 0x000fe400008e0608 */
[----:B------:R-:W-:Y:S02]  /*4010*/  IMAD R18, R8, R9, RZ ;  /* 0x0000000908127224 */ /* 0x000fe400078e02ff */
[----:B------:R-:W-:-:S03]  /*4020*/  IMAD.MOV.U32 R9, RZ, RZ, RZ ;  /* 0x000000ffff097224 */ /* 0x000fc600078e00ff */
[----:B------:R-:W-:-:S05]  /*4030*/  IADD3 R18, P1, PT, R18, R19, RZ ;  /* 0x0000001312127210 */ /* 0x000fca0007f3e0ff */
[----:B------:R-:W-:-:S04]  /*4040*/  IMAD.HI.U32 R8, R18, R23, RZ ;  /* 0x0000001712087227 */ /* 0x000fc800078e00ff */
        /* <DEDUP_REMOVED lines=10> */
[----:B------:R-:W-:-:S03]  /*40f0*/  IMAD.X R9, RZ, RZ, R9, P1 ;  /* 0x000000ffff097224 */ /* 0x000fc600008e0609 */
[-C--:B------:R-:W-:Y:S01]  /*4100*/  ISETP.GE.U32.AND P0, PT, R18, R10.reuse, PT ;  /* 0x0000000a1200720c */ /* 0x080fe20003f06070 */
[----:B------:R-:W-:-:S05]  /*4110*/  IMAD R19, R9, R10, R19 ;  /* 0x0000000a09137224 */ /* 0x000fca00078e0213 */
[----:B------:R-:W-:Y:S02]  /*4120*/  IADD3.X R7, PT, PT, ~R19, R7, RZ, P2, !PT ;  /* 0x0000000713077210 */ /* 0x000fe400017fe5ff */
[----:B------:R-:W-:Y:S02]  /*4130*/  IADD3 R19, P2, PT, R18, -R10, RZ ;  /* 0x8000000a12137210 */ /* 0x000fe40007f5e0ff */
[----:B------:R-:W-:-:S04]  /*4140*/  ISETP.GE.U32.AND.EX P0, PT, R7, R11, PT, P0 ;  /* 0x0000000b0700720c */ /* 0x000fc80003f06100 */
[----:B------:R-:W-:-:S04]  /*4150*/  SEL R18, R19, R18, P0 ;  /* 0x0000001213127207 */ /* 0x000fc80000000000 */
[----:B------:R-:W-:Y:S01]  /*4160*/  ISETP.GE.U32.AND P1, PT, R18, R10, PT ;  /* 0x0000000a1200720c */ /* 0x000fe20003f26070 */
[----:B------:R-:W-:Y:S01]  /*4170*/  IMAD.X R10, R7, 0x1, ~R11, P2 ;  /* 0x00000001070a7824 */ /* 0x000fe200010e0e0b */
[----:B------:R-:W-:-:S04]  /*4180*/  IADD3 R18, P2, PT, R8, 0x1, RZ ;  /* 0x0000000108127810 */ /* 0x000fc80007f5e0ff */
[----:B------:R-:W-:Y:S02]  /*4190*/  SEL R10, R10, R7, P0 ;  /* 0x000000070a0a7207 */ /* 0x000fe40000000000 */
[-C--:B------:R-:W-:Y:S02]  /*41a0*/  IADD3.X R7, PT, PT, RZ, R9.reuse, RZ, P2, !PT ;  /* 0x00000009ff077210 */ /* 0x080fe400017fe4ff */
[----:B------:R-:W-:Y:S02]  /*41b0*/  SEL R8, R18, R8, P0 ;  /* 0x0000000812087207 */ /* 0x000fe40000000000 */
[----:B------:R-:W-:Y:S02]  /*41c0*/  SEL R9, R7, R9, P0 ;  /* 0x0000000907097207 */ /* 0x000fe40000000000 */
[----:B------:R-:W-:Y:S02]  /*41d0*/  ISETP.GE.U32.AND.EX P0, PT, R10, R11, PT, P1 ;  /* 0x0000000b0a00720c */ /* 0x000fe40003f06110 */
[----:B------:R-:W-:-:S04]  /*41e0*/  IADD3 R10, P1, PT, R8, 0x1, RZ ;  /* 0x00000001080a7810 */ /* 0x000fc80007f3e0ff */
[----:B------:R-:W-:Y:S01]  /*41f0*/  SEL R10, R10, R8, P0 ;  /* 0x000000080a0a7207 */ /* 0x000fe20000000000 */
[----:B------:R-:W-:Y:S01]  /*4200*/  IMAD.X R7, RZ, RZ, R9, P1 ;  /* 0x000000ffff077224 */ /* 0x000fe200008e0609 */
[----:B------:R-:W-:-:S04]  /*4210*/  LOP3.LUT R8, R2, R0, RZ, 0x3c, !PT ;  /* 0x0000000002087212 */ /* 0x000fc800078e3cff */
[----:B------:R-:W-:Y:S02]  /*4220*/  SEL R7, R7, R9, P0 ;  /* 0x0000000907077207 */ /* 0x000fe40000000000 */
[----:B------:R-:W-:Y:S02]  /*4230*/  IADD3 R9, P2, PT, RZ, -R10, RZ ;  /* 0x8000000aff097210 */ /* 0x000fe40007f5e0ff */
[----:B------:R-:W-:Y:S02]  /*4240*/  ISETP.NE.U32.AND P0, PT, R3, RZ, PT ;  /* 0x000000ff0300720c */ /* 0x000fe40003f05070 */
[----:B------:R-:W-:Y:S02]  /*4250*/  ISETP.GE.AND P1, PT, R8, RZ, PT ;  /* 0x000000ff0800720c */ /* 0x000fe40003f26270 */
[----:B------:R-:W-:Y:S02]  /*4260*/  IADD3.X R3, PT, PT, RZ, ~R7, RZ, P2, !PT ;  /* 0x80000007ff037210 */ /* 0x000fe400017fe4ff */
[----:B------:R-:W-:-:S02]  /*4270*/  ISETP.NE.AND.EX P0, PT, R2, RZ, PT, P0 ;  /* 0x000000ff0200720c */ /* 0x000fc40003f05300 */
[----:B------:R-:W-:Y:S01]  /*4280*/  SEL R3, R3, R7, !P1 ;  /* 0x0000000703037207 */ /* 0x000fe20004800000 */
[----:B------:R-:W-:Y:S01]  /*4290*/  IMAD.MOV.U32 R7, RZ, RZ, 0x0 ;  /* 0x00000000ff077424 */ /* 0x000fe200078e00ff */
[----:B------:R-:W-:Y:S02]  /*42a0*/  SEL R9, R9, R10, !P1 ;  /* 0x0000000a09097207 */ /* 0x000fe40004800000 */
[----:B------:R-:W-:Y:S02]  /*42b0*/  SEL R8, R3, 0xffffffff, P0 ;  /* 0xffffffff03087807 */ /* 0x000fe40000000000 */
[----:B------:R-:W-:Y:S01]  /*42c0*/  SEL R9, R9, 0xffffffff, P0 ;  /* 0xffffffff09097807 */ /* 0x000fe20000000000 */
[----:B------:R-:W-:Y:S06]  /*42d0*/  RET.REL.NODEC R6 `(_ZN2at6native38_GLOBAL__N__9a469cfd_6_RNN_cu_eca79a6d6kernel16gru_cell_forwardIN3c108BFloat16EflLi2EEEvNS_4cuda6detail10TensorInfoIT_T1_EESB_SB_SB_SB_SB_SB_SA_SA_) ;  /* 0xffffffbc06487950 */ /* 0x000fec0003c3ffff */
.L_x_270:
        /* <DEDUP_REMOVED lines=10> */
.L_x_1346:


//--------------------- .text._ZN2at6native38_GLOBAL__N__9a469cfd_6_RNN_cu_eca79a6d6kernel16gru_cell_forwardIN3c108BFloat16EflLi1EEEvNS_4cuda6detail10TensorInfoIT_T1_EESB_SB_SB_SB_SB_SB_SA_SA_ --------------------------
	.section	.text._ZN2at6native38_GLOBAL__N__9a469cfd_6_RNN_cu_eca79a6d6kernel16gru_cell_forwardIN3c108BFloat16EflLi1EEEvNS_4cuda6detail10TensorInfoIT_T1_EESB_SB_SB_SB_SB_SB_SA_SA_,"ax",@progbits
	.align	128
.text._ZN2at6native38_GLOBAL__N__9a469cfd_6_RNN_cu_eca79a6d6kernel16gru_cell_forwardIN3c108BFloat16EflLi1EEEvNS_4cuda6detail10TensorInfoIT_T1_EESB_SB_SB_SB_SB_SB_SA_SA_:
        .type           _ZN2at6native38_GLOBAL__N__9a469cfd_6_RNN_cu_eca79a6d6kernel16gru_cell_forwardIN3c108BFloat16EflLi1EEEvNS_4cuda6detail10TensorInfoIT_T1_EESB_SB_SB_SB_SB_SB_SA_SA_,@function
        .size           _ZN2at6native38_GLOBAL__N__9a469cfd_6_RNN_cu_eca79a6d6kernel16gru_cell_forwardIN3c108BFloat16EflLi1EEEvNS_4cuda6detail10TensorInfoIT_T1_EESB_SB_SB_SB_SB_SB_SA_SA_,(.L_x_1348 - _ZN2at6native38_GLOBAL__N__9a469cfd_6_RNN_cu_eca79a6d6kernel16gru_cell_forwardIN3c108BFloat16EflLi1EEEvNS_4cuda6detail10TensorInfoIT_T1_EESB_SB_SB_SB_SB_SB_SA_SA_)
        .other          _ZN2at6native38_GLOBAL__N__9a469cfd_6_RNN_cu_eca79a6d6kernel16gru_cell_forwardIN3c108BFloat16EflLi1EEEvNS_4cuda6detail10TensorInfoIT_T1_EESB_SB_SB_SB_SB_SB_SA_SA_,@"STO_CUDA_ENTRY STV_DEFAULT"
_ZN2at6native38_GLOBAL__N__9a469cfd_6_RNN_cu_eca79a6d6kernel16gru_cell_forwardIN3c108BFloat16EflLi1EEEvNS_4cuda6detail10TensorInfoIT_T1_EESB_SB_SB_SB_SB_SB_SA_SA_:
        /* <DEDUP_REMOVED lines=11> */
[----:B------:R-:W-:Y:S01]  /*00b0*/  HFMA2 R0, -RZ, RZ, 0, 0 ;  /* 0x00000000ff007431 */ /* 0x000fe200000001ff */
[----:B------:R-:W1:Y:S01]  /*00c0*/  LDCU.64 UR10, c[0x0][0xee0] ;  /* 0x0001dc00ff0a77ac */ /* 0x000e620008000a00 */
[----:B------:R-:W2:Y:S01]  /*00d0*/  LDCU UR7, c[0x0][0x370] ;  /* 0x00006e00ff0777ac */ /* 0x000ea20008000800 */
[----:B------:R-:W3:Y:S01]  /*00e0*/  LDCU.64 UR18, c[0x0][0x358] ;  /* 0x00006b00ff1277ac */ /* 0x000ee20008000a00 */
[----:B------:R-:W4:Y:S01]  /*00f0*/  LDCU.64 UR16, c[0x0][0xee0] ;  /* 0x0001dc00ff1077ac */ /* 0x000f220008000a00 */
[----:B0-----:R-:W-:Y:S02]  /*0100*/  UISETP.NE.U32.AND UP0, UPT, UR12, URZ, UPT ;  /* 0x000000ff0c00728c */ /* 0x001fe4000bf05070 */
[----:B-1----:R-:W-:Y:S02]  /*0110*/  UIMAD.WIDE.U32 UR14, UR10, 0x3, URZ ;  /* 0x000000030a0e78a5 */ /* 0x002fe4000f8e00ff */
[----:B------:R-:W-:-:S02]  /*0120*/  UISETP.NE.AND.EX UP0, UPT, UR13, URZ, UPT, UP0 ;  /* 0x000000ff0d00728c */ /* 0x000fc4000bf05300 */
[----:B------:R-:W-:Y:S02]  /*0130*/  UIMAD UR8, UR11, 0x3, URZ ;  /* 0x000000030b0878a4 */ /* 0x000fe4000f8e02ff */
[----:B------:R-:W-:Y:S02]  /*0140*/  UIMAD.WIDE.U32 UR4, UR10, 0x5, URZ ;  /* 0x000000050a0478a5 */ /* 0x000fe4000f8e00ff */
[----:B------:R-:W-:Y:S02]  /*0150*/  UIMAD UR9, UR11, 0x5, URZ ;  /* 0x000000050b0978a4 */ /* 0x000fe4000f8e02ff */
[----:B--2---:R-:W-:Y:S02]  /*0160*/  UIMAD UR6, UR6, UR7, URZ ;  /* 0x00000007060672a4 */ /* 0x004fe4000f8e02ff */
[----:B------:R-:W-:Y:S02]  /*0170*/  UIADD3 UR7, UPT, UPT, UR15, UR8, URZ ;  /* 0x000000080f077290 */ /* 0x000fe4000fffe0ff */
[----:B------:R-:W-:Y:S01]  /*0180*/  UIADD3 UR8, UPT, UPT, UR5, UR9, URZ ;  /* 0x0000000905087290 */ /* 0x000fe2000fffe0ff */
[----:B---34-:R-:W-:Y:S11]  /*0190*/  BRA.U !UP0, `(.L_x_271) ;  /* 0x0000001108747547 */ /* 0x018ff6000b800000 */
[----:B------:R-:W0:Y:S01]  /*01a0*/  LDCU.64 UR10, c[0x0][0xc70] ;  /* 0x00018e00ff0a77ac */ /* 0x000e220008000a00 */
[----:B------:R-:W-:Y:S01]  /*01b0*/  BSSY.RECONVERGENT B0, `(.L_x_272) ;  /* 0x000011a000007945 */ /* 0x000fe20003800200 */
[----:B------:R-:W1:Y:S01]  /*01c0*/  LDCU.64 UR26, c[0x0][0xad0] ;  /* 0x00015a00ff1a77ac */ /* 0x000e620008000a00 */
[----:B------:R-:W2:Y:S01]  /*01d0*/  LDCU.64 UR24, c[0x0][0xba0] ;  /* 0x00017400ff1877ac */ /* 0x000ea20008000a00 */
[----:B------:R-:W3:Y:S01]  /*01e0*/  LDCU.64 UR28, c[0x0][0xa00] ;  /* 0x00014000ff1c77ac */ /* 0x000ee20008000a00 */
[----:B------:R-:W4:Y:S01]  /*01f0*/  LDCU UR13, c[0x0][0xee4] ;  /* 0x0001dc80ff0d77ac */ /* 0x000f220008000800 */
[----:B0-----:R-:W-:Y:S02]  /*0200*/  IMAD R3, R0, UR10, RZ ;  /* 0x0000000a00037c24 */ /* 0x001fe4000f8e02ff */
[C---:B------:R-:W-:Y:S01]  /*0210*/  IMAD.WIDE.U32 R4, R6.reuse, UR10, RZ ;  /* 0x0000000a06047c25 */ /* 0x040fe2000f8e00ff */
[----:B------:R-:W-:Y:S02]  /*0220*/  UIMAD.WIDE.U32 UR20, UR6, UR10, URZ ;  /* 0x0000000a061472a5 */ /* 0x000fe4000f8e00ff */
[----:B-1----:R-:W-:Y:S01]  /*0230*/  UIMAD.WIDE.U32 UR22, UR6, UR26, URZ ;  /* 0x0000001a061672a5 */ /* 0x002fe2000f8e00ff */
[----:B------:R-:W-:Y:S01]  /*0240*/  IMAD R7, R6, UR11, R3 ;  /* 0x0000000b06077c24 */ /* 0x000fe2000f8e0203 */
[----:B------:R-:W-:Y:S01]  /*0250*/  UIMAD UR12, UR6, UR11, UR21 ;  /* 0x0000000b060c72a4 */ /* 0x000fe2000f8e0215 */
[----:B------:R-:W-:Y:S01]  /*0260*/  IMAD R3, R0, UR26, RZ ;  /* 0x0000001a00037c24 */ /* 0x000fe2000f8e02ff */
[----:B--2---:R-:W-:Y:S01]  /*0270*/  LEA R2, P0, R4, UR24, 0x1 ;  /* 0x0000001804027c11 */ /* 0x004fe2000f8008ff */
[C---:B------:R-:W-:Y:S01]  /*0280*/  IMAD.WIDE.U32 R8, R6.reuse, UR26, RZ ;  /* 0x0000001a06087c25 */ /* 0x040fe2000f8e00ff */
[----:B------:R-:W-:Y:S01]  /*0290*/  UIMAD UR9, UR6, UR27, UR23 ;  /* 0x0000001b060972a4 */ /* 0x000fe2000f8e0217 */
[----:B------:R-:W0:Y:S02]  /*02a0*/  LDCU UR52, c[0x0][0xee0] ;  /* 0x0001dc00ff3477ac */ /* 0x000e240008000800 */
[----:B------:R-:W-:Y:S01]  /*02b0*/  IMAD R11, R6, UR27, R3 ;  /* 0x0000001b060b7c24 */ /* 0x000fe2000f8e0203 */
[----:B---3--:R-:W-:Y:S01]  /*02c0*/  LEA R3, P1, R8, UR28, 0x1 ;  /* 0x0000001c08037c11 */ /* 0x008fe2000f8208ff */
[----:B------:R-:W-:Y:S01]  /*02d0*/  IMAD.IADD R7, R5, 0x1, R7 ;  /* 0x0000000105077824 */ /* 0x000fe200078e0207 */
[----:B------:R-:W1:Y:S02]  /*02e0*/  LDCU.64 UR54, c[0x0][0xee0] ;  /* 0x0001dc00ff3677ac */ /* 0x000e640008000a00 */
[----:B------:R-:W-:-:S02]  /*02f0*/  IADD3 R5, PT, PT, R9, R11, RZ ;  /* 0x0000000b09057210 */ /* 0x000fc40007ffe0ff */
[----:B------:R-:W-:Y:S01]  /*0300*/  LEA.HI.X R4, R4, UR25, R7, 0x1, P0 ;  /* 0x0000001904047c11 */ /* 0x000fe200080f0c07 */
[----:B------:R-:W2:Y:S01]  /*0310*/  LDCU.64 UR50, c[0x0][0xee8] ;  /* 0x0001dd00ff3277ac */ /* 0x000ea20008000a00 */
[----:B------:R-:W-:Y:S01]  /*0320*/  LEA.HI.X R5, R8, UR29, R5, 0x1, P1 ;  /* 0x0000001d08057c11 */ /* 0x000fe200088f0c05 */
[----:B------:R-:W3:Y:S01]  /*0330*/  LDCU.64 UR30, c[0x0][0x450] ;  /* 0x00008a00ff1e77ac */ /* 0x000ee20008000a00 */
        /* <DEDUP_REMOVED lines=9> */
[----:B------:R-:W-:-:S02]  /*03d0*/  USHF.L.U64.HI UR12, UR20, 0x1, UR12 ;  /* 0x00000001140c7899 */ /* 0x000fc4000801020c */
[----:B-1--4-:R-:W-:-:S12]  /*03e0*/  USHF.L.U64.HI UR9, UR22, 0x1, UR9 ;  /* 0x0000000116097899 */ /* 0x012fd80008010209 */
.L_x_276:
[----:B------:R-:W-:Y:S01]  /*03f0*/  IMAD.U32 R23, RZ, RZ, UR13 ;  /* 0x0000000dff177e24 */ /* 0x000fe2000f8e00ff */
[----:B------:R-:W-:Y:S04]  /*0400*/  BSSY.RECONVERGENT B1, `(.L_x_273) ;  /* 0x0000029000017945 */ /* 0x000fe80003800200 */
[----:B------:R-:W-:-:S04]  /*0410*/  LOP3.LUT R7, R0, R23, RZ, 0xfc, !PT ;  /* 0x0000001700077212 */ /* 0x000fc800078efcff */
[----:B------:R-:W-:-:S13]  /*0420*/  ISETP.NE.U32.AND P0, PT, R7, RZ, PT ;  /* 0x000000ff0700720c */ /* 0x000fda0003f05070 */
[----:B------:R-:W-:Y:S05]  /*0430*/  @P0 BRA `(.L_x_274) ;  /* 0x0000000000600947 */ /* 0x000fea0003800000 */
[----:B0-----:R-:W-:Y:S01]  /*0440*/  MOV R22, UR52 ;  /* 0x0000003400167c02 */ /* 0x001fe20008000f00 */
[----:B------:R-:W-:Y:S01]  /*0450*/  IMAD.MOV.U32 R15, RZ, RZ, RZ ;  /* 0x000000ffff0f7224 */ /* 0x000fe200078e00ff */
[----:B------:R-:W-:Y:S02]  /*0460*/  MOV R13, RZ ;  /* 0x000000ff000d7202 */ /* 0x000fe40000000f00 */
        /* <DEDUP_REMOVED lines=21> */
.L_x_274:
[----:B------:R-:W-:-:S07]  /*05c0*/  MOV R12, 0x5e0 ;  /* 0x000005e0000c7802 */ /* 0x000fce0000000f00 */
[----:B0-23--:R-:W-:Y:S05]  /*05d0*/  CALL.REL.NOINC `($__internal_9_$__cuda_sm20_div_s64) ;  /* 0x0000001800e87944 */ /* 0x00dfea0003c00000 */
[-C--:B------:R-:W-:Y:S01]  /*05e0*/  IADD3 R9, P0, PT, RZ, -R10.reuse, RZ ;  /* 0x8000000aff097210 */ /* 0x080fe20007f1e0ff */
[----:B------:R-:W-:Y:S01]  /*05f0*/  IMAD.U32 R22, RZ, RZ, UR54 ;  /* 0x00000036ff167e24 */ /* 0x000fe2000f8e00ff */
[----:B------:R-:W-:Y:S01]  /*0600*/  MOV R12, R10 ;  /* 0x0000000a000c7202 */ /* 0x000fe20000000f00 */
[----:B------:R-:W-:Y:S01]  /*0610*/  IMAD.U32 R23, RZ, RZ, UR55 ;  /* 0x00000037ff177e24 */ /* 0x000fe2000f8e00ff */
[----:B------:R-:W-:Y:S01]  /*0620*/  IADD3.X R7, PT, PT, RZ, ~R11, RZ, P0, !PT ;  /* 0x8000000bff077210 */ /* 0x000fe200007fe4ff */
[----:B------:R-:W-:-:S04]  /*0630*/  IMAD.MOV.U32 R13, RZ, RZ, R11 ;  /* 0x000000ffff0d7224 */ /* 0x000fc800078e000b */
[----:B------:R-:W-:Y:S01]  /*0640*/  IMAD R8, R7, R22, RZ ;  /* 0x0000001607087224 */ /* 0x000fe200078e02ff */
[----:B------:R-:W-:-:S03]  /*0650*/  MOV R7, R0 ;  /* 0x0000000000077202 */ /* 0x000fc60000000f00 */
[----:B------:R-:W-:-:S04]  /*0660*/  IMAD.WIDE.U32 R14, R9, R22, R6 ;  /* 0x00000016090e7225 */ /* 0x000fc800078e0006 */
[----:B------:R-:W-:-:S04]  /*0670*/  IMAD R7, R9, R23, R8 ;  /* 0x0000001709077224 */ /* 0x000fc800078e0208 */
[----:B------:R-:W-:-:S07]  /*0680*/  IMAD.IADD R15, R15, 0x1, R7 ;  /* 0x000000010f0f7824 */ /* 0x000fce00078e0207 */
.L_x_275:
[----:B--23--:R-:W-:Y:S05]  /*0690*/  BSYNC.RECONVERGENT B1 ;  /* 0x0000000000017941 */ /* 0x00cfea0003800200 */
.L_x_273:
[----:B------:R-:W-:Y:S01]  /*06a0*/  MOV R16, R14 ;  /* 0x0000000e00107202 */ /* 0x000fe20000000f00 */
[----:B------:R-:W-:Y:S02]  /*06b0*/  IMAD R9, R15, UR38, RZ ;  /* 0x000000260f097c24 */ /* 0x000fe4000f8e02ff */
[----:B------:R-:W-:Y:S02]  /*06c0*/  IMAD R7, R12, UR7, RZ ;  /* 0x000000070c077c24 */ /* 0x000fe4000f8e02ff */
[----:B------:R-:W-:Y:S02]  /*06d0*/  IMAD.MOV.U32 R17, RZ, RZ, R15 ;  /* 0x000000ffff117224 */ /* 0x000fe400078e000f */
[----:B------:R-:W-:-:S04]  /*06e0*/  IMAD.WIDE.U32 R10, R14, UR38, RZ ;  /* 0x000000260e0a7c25 */ /* 0x000fc8000f8e00ff */
[----:B------:R-:W-:Y:S01]  /*06f0*/  IMAD R9, R14, UR39, R9 ;  /* 0x000000270e097c24 */ /* 0x000fe2000f8e0209 */
[----:B------:R-:W-:Y:S01]  /*0700*/  LEA R20, P0, R10, UR48, 0x1 ;  /* 0x000000300a147c11 */ /* 0x000fe2000f8008ff */
[----:B------:R-:W-:Y:S02]  /*0710*/  IMAD R25, R13, UR14, R7 ;  /* 0x0000000e0d197c24 */ /* 0x000fe4000f8e0207 */
[----:B------:R-:W-:Y:S01]  /*0720*/  IMAD.WIDE.U32 R26, R12, UR14, R16 ;  /* 0x0000000e0c1a7c25 */ /* 0x000fe2000f8e0010 */
[----:B------:R-:W-:-:S03]  /*0730*/  IADD3 R7, PT, PT, R11, R9, RZ ;  /* 0x000000090b077210 */ /* 0x000fc60007ffe0ff */
[----:B------:R-:W-:Y:S01]  /*0740*/  IMAD R19, R15, UR40, RZ ;  /* 0x000000280f137c24 */ /* 0x000fe2000f8e02ff */
[----:B------:R-:W-:Y:S01]  /*0750*/  LEA.HI.X R21, R10, UR49, R7, 0x1, P0 ;  /* 0x000000310a157c11 */ /* 0x000fe200080f0c07 */
[----:B------:R-:W-:Y:S02]  /*0760*/  IMAD.IADD R25, R27, 0x1, R25 ;  /* 0x000000011b197824 */ /* 0x000fe400078e0219 */
[----:B------:R-:W-:-:S04]  /*0770*/  IMAD.WIDE.U32 R8, R14, UR40, RZ ;  /* 0x000000280e087c25 */ /* 0x000fc8000f8e00ff */
[----:B------:R-:W-:Y:S01]  /*0780*/  IMAD R19, R14, UR41, R19 ;  /* 0x000000290e137c24 */ /* 0x000fe2000f8e0213 */
[----:B------:R-:W-:Y:S01]  /*0790*/  LEA R18, P0, R8, UR42, 0x1 ;  /* 0x0000002a08127c11 */ /* 0x000fe2000f8008ff */
[----:B------:R-:W-:-:S03]  /*07a0*/  IMAD R11, R25, UR30, RZ ;  /* 0x0000001e190b7c24 */ /* 0x000fc6000f8e02ff */
[----:B------:R-:W-:Y:S01]  /*07b0*/  IADD3 R7, PT, PT, R9, R19, RZ ;  /* 0x0000001309077210 */ /* 0x000fe20007ffe0ff */
[C---:B------:R-:W-:Y:S02]  /*07c0*/  IMAD R9, R26.reuse, UR31, R11 ;  /* 0x0000001f1a097c24 */ /* 0x040fe4000f8e020b */
[----:B------:R-:W-:Y:S01]  /*07d0*/  IMAD.WIDE.U32 R10, R26, UR30, RZ ;  /* 0x0000001e1a0a7c25 */ /* 0x000fe2000f8e00ff */
[----:B------:R-:W-:-:S03]  /*07e0*/  LEA.HI.X R19, R8, UR43, R7, 0x1, P0 ;  /* 0x0000002b08137c11 */ /* 0x000fc600080f0c07 */
[----:B------:R-:W-:Y:S01]  /*07f0*/  IMAD.IADD R7, R11, 0x1, R9 ;  /* 0x000000010b077824 */ /* 0x000fe200078e0209 */
[----:B------:R-:W-:-:S04]  /*0800*/  LEA R8, P0, R10, UR32, 0x1 ;  /* 0x000000200a087c11 */ /* 0x000fc8000f8008ff */
[----:B------:R-:W-:Y:S01]  /*0810*/  LEA.HI.X R9, R10, UR33, R7, 0x1, P0 ;  /* 0x000000210a097c11 */ /* 0x000fe200080f0c07 */
[----:B------:R-:W-:Y:S02]  /*0820*/  IMAD R7, R25, UR34, RZ ;  /* 0x0000002219077c24 */ /* 0x000fe4000f8e02ff */
[C---:B------:R-:W-:Y:S02]  /*0830*/  IMAD.WIDE.U32 R10, R26.reuse, UR34, RZ ;  /* 0x000000221a0a7c25 */ /* 0x040fe4000f8e00ff */
[----:B------:R0:W2:Y:S02]  /*0840*/  LDG.E.U16 R24, desc[UR18][R8.64] ;  /* 0x0000001208187981 */ /* 0x0000a4000c1e1500 */
[----:B------:R-:W-:-:S05]  /*0850*/  IMAD R7, R26, UR35, R7 ;  /* 0x000000231a077c24 */ /* 0x000fca000f8e0207 */
[----:B------:R-:W-:Y:S02]  /*0860*/  IADD3 R7, PT, PT, R11, R7, RZ ;  /* 0x000000070b077210 */ /* 0x000fe40007ffe0ff */
[----:B0-----:R-:W-:-:S04]  /*0870*/  LEA R8, P0, R10, UR36, 0x1 ;  /* 0x000000240a087c11 */ /* 0x001fc8000f8008ff */
[----:B------:R-:W-:Y:S02]  /*0880*/  LEA.HI.X R9, R10, UR37, R7, 0x1, P0 ;  /* 0x000000250a097c11 */ /* 0x000fe400080f0c07 */
[----:B------:R-:W-:-:S03]  /*0890*/  IADD3 R26, P0, PT, R26, R22, RZ ;  /* 0x000000161a1a7210 */ /* 0x000fc60007f1e0ff */
[----:B------:R0:W3:Y:S02]  /*08a0*/  LDG.E.U16 R7, desc[UR18][R8.64] ;  /* 0x0000001208077981 */ /* 0x0000e4000c1e1500 */
[----:B0-----:R-:W-:Y:S01]  /*08b0*/  IMAD.X R8, R25, 0x1, R23, P0 ;  /* 0x0000000119087824 */ /* 0x001fe200000e0617 */
[----:B------:R-:W-:Y:S01]  /*08c0*/  IADD3 R14, P0, PT, R14, R22, RZ ;  /* 0x000000160e0e7210 */ /* 0x000fe20007f1e0ff */
[----:B------:R-:W-:Y:S01]  /*08d0*/  IMAD.WIDE.U32 R28, R26, UR30, RZ ;  /* 0x0000001e1a1c7c25 */ /* 0x000fe2000f8e00ff */
[----:B------:R0:W4:Y:S02]  /*08e0*/  LDG.E.U16 R9, desc[UR18][R18.64] ;  /* 0x0000001212097981 */ /* 0x000124000c1e1500 */
[----:B------:R-:W-:Y:S01]  /*08f0*/  IADD3.X R15, PT, PT, R15, R23, RZ, P0, !PT ;  /* 0x000000170f0f7210 */ /* 0x000fe200007fe4ff */
[----:B------:R-:W-:-:S04]  /*0900*/  IMAD R11, R8, UR30, RZ ;  /* 0x0000001e080b7c24 */ /* 0x000fc8000f8e02ff */
[----:B------:R-:W-:Y:S02]  /*0910*/  IMAD R11, R26, UR31, R11 ;  /* 0x0000001f1a0b7c24 */ /* 0x000fe4000f8e020b */
[----:B------:R-:W-:Y:S01]  /*0920*/  IMAD R25, R15, UR38, RZ ;  /* 0x000000260f197c24 */ /* 0x000fe2000f8e02ff */
[----:B------:R-:W-:Y:S01]  /*0930*/  LEA R10, P0, R28, UR32, 0x1 ;  /* 0x000000201c0a7c11 */ /* 0x000fe2000f8008ff */
[----:B------:R-:W-:Y:S02]  /*0940*/  IMAD.IADD R11, R29, 0x1, R11 ;  /* 0x000000011d0b7824 */ /* 0x000fe400078e020b */
[C---:B------:R-:W-:Y:S02]  /*0950*/  IMAD R27, R14.reuse, UR39, R25 ;  /* 0x000000270e1b7c24 */ /* 0x040fe4000f8e0219 */
[----:B0-----:R-:W-:Y:S01]  /*0960*/  IMAD.WIDE.U32 R18, R14, UR38, RZ ;  /* 0x000000260e127c25 */ /* 0x001fe2000f8e00ff */
[----:B------:R-:W-:Y:S01]  /*0970*/  LEA.HI.X R11, R28, UR33, R11, 0x1, P0 ;  /* 0x000000211c0b7c11 */ /* 0x000fe200080f0c0b */
[----:B------:R0:W5:Y:S03]  /*0980*/  LDG.E.U16 R25, desc[UR18][R20.64] ;  /* 0x0000001214197981 */ /* 0x000166000c1e1500 */
[----:B------:R-:W-:-:S02]  /*0990*/  IADD3 R27, PT, PT, R19, R27, RZ ;  /* 0x0000001b131b7210 */ /* 0x000fc40007ffe0ff */
[----:B0-----:R-:W-:-:S04]  /*09a0*/  LEA R20, P0, R18, UR48, 0x1 ;  /* 0x0000003012147c11 */ /* 0x001fc8000f8008ff */
[----:B------:R-:W-:Y:S01]  /*09b0*/  LEA.HI.X R21, R18, UR49, R27, 0x1, P0 ;  /* 0x0000003112157c11 */ /* 0x000fe200080f0c1b */
[----:B------:R-:W-:Y:S02]  /*09c0*/  IMAD R27, R8, UR34, RZ ;  /* 0x00000022081b7c24 */ /* 0x000fe4000f8e02ff */
[C---:B------:R-:W-:Y:S02]  /*09d0*/  IMAD.WIDE.U32 R18, R26.reuse, UR34, RZ ;  /* 0x000000221a127c25 */ /* 0x040fe4000f8e00ff */
[----:B------:R-:W5:Y:S02]  /*09e0*/  LDG.E.U16 R20, desc[UR18][R20.64] ;  /* 0x0000001214147981 */ /* 0x000f64000c1e1500 */
[----:B------:R-:W-:-:S04]  /*09f0*/  IMAD R27, R26, UR35, R27 ;  /* 0x000000231a1b7c24 */ /* 0x000fc8000f8e021b */
[----:B------:R-:W-:Y:S01]  /*0a00*/  IMAD.IADD R19, R19, 0x1, R27 ;  /* 0x0000000113137824 */ /* 0x000fe200078e021b */
[----:B------:R0:W5:Y:S02]  /*0a10*/  LDG.E.U16 R21, desc[UR18][R10.64] ;  /* 0x000000120a157981 */ /* 0x000164000c1e1500 */
[----:B0-----:R-:W-:-:S04]  /*0a20*/  LEA R10, P0, R18, UR36, 0x1 ;  /* 0x00000024120a7c11 */ /* 0x001fc8000f8008ff */
[----:B------:R-:W-:-:S05]  /*0a30*/  LEA.HI.X R11, R18, UR37, R19, 0x1, P0 ;  /* 0x00000025120b7c11 */ /* 0x000fca00080f0c13 */
[----:B------:R0:W5:Y:S01]  /*0a40*/  LDG.E.U16 R27, desc[UR18][R10.64] ;  /* 0x000000120a1b7981 */ /* 0x000162000c1e1500 */
[----:B------:R-:W-:-:S04]  /*0a50*/  IADD3 R18, P0, PT, R26, R22, RZ ;  /* 0x000000161a127210 */ /* 0x000fc80007f1e0ff */
[----:B------:R-:W-:-:S05]  /*0a60*/  IADD3.X R19, PT, PT, R8, R23, RZ, P0, !PT ;  /* 0x0000001708137210 */ /* 0x000fca00007fe4ff */
[----:B------:R-:W-:Y:S02]  /*0a70*/  IMAD R29, R19, UR30, RZ ;  /* 0x0000001e131d7c24 */ /* 0x000fe4000f8e02ff */
[----:B0-----:R-:W-:-:S04]  /*0a80*/  IMAD.WIDE.U32 R10, R18, UR30, RZ ;  /* 0x0000001e120a7c25 */ /* 0x001fc8000f8e00ff */
[----:B------:R-:W-:Y:S01]  /*0a90*/  IMAD R29, R18, UR31, R29 ;  /* 0x0000001f121d7c24 */ /* 0x000fe2000f8e021d */
[----:B------:R-:W-:Y:S01]  /*0aa0*/  LEA R28, P0, R10, UR32, 0x1 ;  /* 0x000000200a1c7c11 */ /* 0x000fe2000f8008ff */
[----:B------:R-:W-:Y:S02]  /*0ab0*/  IMAD R19, R19, UR34, RZ ;  /* 0x0000002213137c24 */ /* 0x000fe4000f8e02ff */
[----:B--2---:R-:W-:Y:S01]  /*0ac0*/  IMAD.U32 R8, R24, 0x10000, RZ ;  /* 0x0001000018087824 */ /* 0x004fe200078e00ff */
[----:B---3--:R-:W-:-:S05]  /*0ad0*/  SHF.L.U32 R7, R7, 0x10, RZ ;  /* 0x0000001007077819 */ /* 0x008fca00000006ff */
[----:B------:R-:W-:Y:S01]  /*0ae0*/  FADD.FTZ R8, R8, R7 ;  /* 0x0000000708087221 */ /* 0x000fe20000010000 */
[----:B------:R-:W-:-:S05]  /*0af0*/  IMAD.IADD R7, R11, 0x1, R29 ;  /* 0x000000010b077824 */ /* 0x000fca00078e021d */
[----:B------:R-:W-:Y:S01]  /*0b00*/  LEA.HI.X R29, R10, UR33, R7, 0x1, P0 ;  /* 0x000000210a1d7c11 */ /* 0x000fe200080f0c07 */
[C---:B------:R-:W-:Y:S02]  /*0b10*/  IMAD R7, R18.reuse, UR35, R19 ;  /* 0x0000002312077c24 */ /* 0x040fe4000f8e0213 */
[----:B------:R-:W-:-:S05]  /*0b20*/  IMAD.WIDE.U32 R18, R18, UR34, RZ ;  /* 0x0000002212127c25 */ /* 0x000fca000f8e00ff */
[----:B------:R-:W-:Y:S01]  /*0b30*/  IADD3 R7, PT, PT, R19, R7, RZ ;  /* 0x0000000713077210 */ /* 0x000fe20007ffe0ff */
[----:B------:R-:W-:Y:S01]  /*0b40*/  IMAD R19, R15, UR40, RZ ;  /* 0x000000280f137c24 */ /* 0x000fe2000f8e02ff */
[----:B------:R-:W-:-:S03]  /*0b50*/  LEA R10, P0, R18, UR36, 0x1 ;  /* 0x00000024120a7c11 */ /* 0x000fc6000f8008ff */
[----:B------:R-:W-:Y:S01]  /*0b60*/  IMAD R26, R14, UR41, R19 ;  /* 0x000000290e1a7c24 */ /* 0x000fe2000f8e0213 */
[----:B------:R-:W-:Y:S01]  /*0b70*/  LEA.HI.X R11, R18, UR37, R7, 0x1, P0 ;  /* 0x00000025120b7c11 */ /* 0x000fe200080f0c07 */
[----:B------:R-:W-:Y:S01]  /*0b80*/  IMAD.WIDE.U32 R18, R14, UR40, RZ ;  /* 0x000000280e127c25 */ /* 0x000fe2000f8e00ff */
[----:B----4-:R-:W-:Y:S01]  /*0b90*/  SHF.L.U32 R9, R9, 0x10, RZ ;  /* 0x0000001009097819 */ /* 0x010fe200000006ff */
[----:B------:R-:W2:Y:S02]  /*0ba0*/  LDG.E.U16 R7, desc[UR18][R28.64] ;  /* 0x000000121c077981 */ /* 0x000ea4000c1e1500 */
[----:B------:R-:W-:Y:S02]  /*0bb0*/  IMAD.IADD R19, R19, 0x1, R26 ;  /* 0x0000000113137824 */ /* 0x000fe400078e021a */
[----:B------:R0:W3:Y:S01]  /*0bc0*/  LDG.E.U16 R24, desc[UR18][R10.64] ;  /* 0x000000120a187981 */ /* 0x0000e2000c1e1500 */
[----:B-----5:R-:W-:Y:S02]  /*0bd0*/  SHF.L.U32 R26, R25, 0x10, RZ ;  /* 0x00000010191a7819 */ /* 0x020fe400000006ff */
[----:B0-----:R-:W-:-:S04]  /*0be0*/  LEA R10, P0, R18, UR42, 0x1 ;  /* 0x0000002a120a7c11 */ /* 0x001fc8000f8008ff */
[----:B------:R-:W-:Y:S02]  /*0bf0*/  LEA.HI.X R11, R18, UR43, R19, 0x1, P0 ;  /* 0x0000002b120b7c11 */ /* 0x000fe400080f0c13 */
[----:B------:R-:W-:Y:S01]  /*0c00*/  IADD3 R18, P0, PT, R14, R22, RZ ;  /* 0x000000160e127210 */ /* 0x000fe20007f1e0ff */
[----:B------:R-:W-:Y:S02]  /*0c10*/  FADD.FTZ R26, R8, R26 ;  /* 0x0000001a081a7221 */ /* 0x000fe40000010000 */
[----:B------:R0:W4:Y:S02]  /*0c20*/  LDG.E.U16 R25, desc[UR18][R10.64] ;  /* 0x000000120a197981 */ /* 0x000124000c1e1500 */
[----:B------:R-:W-:Y:S02]  /*0c30*/  IMAD.X R19, R15, 0x1, R23, P0 ;  /* 0x000000010f137824 */ /* 0x000fe400000e0617 */
[----:B------:R-:W-:Y:S02]  /*0c40*/  FADD.FTZ R26, R26, R9 ;  /* 0x000000091a1a7221 */ /* 0x000fe40000010000 */
[----:B------:R-:W-:-:S02]  /*0c50*/  IMAD R29, R19, UR38, RZ ;  /* 0x00000026131d7c24 */ /* 0x000fc4000f8e02ff */
[----:B------:R-:W-:Y:S02]  /*0c60*/  IMAD.U32 R21, R21, 0x10000, RZ ;  /* 0x0001000015157824 */ /* 0x000fe400078e00ff */
[C---:B------:R-:W-:Y:S02]  /*0c70*/  IMAD R9, R18.reuse, UR39, R29 ;  /* 0x0000002712097c24 */ /* 0x040fe4000f8e021d */
[----:B0-----:R-:W-:-:S04]  /*0c80*/  IMAD.WIDE.U32 R10, R18, UR38, RZ ;  /* 0x00000026120a7c25 */ /* 0x001fc8000f8e00ff */
[----:B------:R-:W-:Y:S02]  /*0c90*/  IMAD R19, R19, UR40, RZ ;  /* 0x0000002813137c24 */ /* 0x000fe4000f8e02ff */
[----:B------:R-:W-:Y:S02]  /*0ca0*/  IMAD.IADD R9, R11, 0x1, R9 ;  /* 0x000000010b097824 */ /* 0x000fe400078e0209 */
[C---:B------:R-:W-:Y:S01]  /*0cb0*/  IMAD R11, R18.reuse, UR41, R19 ;  /* 0x00000029120b7c24 */ /* 0x040fe2000f8e0213 */
[----:B------:R-:W-:Y:S01]  /*0cc0*/  SHF.L.U32 R8, R27, 0x10, RZ ;  /* 0x000000101b087819 */ /* 0x000fe200000006ff */
[----:B------:R-:W-:-:S04]  /*0cd0*/  IMAD.WIDE.U32 R18, R18, UR40, RZ ;  /* 0x0000002812127c25 */ /* 0x000fc8000f8e00ff */
[----:B------:R-:W-:Y:S01]  /*0ce0*/  FADD.FTZ R21, R21, R8 ;  /* 0x0000000815157221 */ /* 0x000fe20000010000 */
[C---:B------:R-:W-:Y:S02]  /*0cf0*/  LEA R8, P0, R10.reuse, UR48, 0x1 ;  /* 0x000000300a087c11 */ /* 0x040fe4000f8008ff */
[----:B------:R-:W-:Y:S02]  /*0d00*/  IADD3 R11, PT, PT, R19, R11, RZ ;  /* 0x0000000b130b7210 */ /* 0x000fe40007ffe0ff */
[----:B------:R-:W-:Y:S02]  /*0d10*/  LEA.HI.X R9, R10, UR49, R9, 0x1, P0 ;  /* 0x000000310a097c11 */ /* 0x000fe400080f0c09 */
[----:B------:R-:W-:-:S04]  /*0d20*/  LEA R10, P0, R18, UR42, 0x1 ;  /* 0x0000002a120a7c11 */ /* 0x000fc8000f8008ff */
[----:B------:R-:W-:Y:S02]  /*0d30*/  LEA.HI.X R11, R18, UR43, R11, 0x1, P0 ;  /* 0x0000002b120b7c11 */ /* 0x000fe400080f0c0b */
[----:B------:R0:W5:Y:S04]  /*0d40*/  LDG.E.U16 R18, desc[UR18][R8.64] ;  /* 0x0000001208127981 */ /* 0x000168000c1e1500 */
[----:B------:R-:W5:Y:S01]  /*0d50*/  LDG.E.U16 R10, desc[UR18][R10.64] ;  /* 0x000000120a0a7981 */ /* 0x000f62000c1e1500 */
[----:B0-----:R-:W-:Y:S01]  /*0d60*/  IMAD.MOV.U32 R8, RZ, RZ, R3 ;  /* 0x000000ffff087224 */ /* 0x001fe200078e0003 */
[----:B------:R-:W-:-:S05]  /*0d70*/  MOV R9, R5 ;  /* 0x0000000500097202 */ /* 0x000fca0000000f00 */
[----:B------:R0:W5:Y:S01]  /*0d80*/  LDG.E.U16 R8, desc[UR18][R8.64] ;  /* 0x0000001208087981 */ /* 0x000162000c1e1500 */
[----:B------:R-:W-:-:S06]  /*0d90*/  FMUL.FTZ R26, R26, -1.4426950216293334961 ;  /* 0xbfb8aa3b1a1a7820 */ /* 0x000fcc0000410000 */
[----:B------:R-:W1:Y:S01]  /*0da0*/  MUFU.EX2 R26, R26 ;  /* 0x0000001a001a7308 */ /* 0x000e620000000800 */
[----:B------:R-:W-:-:S04]  /*0db0*/  IMAD.U32 R28, R20, 0x10000, RZ ;  /* 0x00010000141c7824 */ /* 0x000fc800078e00ff */
[----:B------:R-:W-:Y:S01]  /*0dc0*/  FADD.FTZ R21, R21, R28 ;  /* 0x0000001c15157221 */ /* 0x000fe20000010000 */
[----:B------:R-:W-:Y:S02]  /*0dd0*/  IMAD R19, R12, UR8, RZ ;  /* 0x000000080c137c24 */ /* 0x000fe4000f8e02ff */
[----:B-1----:R-:W-:Y:S01]  /*0de0*/  FADD.FTZ R20, R26, 1 ;  /* 0x3f8000001a147421 */ /* 0x002fe20000010000 */
[----:B------:R-:W-:-:S03]  /*0df0*/  IMAD.WIDE.U32 R16, R12, UR4, R16 ;  /* 0x000000040c107c25 */ /* 0x000fc6000f8e0010 */
[----:B0-----:R0:W1:Y:S01]  /*0e00*/  MUFU.RCP R9, R20 ;  /* 0x0000001400097308 */ /* 0x0010620000001000 */
[----:B------:R-:W-:Y:S02]  /*0e10*/  IMAD R19, R13, UR4, R19 ;  /* 0x000000040d137c24 */ /* 0x000fe4000f8e0213 */
[----:B------:R-:W-:-:S04]  /*0e20*/  IMAD.WIDE.U32 R12, R12, UR4, R14 ;  /* 0x000000040c0c7c25 */ /* 0x000fc8000f8e000e */
[----:B------:R-:W-:Y:S01]  /*0e30*/  IMAD.IADD R11, R17, 0x1, R19 ;  /* 0x00000001110b7824 */ /* 0x000fe200078e0213 */
[----:B0-----:R-:W-:-:S03]  /*0e40*/  IADD3 R20, PT, PT, R19, R13, RZ ;  /* 0x0000000d13147210 */ /* 0x001fc60007ffe0ff */
[----:B------:R-:W-:-:S04]  /*0e50*/  IMAD R11, R11, UR44, RZ ;  /* 0x0000002c0b0b7c24 */ /* 0x000fc8000f8e02ff */
[C---:B------:R-:W-:Y:S02]  /*0e60*/  IMAD R11, R16.reuse, UR45, R11 ;  /* 0x0000002d100b7c24 */ /* 0x040fe4000f8e020b */
[----:B------:R-:W-:-:S04]  /*0e70*/  IMAD.WIDE.U32 R16, R16, UR44, RZ ;  /* 0x0000002c10107c25 */ /* 0x000fc8000f8e00ff */
[----:B------:R-:W-:Y:S01]  /*0e80*/  IMAD R19, R20, UR44, RZ ;  /* 0x0000002c14137c24 */ /* 0x000fe2000f8e02ff */
[C---:B------:R-:W-:Y:S01]  /*0e90*/  IADD3 R13, P1, PT, R12.reuse, R22, RZ ;  /* 0x000000160c0d7210 */ /* 0x040fe20007f3e0ff */
[----:B------:R-:W-:Y:S02]  /*0ea0*/  IMAD.IADD R11, R17, 0x1, R11 ;  /* 0x00000001110b7824 */ /* 0x000fe400078e020b */
[----:B------:R-:W-:Y:S01]  /*0eb0*/  IMAD R17, R12, UR45, R19 ;  /* 0x0000002d0c117c24 */ /* 0x000fe2000f8e0213 */
[----:B------:R-:W-:Y:S02]  /*0ec0*/  IADD3.X R20, PT, PT, R20, R23, RZ, P1, !PT ;  /* 0x0000001714147210 */ /* 0x000fe40000ffe4ff */
[----:B--2---:R-:W-:Y:S01]  /*0ed0*/  SHF.L.U32 R7, R7, 0x10, RZ ;  /* 0x0000001007077819 */ /* 0x004fe200000006ff */
[----:B---3--:R-:W-:Y:S01]  /*0ee0*/  IMAD.U32 R24, R24, 0x10000, RZ ;  /* 0x0001000018187824 */ /* 0x008fe200078e00ff */
[----:B----4-:R-:W-:-:S05]  /*0ef0*/  SHF.L.U32 R28, R25, 0x10, RZ ;  /* 0x00000010191c7819 */ /* 0x010fca00000006ff */
[----:B------:R-:W-:-:S04]  /*0f00*/  FADD.FTZ R21, R21, R28 ;  /* 0x0000001c15157221 */ /* 0x000fc80000010000 */
[----:B------:R-:W-:-:S06]  /*0f10*/  FMUL.FTZ R21, R21, -1.4426950216293334961 ;  /* 0xbfb8aa3b15157820 */ /* 0x000fcc0000410000 */
[----:B------:R-:W0:Y:S01]  /*0f20*/  MUFU.EX2 R21, R21 ;  /* 0x0000001500157308 */ /* 0x000e220000000800 */
[----:B------:R-:W-:Y:S01]  /*0f30*/  IADD3 R25, P1, PT, R13, R22, RZ ;  /* 0x000000160d197210 */ /* 0x000fe20007f3e0ff */
[----:B0-----:R-:W-:Y:S01]  /*0f40*/  FADD.FTZ R19, R21, 1 ;  /* 0x3f80000015137421 */ /* 0x001fe20000010000 */
[----:B-----5:R-:W-:Y:S01]  /*0f50*/  SHF.L.U32 R18, R18, 0x10, RZ ;  /* 0x0000001012127819 */ /* 0x020fe200000006ff */
[----:B------:R-:W-:-:S04]  /*0f60*/  IMAD.U32 R15, R10, 0x10000, RZ ;  /* 0x000100000a0f7824 */ /* 0x000fc800078e00ff */
[----:B------:R-:W-:Y:S01]  /*0f70*/  FADD.FTZ R18, R7, R18 ;  /* 0x0000001207127221 */ /* 0x000fe20000010000 */
[----:B------:R-:W-:-:S04]  /*0f80*/  FADD.FTZ R7, R24, R15 ;  /* 0x0000000f18077221 */ /* 0x000fc80000010000 */
[----:B-1----:R-:W-:Y:S01]  /*0f90*/  FFMA.FTZ R18, R7, R9, R18 ;  /* 0x0000000907127223 */ /* 0x002fe20000010012 */
[----:B------:R-:W-:Y:S01]  /*0fa0*/  LEA R10, P0, R16, UR46, 0x1 ;  /* 0x0000002e100a7c11 */ /* 0x000fe2000f8008ff */
[----:B------:R-:W-:-:S04]  /*0fb0*/  IMAD.WIDE.U32 R14, R12, UR44, RZ ;  /* 0x0000002c0c0e7c25 */ /* 0x000fc8000f8e00ff */
[----:B------:R-:W0:Y:S01]  /*0fc0*/  MUFU.TANH R18, R18 ;  /* 0x0000001200127308 */ /* 0x000e220000002400 */
[----:B------:R-:W-:Y:S01]  /*0fd0*/  LEA.HI.X R11, R16, UR47, R11, 0x1, P0 ;  /* 0x0000002f100b7c11 */ /* 0x000fe200080f0c0b */
[----:B------:R-:W-:Y:S01]  /*0fe0*/  IMAD R16, R20, UR44, RZ ;  /* 0x0000002c14107c24 */ /* 0x000fe2000f8e02ff */
[----:B------:R-:W-:-:S05]  /*0ff0*/  LEA R12, P0, R14, UR46, 0x1 ;  /* 0x0000002e0e0c7c11 */ /* 0x000fca000f8008ff */
[----:B------:R-:W1:Y:S01]  /*1000*/  MUFU.RCP R19, R19 ;  /* 0x0000001300137308 */ /* 0x000e620000001000 */
[----:B------:R-:W-:Y:S01]  /*1010*/  IADD3 R21, PT, PT, R15, R17, RZ ;  /* 0x000000110f157210 */ /* 0x000fe20007ffe0ff */
[----:B------:R-:W-:Y:S01]  /*1020*/  IMAD.X R20, R20, 0x1, R23, P1 ;  /* 0x0000000114147824 */ /* 0x000fe200008e0617 */
[----:B------:R-:W-:Y:S01]  /*1030*/  IADD3 R22, P1, PT, R25, R22, RZ ;  /* 0x0000001619167210 */ /* 0x000fe20007f3e0ff */
[C---:B------:R-:W-:Y:S02]  /*1040*/  IMAD R15, R13.reuse, UR45, R16 ;  /* 0x0000002d0d0f7c24 */ /* 0x040fe4000f8e0210 */
[----:B------:R-:W-:Y:S01]  /*1050*/  IMAD.WIDE.U32 R16, R13, UR44, RZ ;  /* 0x0000002c0d107c25 */ /* 0x000fe2000f8e00ff */
[----:B------:R-:W-:Y:S02]  /*1060*/  LEA.HI.X R13, R14, UR47, R21, 0x1, P0 ;  /* 0x0000002f0e0d7c11 */ /* 0x000fe400080f0c15 */
[----:B------:R-:W-:Y:S01]  /*1070*/  SHF.L.U32 R21, R8, 0x10, RZ ;  /* 0x0000001008157819 */ /* 0x000fe200000006ff */
[C---:B------:R-:W-:Y:S01]  /*1080*/  IMAD.X R23, R20.reuse, 0x1, R23, P1 ;  /* 0x0000000114177824 */ /* 0x040fe200008e0617 */
[----:B------:R-:W-:Y:S01]  /*1090*/  IADD3 R15, PT, PT, R17, R15, RZ ;  /* 0x0000000f110f7210 */ /* 0x000fe20007ffe0ff */
[----:B------:R-:W-:Y:S01]  /*10a0*/  IMAD R20, R20, UR44, RZ ;  /* 0x0000002c14147c24 */ /* 0x000fe2000f8e02ff */
[----:B------:R-:W-:Y:S01]  /*10b0*/  LEA R14, P0, R16, UR46, 0x1 ;  /* 0x0000002e100e7c11 */ /* 0x000fe2000f8008ff */
[----:B0-----:R-:W-:Y:S01]  /*10c0*/  FADD.FTZ R17, -R18, R21 ;  /* 0x0000001512117221 */ /* 0x001fe20000010100 */
[----:B------:R-:W-:-:S02]  /*10d0*/  IMAD R23, R23, UR44, RZ ;  /* 0x0000002c17177c24 */ /* 0x000fc4000f8e02ff */
[----:B------:R-:W-:Y:S01]  /*10e0*/  FADD.FTZ R9, R9, -RZ ;  /* 0x800000ff09097221 */ /* 0x000fe20000010000 */
[----:B------:R-:W-:Y:S01]  /*10f0*/  IMAD R21, R25, UR45, R20 ;  /* 0x0000002d19157c24 */ /* 0x000fe2000f8e0214 */
[----:B------:R-:W-:Y:S01]  /*1100*/  LEA.HI.X R15, R16, UR47, R15, 0x1, P0 ;  /* 0x0000002f100f7c11 */ /* 0x000fe200080f0c0f */
[----:B-1----:R-:W-:Y:S01]  /*1110*/  FFMA.FTZ R20, R17, R19, R18 ;  /* 0x0000001311147223 */ /* 0x002fe20000010012 */
[----:B------:R-:W-:-:S04]  /*1120*/  IMAD.WIDE.U32 R24, R25, UR44, RZ ;  /* 0x0000002c19187c25 */ /* 0x000fc8000f8e00ff */
[C---:B------:R-:W-:Y:S02]  /*1130*/  IMAD R23, R22.reuse, UR45, R23 ;  /* 0x0000002d16177c24 */ /* 0x040fe4000f8e0217 */
[----:B------:R-:W-:Y:S01]  /*1140*/  IMAD.WIDE.U32 R16, R22, UR44, RZ ;  /* 0x0000002c16107c25 */ /* 0x000fe2000f8e00ff */
[----:B------:R-:W-:-:S03]  /*1150*/  F2FP.BF16.F32.PACK_AB R9, R9, R20 ;  /* 0x000000140909723e */ /* 0x000fc600000010ff */
[----:B------:R-:W-:Y:S01]  /*1160*/  FADD.FTZ R19, R19, -RZ ;  /* 0x800000ff13137221 */ /* 0x000fe20000010000 */
[----:B------:R-:W-:Y:S02]  /*1170*/  LEA R22, P0, R24, UR46, 0x1 ;  /* 0x0000002e18167c11 */ /* 0x000fe4000f8008ff */
[----:B------:R-:W-:Y:S02]  /*1180*/  IADD3 R21, PT, PT, R25, R21, RZ ;  /* 0x0000001519157210 */ /* 0x000fe40007ffe0ff */
[----:B------:R-:W-:Y:S02]  /*1190*/  IADD3 R17, PT, PT, R17, R23, RZ ;  /* 0x0000001711117210 */ /* 0x000fe40007ffe0ff */
[----:B------:R-:W-:Y:S02]  /*11a0*/  LEA R20, P1, R16, UR46, 0x1 ;  /* 0x0000002e10147c11 */ /* 0x000fe4000f8208ff */
[----:B------:R-:W-:Y:S02]  /*11b0*/  LEA.HI.X R23, R24, UR47, R21, 0x1, P0 ;  /* 0x0000002f18177c11 */ /* 0x000fe400080f0c15 */
[----:B------:R-:W-:Y:S01]  /*11c0*/  LEA.HI.X R21, R16, UR47, R17, 0x1, P1 ;  /* 0x0000002f10157c11 */ /* 0x000fe200088f0c11 */
[----:B------:R-:W-:Y:S01]  /*11d0*/  IMAD.MOV.U32 R16, RZ, RZ, R2 ;  /* 0x000000ffff107224 */ /* 0x000fe200078e0002 */
[----:B------:R-:W-:-:S02]  /*11e0*/  F2FP.BF16.F32.PACK_AB R19, R18, R19 ;  /* 0x000000131213723e */ /* 0x000fc400000010ff */
[----:B------:R-:W-:Y:S02]  /*11f0*/  MOV R17, R4 ;  /* 0x0000000400117202 */ /* 0x000fe40000000f00 */
[----:B------:R-:W-:Y:S02]  /*1200*/  PRMT R18, R9, 0x7632, R18 ;  /* 0x0000763209127816 */ /* 0x000fe40000000012 */
[----:B------:R-:W-:Y:S01]  /*1210*/  F2FP.BF16.F32.PACK_AB R7, RZ, R7 ;  /* 0x00000007ff07723e */ /* 0x000fe200000010ff */
[----:B------:R-:W-:Y:S04]  /*1220*/  STG.E.U16 desc[UR18][R16.64], R9 ;  /* 0x0000000910007986 */ /* 0x000fe8000c101512 */
[----:B------:R0:W-:Y:S01]  /*1230*/  STG.E.U16 desc[UR18][R10.64], R18 ;  /* 0x000000120a007986 */ /* 0x0001e2000c101512 */
[----:B------:R-:W-:-:S03]  /*1240*/  IADD3 R6, P0, PT, R6, UR6, RZ ;  /* 0x0000000606067c10 */ /* 0x000fc6000ff1e0ff */
[----:B------:R1:W-:Y:S01]  /*1250*/  STG.E.U16 desc[UR18][R12.64], R19 ;  /* 0x000000130c007986 */ /* 0x0003e2000c101512 */
[----:B------:R-:W-:Y:S02]  /*1260*/  IADD3.X R0, PT, PT, RZ, R0, RZ, P0, !PT ;  /* 0x00000000ff007210 */ /* 0x000fe400007fe4ff */
[----:B0-----:R-:W-:Y:S02]  /*1270*/  PRMT R11, R19, 0x7632, R11 ;  /* 0x00007632130b7816 */ /* 0x001fe4000000000b */
[----:B-1----:R-:W-:-:S03]  /*1280*/  PRMT R13, R7, 0x7610, R13 ;  /* 0x00007610070d7816 */ /* 0x002fc6000000000d */
[----:B------:R1:W-:Y:S01]  /*1290*/  STG.E.U16 desc[UR18][R14.64], R11 ;  /* 0x0000000b0e007986 */ /* 0x0003e2000c101512 */
[----:B------:R-:W-:-:S03]  /*12a0*/  ISETP.GE.U32.AND P0, PT, R6, UR50, PT ;  /* 0x0000003206007c0c */ /* 0x000fc6000bf06070 */
        /* <DEDUP_REMOVED lines=11> */
.L_x_272:
[----:B------:R-:W-:Y:S05]  /*1360*/  EXIT ;  /* 0x000000000000794d */ /* 0x000fea0003800000 */
.L_x_271:
        /* <DEDUP_REMOVED lines=14> */
[----:B------:R-:W-:Y:S01]  /*1450*/  IMAD.WIDE.U32 R8, R6, UR22, RZ ;  /* 0x0000001606087c25 */ /* 0x000fe2000f8e00ff */
[----:B------:R-:W-:Y:S01]  /*1460*/  IADD3 R7, PT, PT, R5, R7, RZ ;  /* 0x0000000705077210 */ /* 0x000fe20007ffe0ff */
[----:B------:R-:W-:-:S02]  /*1470*/  UIMAD UR10, UR6, UR23, UR27 ;  /* 0x00000017060a72a4 */ /* 0x000fc4000f8e021b */
[----:B------:R-:W-:Y:S01]  /*1480*/  IMAD R11, R6, UR23, R3 ;  /* 0x00000017060b7c24 */ /* 0x000fe2000f8e0203 */
[----:B---3--:R-:W-:Y:S01]  /*1490*/  LEA R3, P1, R8, UR24, 0x1 ;  /* 0x0000001808037c11 */ /* 0x008fe2000f8208ff */
[----:B------:R-:W0:Y:S01]  /*14a0*/  LDCU UR43, c[0x0][0xee0] ;  /* 0x0001dc00ff2b77ac */ /* 0x000e220008000800 */
[----:B------:R-:W-:Y:S01]  /*14b0*/  LEA.HI.X R4, R4, UR13, R7, 0x1, P0 ;  /* 0x0000000d04047c11 */ /* 0x000fe200080f0c07 */
[----:B------:R-:W-:Y:S01]  /*14c0*/  IMAD.IADD R11, R9, 0x1, R11 ;  /* 0x00000001090b7824 */ /* 0x000fe200078e020b */
[----:B------:R-:W1:Y:S04]  /*14d0*/  LDCU.64 UR44, c[0x0][0xee0] ;  /* 0x0001dc00ff2c77ac */ /* 0x000e680008000a00 */
[----:B------:R-:W-:Y:S01]  /*14e0*/  LEA.HI.X R5, R8, UR25, R11, 0x1, P1 ;  /* 0x0000001908057c11 */ /* 0x000fe200088f0c0b */
[----:B------:R-:W2:Y:S01]  /*14f0*/  LDCU.64 UR40, c[0x0][0xee8] ;  /* 0x0001dd00ff2877ac */ /* 0x000ea20008000a00 */
[----:B------:R-:W3:Y:S01]  /*1500*/  LDCU.64 UR28, c[0x0][0x450] ;  /* 0x00008a00ff1c77ac */ /* 0x000ee20008000a00 */
[----:B------:R-:W0:Y:S01]  /*1510*/  LDCU.64 UR30, c[0x0][0x380] ;  /* 0x00007000ff1e77ac */ /* 0x000e220008000a00 */
[----:B------:R-:W0:Y:S01]  /*1520*/  LDCU.64 UR32, c[0x0][0x5f0] ;  /* 0x0000be00ff2077ac */ /* 0x000e220008000a00 */
[----:B------:R-:W0:Y:S01]  /*1530*/  LDCU.64 UR34, c[0x0][0x520] ;  /* 0x0000a400ff2277ac */ /* 0x000e220008000a00 */
[----:B------:R-:W0:Y:S01]  /*1540*/  LDCU.64 UR36, c[0x0][0xe10] ;  /* 0x0001c200ff2477ac */ /* 0x000e220008000a00 */
[----:B------:R-:W0:Y:S01]  /*1550*/  LDCU.64 UR38, c[0x0][0xd40] ;  /* 0x0001a800ff2677ac */ /* 0x000e220008000a00 */
[----:B------:R-:W-:-:S02]  /*1560*/  USHF.L.U64.HI UR9, UR20, 0x1, UR9 ;  /* 0x0000000114097899 */ /* 0x000fc40008010209 */
[----:B----4-:R-:W-:-:S12]  /*1570*/  USHF.L.U64.HI UR12, UR26, 0x1, UR10 ;  /* 0x000000011a0c7899 */ /* 0x010fd8000801020a */
.L_x_281:
[----:B----4-:R-:W-:Y:S01]  /*1580*/  MOV R22, UR42 ;  /* 0x0000002a00167c02 */ /* 0x010fe20008000f00 */
[----:B------:R-:W-:Y:S03]  /*1590*/  BSSY.RECONVERGENT B1, `(.L_x_278) ;  /* 0x0000027000017945 */ /* 0x000fe60003800200 */
[----:B------:R-:W-:-:S04]  /*15a0*/  LOP3.LUT R7, R0, R22, RZ, 0xfc, !PT ;  /* 0x0000001600077212 */ /* 0x000fc800078efcff */
[----:B------:R-:W-:-:S13]  /*15b0*/  ISETP.NE.U32.AND P0, PT, R7, RZ, PT ;  /* 0x000000ff0700720c */ /* 0x000fda0003f05070 */
[----:B------:R-:W-:Y:S05]  /*15c0*/  @P0 BRA `(.L_x_279) ;  /* 0x0000000000600947 */ /* 0x000fea0003800000 */
[----:B0-----:R-:W-:Y:S01]  /*15d0*/  MOV R9, UR43 ;  /* 0x0000002b00097c02 */ /* 0x001fe20008000f00 */
[----:B------:R-:W-:-:S03]  /*15e0*/  HFMA2 R10, -RZ, RZ, 0, 0 ;  /* 0x00000000ff0a7431 */ /* 0x000fc600000001ff */
[----:B------:R-:W0:Y:S01]  /*15f0*/  I2F.U32.RP R7, R9 ;  /* 0x0000000900077306 */ /* 0x000e220000209000 */
[----:B------:R-:W-:-:S07]  /*1600*/  ISETP.NE.U32.AND P2, PT, R9, RZ, PT ;  /* 0x000000ff0900720c */ /* 0x000fce0003f45070 */
[----:B0-----:R-:W0:Y:S02]  /*1610*/  MUFU.RCP R7, R7 ;  /* 0x0000000700077308 */ /* 0x001e240000001000 */
[----:B0-----:R-:W-:-:S06]  /*1620*/  VIADD R11, R7, 0xffffffe ;  /* 0x0ffffffe070b7836 */ /* 0x001fcc0000000000 */
[----:B------:R-:W0:Y:S02]  /*1630*/  F2I.FTZ.U32.TRUNC.NTZ R11, R11 ;  /* 0x0000000b000b7305 */ /* 0x000e24000021f000 */
[----:B0-----:R-:W-:-:S05]  /*1640*/  IMAD R8, R11, R9, RZ ;  /* 0x000000090b087224 */ /* 0x001fca00078e02ff */
[----:B------:R-:W-:-:S05]  /*1650*/  IADD3 R13, PT, PT, -R8, RZ, RZ ;  /* 0x000000ff080d7210 */ /* 0x000fca0007ffe1ff */
[----:B------:R-:W-:-:S04]  /*1660*/  IMAD.HI.U32 R13, R11, R13, R10 ;  /* 0x0000000d0b0d7227 */ /* 0x000fc800078e000a */
[----:B------:R-:W-:Y:S02]  /*1670*/  IMAD.MOV.U32 R11, RZ, RZ, RZ ;  /* 0x000000ffff0b7224 */ /* 0x000fe400078e00ff */
[----:B------:R-:W-:Y:S01]  /*1680*/  IMAD.HI.U32 R10, R13, R6, RZ ;  /* 0x000000060d0a7227 */ /* 0x000fe200078e00ff */
[----:B------:R-:W-:-:S03]  /*1690*/  MOV R13, RZ ;  /* 0x000000ff000d7202 */ /* 0x000fc60000000f00 */
[----:B------:R-:W-:-:S04]  /*16a0*/  IMAD.MOV R8, RZ, RZ, -R10 ;  /* 0x000000ffff087224 */ /* 0x000fc800078e0a0a */
[----:B------:R-:W-:-:S05]  /*16b0*/  IMAD R8, R9, R8, R6 ;  /* 0x0000000809087224 */ /* 0x000fca00078e0206 */
[----:B------:R-:W-:-:S13]  /*16c0*/  ISETP.GE.U32.AND P0, PT, R8, R9, PT ;  /* 0x000000090800720c */ /* 0x000fda0003f06070 */
[-C--:B------:R-:W-:Y:S02]  /*16d0*/  @P0 IADD3 R8, PT, PT, R8, -R9.reuse, RZ ;  /* 0x8000000908080210 */ /* 0x080fe40007ffe0ff */
[----:B------:R-:W-:Y:S02]  /*16e0*/  @P0 IADD3 R10, PT, PT, R10, 0x1, RZ ;  /* 0x000000010a0a0810 */ /* 0x000fe40007ffe0ff */
[----:B------:R-:W-:-:S13]  /*16f0*/  ISETP.GE.U32.AND P1, PT, R8, R9, PT ;  /* 0x000000090800720c */ /* 0x000fda0003f26070 */
[----:B------:R-:W-:Y:S01]  /*1700*/  @P1 VIADD R10, R10, 0x1 ;  /* 0x000000010a0a1836 */ /* 0x000fe20000000000 */
[----:B------:R-:W-:-:S04]  /*1710*/  @!P2 LOP3.LUT R10, RZ, R9, RZ, 0x33, !PT ;  /* 0x00000009ff0aa212 */ /* 0x000fc800078e33ff */
[----:B------:R-:W-:-:S05]  /*1720*/  IADD3 R12, PT, PT, -R10, RZ, RZ ;  /* 0x000000ff0a0c7210 */ /* 0x000fca0007ffe1ff */
[----:B------:R-:W-:Y:S01]  /*1730*/  IMAD R12, R9, R12, R6 ;  /* 0x0000000c090c7224 */ /* 0x000fe200078e0206 */
[----:B------:R-:W-:Y:S06]  /*1740*/  BRA `(.L_x_280) ;  /* 0x00000000002c7947 */ /* 0x000fec0003800000 */
.L_x_279:
[----:B------:R-:W-:-:S07]  /*1750*/  MOV R12, 0x1770 ;  /* 0x00001770000c7802 */ /* 0x000fce0000000f00 */
[----:B0123--:R-:W-:Y:S05]  /*1760*/  CALL.REL.NOINC `($__internal_9_$__cuda_sm20_div_s64) ;  /* 0x0000000800847944 */ /* 0x00ffea0003c00000 */
[----:B------:R-:W-:Y:S01]  /*1770*/  IADD3 R15, P0, PT, RZ, -R10, RZ ;  /* 0x8000000aff0f7210 */ /* 0x000fe20007f1e0ff */
[----:B------:R-:W-:Y:S01]  /*1780*/  IMAD.U32 R22, RZ, RZ, UR45 ;  /* 0x0000002dff167e24 */ /* 0x000fe2000f8e00ff */
[----:B------:R-:W-:Y:S02]  /*1790*/  MOV R9, UR44 ;  /* 0x0000002c00097c02 */ /* 0x000fe40008000f00 */
[----:B------:R-:W-:Y:S02]  /*17a0*/  IADD3.X R8, PT, PT, RZ, ~R11, RZ, P0, !PT ;  /* 0x8000000bff087210 */ /* 0x000fe400007fe4ff */
[----:B------:R-:W-:-:S03]  /*17b0*/  MOV R7, R0 ;  /* 0x0000000000077202 */ /* 0x000fc60000000f00 */
[-C--:B------:R-:W-:Y:S02]  /*17c0*/  IMAD R8, R8, R9.reuse, RZ ;  /* 0x0000000908087224 */ /* 0x080fe400078e02ff */
[----:B------:R-:W-:-:S04]  /*17d0*/  IMAD.WIDE.U32 R12, R15, R9, R6 ;  /* 0x000000090f0c7225 */ /* 0x000fc800078e0006 */
[----:B------:R-:W-:-:S05]  /*17e0*/  IMAD R15, R15, R22, R8 ;  /* 0x000000160f0f7224 */ /* 0x000fca00078e0208 */
[----:B------:R-:W-:-:S07]  /*17f0*/  IADD3 R13, PT, PT, R15, R13, RZ ;  /* 0x0000000d0f0d7210 */ /* 0x000fce0007ffe0ff */
.L_x_280:
[----:B-123--:R-:W-:Y:S05]  /*1800*/  BSYNC.RECONVERGENT B1 ;  /* 0x0000000000017941 */ /* 0x00efea0003800200 */
.L_x_278:
[C---:B------:R-:W-:Y:S02]  /*1810*/  IMAD R7, R10.reuse, UR7, RZ ;  /* 0x000000070a077c24 */ /* 0x040fe4000f8e02ff */
[----:B------:R-:W-:-:S04]  /*1820*/  IMAD.WIDE.U32 R24, R10, UR14, R12 ;  /* 0x0000000e0a187c25 */ /* 0x000fc8000f8e000c */
[----:B------:R-:W-:Y:S02]  /*1830*/  IMAD R7, R11, UR14, R7 ;  /* 0x0000000e0b077c24 */ /* 0x000fe4000f8e0207 */
[----:B------:R-:W-:-:S04]  /*1840*/  IMAD.WIDE.U32 R14, R24, UR28, RZ ;  /* 0x0000001c180e7c25 */ /* 0x000fc8000f8e00ff */
[----:B------:R-:W-:Y:S01]  /*1850*/  IMAD.IADD R23, R25, 0x1, R7 ;  /* 0x0000000119177824 */ /* 0x000fe200078e0207 */
[----:B------:R-:W-:Y:S01]  /*1860*/  LEA R20, P0, R14, UR30, 0x1 ;  /* 0x0000001e0e147c11 */ /* 0x000fe2000f8008ff */
[----:B------:R-:W-:-:S04]  /*1870*/  IMAD.WIDE.U32 R16, R24, UR32, RZ ;  /* 0x0000002018107c25 */ /* 0x000fc8000f8e00ff */
[C---:B------:R-:W-:Y:S01]  /*1880*/  IMAD R7, R23.reuse, UR28, RZ ;  /* 0x0000001c17077c24 */ /* 0x040fe2000f8e02ff */
[----:B------:R-:W-:Y:S01]  /*1890*/  LEA R18, P1, R16, UR34, 0x1 ;  /* 0x0000002210127c11 */ /* 0x000fe2000f8208ff */
[----:B------:R-:W-:Y:S02]  /*18a0*/  IMAD R19, R23, UR32, RZ ;  /* 0x0000002017137c24 */ /* 0x000fe4000f8e02ff */
[C---:B------:R-:W-:Y:S02]  /*18b0*/  IMAD R7, R24.reuse, UR29, R7 ;  /* 0x0000001d18077c24 */ /* 0x040fe4000f8e0207 */
[----:B------:R-:W-:-:S03]  /*18c0*/  IMAD R19, R24, UR33, R19 ;  /* 0x0000002118137c24 */ /* 0x000fc6000f8e0213 */
[----:B------:R-:W-:Y:S02]  /*18d0*/  IADD3 R15, PT, PT, R15, R7, RZ ;  /* 0x000000070f0f7210 */ /* 0x000fe40007ffe0ff */
[----:B------:R-:W-:Y:S02]  /*18e0*/  IADD3 R7, PT, PT, R17, R19, RZ ;  /* 0x0000001311077210 */ /* 0x000fe40007ffe0ff */
[----:B------:R-:W-:Y:S02]  /*18f0*/  LEA.HI.X R21, R14, UR31, R15, 0x1, P0 ;  /* 0x0000001f0e157c11 */ /* 0x000fe400080f0c0f */
[----:B------:R-:W-:Y:S02]  /*1900*/  LEA.HI.X R19, R16, UR35, R7, 0x1, P1 ;  /* 0x0000002310137c11 */ /* 0x000fe400088f0c07 */
[----:B------:R-:W-:Y:S01]  /*1910*/  IADD3 R24, P0, PT, R24, R9, RZ ;  /* 0x0000000918187210 */ /* 0x000fe20007f1e0ff */
[----:B------:R0:W2:Y:S04]  /*1920*/  LDG.E.U16 R8, desc[UR18][R20.64] ;  /* 0x0000001214087981 */ /* 0x0000a8000c1e1500 */
[----:B------:R1:W3:Y:S01]  /*1930*/  LDG.E.U16 R7, desc[UR18][R18.64] ;  /* 0x0000001212077981 */ /* 0x0002e2000c1e1500 */
[----:B------:R-:W-:-:S04]  /*1940*/  IMAD.X R23, R23, 0x1, R22, P0 ;  /* 0x0000000117177824 */ /* 0x000fc800000e0616 */
[C---:B------:R-:W-:Y:S02]  /*1950*/  IMAD R15, R23.reuse, UR28, RZ ;  /* 0x0000001c170f7c24 */ /* 0x040fe4000f8e02ff */
[----:B------:R-:W-:Y:S02]  /*1960*/  IMAD R25, R23, UR32, RZ ;  /* 0x0000002017197c24 */ /* 0x000fe4000f8e02ff */
[C---:B------:R-:W-:Y:S02]  /*1970*/  IMAD R17, R24.reuse, UR29, R15 ;  /* 0x0000001d18117c24 */ /* 0x040fe4000f8e020f */
[----:B0-----:R-:W-:-:S04]  /*1980*/  IMAD.WIDE.U32 R20, R24, UR28, RZ ;  /* 0x0000001c18147c25 */ /* 0x001fc8000f8e00ff */
[----:B------:R-:W-:Y:S01]  /*1990*/  IMAD.WIDE.U32 R14, R24, UR32, RZ ;  /* 0x00000020180e7c25 */ /* 0x000fe2000f8e00ff */
[----:B------:R-:W-:Y:S02]  /*19a0*/  LEA R16, P0, R20, UR30, 0x1 ;  /* 0x0000001e14107c11 */ /* 0x000fe4000f8008ff */
[----:B------:R-:W-:Y:S01]  /*19b0*/  IADD3 R17, PT, PT, R21, R17, RZ ;  /* 0x0000001115117210 */ /* 0x000fe20007ffe0ff */
[----:B------:R-:W-:Y:S01]  /*19c0*/  IMAD R25, R24, UR33, R25 ;  /* 0x0000002118197c24 */ /* 0x000fe2000f8e0219 */
[----:B-1----:R-:W-:Y:S02]  /*19d0*/  LEA R18, P2, R14, UR34, 0x1 ;  /* 0x000000220e127c11 */ /* 0x002fe4000f8408ff */
[----:B------:R-:W-:Y:S02]  /*19e0*/  IADD3 R21, P1, PT, R24, R9, RZ ;  /* 0x0000000918157210 */ /* 0x000fe40007f3e0ff */
[----:B------:R-:W-:Y:S02]  /*19f0*/  IADD3 R15, PT, PT, R15, R25, RZ ;  /* 0x000000190f0f7210 */ /* 0x000fe40007ffe0ff */
[----:B------:R-:W-:Y:S01]  /*1a00*/  LEA.HI.X R17, R20, UR31, R17, 0x1, P0 ;  /* 0x0000001f14117c11 */ /* 0x000fe200080f0c11 */
[----:B------:R-:W-:Y:S01]  /*1a10*/  IMAD.X R20, R23, 0x1, R22, P1 ;  /* 0x0000000117147824 */ /* 0x000fe200008e0616 */
[----:B------:R-:W-:-:S03]  /*1a20*/  LEA.HI.X R19, R14, UR35, R15, 0x1, P2 ;  /* 0x000000230e137c11 */ /* 0x000fc600090f0c0f */
[----:B------:R0:W4:Y:S01]  /*1a30*/  LDG.E.U16 R23, desc[UR18][R16.64] ;  /* 0x0000001210177981 */ /* 0x000122000c1e1500 */
[----:B------:R-:W-:-:S03]  /*1a40*/  IMAD R26, R20, UR28, RZ ;  /* 0x0000001c141a7c24 */ /* 0x000fc6000f8e02ff */
[----:B------:R1:W5:Y:S01]  /*1a50*/  LDG.E.U16 R24, desc[UR18][R18.64] ;  /* 0x0000001212187981 */ /* 0x000362000c1e1500 */
[----:B------:R-:W-:Y:S02]  /*1a60*/  IMAD R20, R20, UR32, RZ ;  /* 0x0000002014147c24 */ /* 0x000fe4000f8e02ff */
[----:B------:R-:W-:-:S04]  /*1a70*/  IMAD.WIDE.U32 R14, R21, UR28, RZ ;  /* 0x0000001c150e7c25 */ /* 0x000fc8000f8e00ff */
[C---:B------:R-:W-:Y:S02]  /*1a80*/  IMAD R25, R21.reuse, UR29, R26 ;  /* 0x0000001d15197c24 */ /* 0x040fe4000f8e021a */
[----:B0-----:R-:W-:Y:S01]  /*1a90*/  IMAD.WIDE.U32 R16, R21, UR32, RZ ;  /* 0x0000002015107c25 */ /* 0x001fe2000f8e00ff */
[----:B-1----:R-:W-:-:S03]  /*1aa0*/  LEA R18, P0, R14, UR30, 0x1 ;  /* 0x0000001e0e127c11 */ /* 0x002fc6000f8008ff */
[----:B------:R-:W-:Y:S01]  /*1ab0*/  IMAD R27, R21, UR33, R20 ;  /* 0x00000021151b7c24 */ /* 0x000fe2000f8e0214 */
[----:B------:R-:W-:Y:S02]  /*1ac0*/  IADD3 R21, PT, PT, R15, R25, RZ ;  /* 0x000000190f157210 */ /* 0x000fe40007ffe0ff */
[----:B------:R-:W-:Y:S02]  /*1ad0*/  LEA R20, P1, R16, UR34, 0x1 ;  /* 0x0000002210147c11 */ /* 0x000fe4000f8208ff */
[----:B------:R-:W-:Y:S02]  /*1ae0*/  IADD3 R15, PT, PT, R17, R27, RZ ;  /* 0x0000001b110f7210 */ /* 0x000fe40007ffe0ff */
[----:B------:R-:W-:Y:S02]  /*1af0*/  LEA.HI.X R19, R14, UR31, R21, 0x1, P0 ;  /* 0x0000001f0e137c11 */ /* 0x000fe400080f0c15 */
[----:B------:R-:W-:-:S03]  /*1b00*/  LEA.HI.X R21, R16, UR35, R15, 0x1, P1 ;  /* 0x0000002310157c11 */ /* 0x000fc600088f0c0f */
[----:B------:R-:W5:Y:S04]  /*1b10*/  LDG.E.U16 R18, desc[UR18][R18.64] ;  /* 0x0000001212127981 */ /* 0x000f68000c1e1500 */
[----:B------:R-:W5:Y:S01]  /*1b20*/  LDG.E.U16 R21, desc[UR18][R20.64] ;  /* 0x0000001214157981 */ /* 0x000f62000c1e1500 */
[----:B------:R-:W-:Y:S01]  /*1b30*/  IMAD.MOV.U32 R14, RZ, RZ, R3 ;  /* 0x000000ffff0e7224 */ /* 0x000fe200078e0003 */
[----:B------:R-:W-:-:S05]  /*1b40*/  MOV R15, R5 ;  /* 0x00000005000f7202 */ /* 0x000fca0000000f00 */
[----:B------:R0:W5:Y:S01]  /*1b50*/  LDG.E.U16 R14, desc[UR18][R14.64] ;  /* 0x000000120e0e7981 */ /* 0x000162000c1e1500 */
[C---:B------:R-:W-:Y:S02]  /*1b60*/  IMAD R17, R10.reuse, UR8, RZ ;  /* 0x000000080a117c24 */ /* 0x040fe4000f8e02ff */
[----:B------:R-:W-:-:S04]  /*1b70*/  IMAD.WIDE.U32 R12, R10, UR4, R12 ;  /* 0x000000040a0c7c25 */ /* 0x000fc8000f8e000c */
[----:B0-----:R-:W-:Y:S02]  /*1b80*/  IMAD R15, R11, UR4, R17 ;  /* 0x000000040b0f7c24 */ /* 0x001fe4000f8e0211 */
[----:B------:R-:W-:-:S04]  /*1b90*/  IMAD.WIDE.U32 R10, R12, UR36, RZ ;  /* 0x000000240c0a7c25 */ /* 0x000fc8000f8e00ff */
[----:B------:R-:W-:-:S04]  /*1ba0*/  IMAD.IADD R15, R13, 0x1, R15 ;  /* 0x000000010d0f7824 */ /* 0x000fc800078e020f */
[----:B------:R-:W-:-:S04]  /*1bb0*/  IMAD R13, R15, UR36, RZ ;  /* 0x000000240f0d7c24 */ /* 0x000fc8000f8e02ff */
[----:B------:R-:W-:-:S05]  /*1bc0*/  IMAD R13, R12, UR37, R13 ;  /* 0x000000250c0d7c24 */ /* 0x000fca000f8e020d */
[----:B------:R-:W-:Y:S02]  /*1bd0*/  IADD3 R13, PT, PT, R11, R13, RZ ;  /* 0x0000000d0b0d7210 */ /* 0x000fe40007ffe0ff */
[----:B--2---:R-:W-:Y:S01]  /*1be0*/  SHF.L.U32 R8, R8, 0x10, RZ ;  /* 0x0000001008087819 */ /* 0x004fe200000006ff */
[----:B---3--:R-:W-:-:S04]  /*1bf0*/  IMAD.U32 R7, R7, 0x10000, RZ ;  /* 0x0001000007077824 */ /* 0x008fc800078e00ff */
[----:B------:R-:W-:Y:S01]  /*1c00*/  FADD.FTZ R7, R8, R7 ;  /* 0x0000000708077221 */ /* 0x000fe20000010000 */
[----:B------:R-:W-:-:S03]  /*1c10*/  IADD3 R8, P0, PT, R12, R9, RZ ;  /* 0x000000090c087210 */ /* 0x000fc60007f1e0ff */
[----:B------:R-:W-:Y:S01]  /*1c20*/  FADD.FTZ R7, RZ, R7 ;  /* 0x00000007ff077221 */ /* 0x000fe20000010000 */
[----:B------:R-:W-:-:S03]  /*1c30*/  IADD3 R16, P1, PT, R8, R9, RZ ;  /* 0x0000000908107210 */ /* 0x000fc60007f3e0ff */
[----:B------:R-:W-:-:S04]  /*1c40*/  FADD.FTZ R7, RZ, R7 ;  /* 0x00000007ff077221 */ /* 0x000fc80000010000 */
[----:B------:R-:W-:-:S06]  /*1c50*/  FMUL.FTZ R7, R7, -1.4426950216293334961 ;  /* 0xbfb8aa3b07077820 */ /* 0x000fcc0000410000 */
[----:B------:R-:W0:Y:S01]  /*1c60*/  MUFU.EX2 R7, R7 ;  /* 0x0000000700077308 */ /* 0x000e220000000800 */
[----:B----4-:R-:W-:Y:S02]  /*1c70*/  SHF.L.U32 R23, R23, 0x10, RZ ;  /* 0x0000001017177819 */ /* 0x010fe400000006ff */
[----:B-----5:R-:W-:Y:S01]  /*1c80*/  SHF.L.U32 R24, R24, 0x10, RZ ;  /* 0x0000001018187819 */ /* 0x020fe200000006ff */
[----:B0-----:R-:W-:-:S04]  /*1c90*/  FADD.FTZ R20, R7, 1 ;  /* 0x3f80000007147421 */ /* 0x001fc80000010000 */
[----:B------:R-:W-:Y:S02]  /*1ca0*/  FADD.FTZ R23, R23, R24 ;  /* 0x0000001817177221 */ /* 0x000fe40000010000 */
[----:B------:R-:W0:Y:S02]  /*1cb0*/  MUFU.RCP R20, R20 ;  /* 0x0000001400147308 */ /* 0x000e240000001000 */
[----:B------:R-:W-:-:S04]  /*1cc0*/  FADD.FTZ R23, RZ, R23 ;  /* 0x00000017ff177221 */ /* 0x000fc80000010000 */
[----:B------:R-:W-:-:S04]  /*1cd0*/  FADD.FTZ R23, RZ, R23 ;  /* 0x00000017ff177221 */ /* 0x000fc80000010000 */
[----:B------:R-:W-:-:S06]  /*1ce0*/  FMUL.FTZ R17, R23, -1.4426950216293334961 ;  /* 0xbfb8aa3b17117820 */ /* 0x000fcc0000410000 */
[----:B------:R-:W1:Y:S01]  /*1cf0*/  MUFU.EX2 R17, R17 ;  /* 0x0000001100117308 */ /* 0x000e620000000800 */
[----:B------:R-:W-:Y:S01]  /*1d00*/  SHF.L.U32 R18, R18, 0x10, RZ ;  /* 0x0000001012127819 */ /* 0x000fe200000006ff */
[----:B0-----:R-:W-:Y:S01]  /*1d10*/  FADD.FTZ R25, R20, -RZ ;  /* 0x800000ff14197221 */ /* 0x001fe20000010000 */
[----:B------:R-:W-:Y:S01]  /*1d20*/  SHF.L.U32 R7, R21, 0x10, RZ ;  /* 0x0000001015077819 */ /* 0x000fe200000006ff */
[----:B------:R-:W-:Y:S02]  /*1d30*/  IMAD.X R21, R15, 0x1, R22, P0 ;  /* 0x000000010f157824 */ /* 0x000fe400000e0616 */
[----:B------:R-:W-:Y:S01]  /*1d40*/  FADD.FTZ R18, RZ, R18 ;  /* 0x00000012ff127221 */ /* 0x000fe20000010000 */
[----:B------:R-:W-:Y:S01]  /*1d50*/  LEA R12, P0, R10, UR38, 0x1 ;  /* 0x000000260a0c7c11 */ /* 0x000fe2000f8008ff */
[----:B------:R-:W-:Y:S01]  /*1d60*/  FADD.FTZ R7, RZ, R7 ;  /* 0x00000007ff077221 */ /* 0x000fe20000010000 */
[C---:B------:R-:W-:Y:S01]  /*1d70*/  IMAD R23, R21.reuse, UR36, RZ ;  /* 0x0000002415177c24 */ /* 0x040fe2000f8e02ff */
[----:B------:R-:W-:Y:S01]  /*1d80*/  IADD3.X R21, PT, PT, R21, R22, RZ, P1, !PT ;  /* 0x0000001615157210 */ /* 0x000fe20000ffe4ff */
[----:B-1----:R-:W-:Y:S01]  /*1d90*/  FADD.FTZ R24, R17, 1 ;  /* 0x3f80000011187421 */ /* 0x002fe20000010000 */
[----:B------:R-:W-:Y:S01]  /*1da0*/  FFMA.FTZ R15, R7, R20, R18 ;  /* 0x00000014070f7223 */ /* 0x000fe20000010012 */
[----:B------:R-:W-:Y:S01]  /*1db0*/  IMAD.WIDE.U32 R18, R8, UR36, RZ ;  /* 0x0000002408127c25 */ /* 0x000fe2000f8e00ff */
[----:B------:R-:W-:-:S02]  /*1dc0*/  LEA.HI.X R13, R10, UR39, R13, 0x1, P0 ;  /* 0x000000270a0d7c11 */ /* 0x000fc400080f0c0d */
[----:B------:R-:W-:Y:S01]  /*1dd0*/  IADD3 R26, P1, PT, R16, R9, RZ ;  /* 0x00000009101a7210 */ /* 0x000fe20007f3e0ff */
[----:B------:R-:W-:Y:S01]  /*1de0*/  IMAD R11, R8, UR37, R23 ;  /* 0x00000025080b7c24 */ /* 0x000fe2000f8e0217 */
[----:B------:R-:W0:Y:S01]  /*1df0*/  MUFU.TANH R15, R15 ;  /* 0x0000000f000f7308 */ /* 0x000e220000002400 */
[----:B------:R-:W-:Y:S01]  /*1e00*/  IMAD R17, R21, UR36, RZ ;  /* 0x0000002415117c24 */ /* 0x000fe2000f8e02ff */
[----:B------:R-:W-:Y:S01]  /*1e10*/  LEA R10, P0, R18, UR38, 0x1 ;  /* 0x00000026120a7c11 */ /* 0x000fe2000f8008ff */
[----:B------:R-:W-:Y:S01]  /*1e20*/  IMAD.IADD R11, R19, 0x1, R11 ;  /* 0x00000001130b7824 */ /* 0x000fe200078e020b */
[----:B------:R-:W-:Y:S01]  /*1e30*/  IADD3.X R21, PT, PT, R21, R22, RZ, P1, !PT ;  /* 0x0000001615157210 */ /* 0x000fe20000ffe4ff */
[----:B------:R-:W-:Y:S01]  /*1e40*/  IMAD R19, R16, UR37, R17 ;  /* 0x0000002510137c24 */ /* 0x000fe2000f8e0211 */
[----:B------:R-:W-:Y:S01]  /*1e50*/  SHF.L.U32 R28, R14, 0x10, RZ ;  /* 0x000000100e1c7819 */ /* 0x000fe200000006ff */
[----:B------:R-:W-:Y:S01]  /*1e60*/  IMAD.WIDE.U32 R16, R16, UR36, RZ ;  /* 0x0000002410107c25 */ /* 0x000fe2000f8e00ff */
[----:B------:R-:W1:Y:S01]  /*1e70*/  MUFU.RCP R24, R24 ;  /* 0x0000001800187308 */ /* 0x000e620000001000 */
[----:B------:R-:W-:-:S02]  /*1e80*/  LEA.HI.X R11, R18, UR39, R11, 0x1, P0 ;  /* 0x00000027120b7c11 */ /* 0x000fc400080f0c0b */
[----:B------:R-:W-:Y:S01]  /*1e90*/  IADD3 R18, P1, PT, R26, R9, RZ ;  /* 0x000000091a127210 */ /* 0x000fe20007f3e0ff */
[----:B------:R-:W-:Y:S01]  /*1ea0*/  IMAD.IADD R19, R17, 0x1, R19 ;  /* 0x0000000111137824 */ /* 0x000fe200078e0213 */
[C---:B------:R-:W-:Y:S02]  /*1eb0*/  LEA R8, P0, R16.reuse, UR38, 0x1 ;  /* 0x0000002610087c11 */ /* 0x040fe4000f8008ff */
[C---:B------:R-:W-:Y:S01]  /*1ec0*/  IADD3.X R22, PT, PT, R21.reuse, R22, RZ, P1, !PT ;  /* 0x0000001615167210 */ /* 0x040fe20000ffe4ff */
[----:B------:R-:W-:Y:S01]  /*1ed0*/  IMAD R21, R21, UR36, RZ ;  /* 0x0000002415157c24 */ /* 0x000fe2000f8e02ff */
[----:B------:R-:W-:Y:S01]  /*1ee0*/  LEA.HI.X R9, R16, UR39, R19, 0x1, P0 ;  /* 0x0000002710097c11 */ /* 0x000fe200080f0c13 */
[----:B0-----:R-:W-:Y:S01]  /*1ef0*/  FADD.FTZ R28, -R15, R28 ;  /* 0x0000001c0f1c7221 */ /* 0x001fe20000010100 */
[----:B------:R-:W-:Y:S01]  /*1f00*/  IMAD.WIDE.U32 R16, R26, UR36, RZ ;  /* 0x000000241a107c25 */ /* 0x000fe2000f8e00ff */
[----:B------:R-:W-:-:S03]  /*1f10*/  F2FP.BF16.F32.PACK_AB R7, RZ, R7 ;  /* 0x00000007ff07723e */ /* 0x000fc600000010ff */
[----:B------:R-:W-:Y:S01]  /*1f20*/  IMAD R19, R22, UR36, RZ ;  /* 0x0000002416137c24 */ /* 0x000fe2000f8e02ff */
[----:B------:R-:W-:Y:S01]  /*1f30*/  LEA R20, P0, R16, UR38, 0x1 ;  /* 0x0000002610147c11 */ /* 0x000fe2000f8008ff */
[----:B------:R-:W-:Y:S02]  /*1f40*/  IMAD R21, R26, UR37, R21 ;  /* 0x000000251a157c24 */ /* 0x000fe4000f8e0215 */
[----:B-1----:R-:W-:Y:S01]  /*1f50*/  FFMA.FTZ R28, R28, R24, R15 ;  /* 0x000000181c1c7223 */ /* 0x002fe2000001000f */
[----:B------:R-:W-:Y:S02]  /*1f60*/  IMAD R23, R18, UR37, R19 ;  /* 0x0000002512177c24 */ /* 0x000fe4000f8e0213 */
[----:B------:R-:W-:Y:S01]  /*1f70*/  FADD.FTZ R24, R24, -RZ ;  /* 0x800000ff18187221 */ /* 0x000fe20000010000 */
[----:B------:R-:W-:Y:S01]  /*1f80*/  IMAD.WIDE.U32 R18, R18, UR36, RZ ;  /* 0x0000002412127c25 */ /* 0x000fe2000f8e00ff */
[----:B------:R-:W-:Y:S02]  /*1f90*/  IADD3 R21, PT, PT, R17, R21, RZ ;  /* 0x0000001511157210 */ /* 0x000fe40007ffe0ff */
[----:B------:R-:W-:Y:S01]  /*1fa0*/  F2FP.BF16.F32.PACK_AB R25, R25, R28 ;  /* 0x0000001c1919723e */ /* 0x000fe200000010ff */
[----:B------:R-:W-:Y:S01]  /*1fb0*/  IMAD.IADD R17, R19, 0x1, R23 ;  /* 0x0000000113117824 */ /* 0x000fe200078e0217 */
[----:B------:R-:W-:-:S02]  /*1fc0*/  LEA R22, P1, R18, UR38, 0x1 ;  /* 0x0000002612167c11 */ /* 0x000fc4000f8208ff */
[----:B------:R-:W-:Y:S02]  /*1fd0*/  LEA.HI.X R21, R16, UR39, R21, 0x1, P0 ;  /* 0x0000002710157c11 */ /* 0x000fe400080f0c15 */
[----:B------:R-:W-:Y:S02]  /*1fe0*/  LEA.HI.X R23, R18, UR39, R17, 0x1, P1 ;  /* 0x0000002712177c11 */ /* 0x000fe400088f0c11 */
[----:B------:R-:W-:Y:S02]  /*1ff0*/  F2FP.BF16.F32.PACK_AB R24, R15, R24 ;  /* 0x000000180f18723e */ /* 0x000fe400000010ff */
[----:B------:R-:W-:Y:S02]  /*2000*/  MOV R16, R2 ;  /* 0x0000000200107202 */ /* 0x000fe40000000f00 */
[----:B------:R-:W-:Y:S02]  /*2010*/  MOV R17, R4 ;  /* 0x0000000400117202 */ /* 0x000fe40000000f00 */
[----:B------:R-:W-:-:S02]  /*2020*/  PRMT R15, R25, 0x7632, R15 ;  /* 0x00007632190f7816 */ /* 0x000fc4000000000f */
[----:B------:R-:W-:Y:S01]  /*2030*/  IADD3 R6, P0, PT, R6, UR6, RZ ;  /* 0x0000000606067c10 */ /* 0x000fe2000ff1e0ff */
[----:B------:R0:W-:Y:S03]  /*2040*/  STG.E.U16 desc[UR18][R16.64], R25 ;  /* 0x0000001910007986 */ /* 0x0001e6000c101512 */
[----:B------:R-:W-:Y:S01]  /*2050*/  IADD3.X R0, PT, PT, RZ, R0, RZ, P0, !PT ;  /* 0x00000000ff007210 */ /* 0x000fe200007fe4ff */
[----:B------:R1:W-:Y:S01]  /*2060*/  STG.E.U16 desc[UR18][R12.64], R15 ;  /* 0x0000000f0c007986 */ /* 0x0003e2000c101512 */
[----:B------:R-:W-:-:S03]  /*2070*/  ISETP.GE.U32.AND P0, PT, R6, UR40, PT ;  /* 0x0000002806007c0c */ /* 0x000fc6000bf06070 */
[----:B------:R2:W-:Y:S01]  /*2080*/  STG.E.U16 desc[UR18][R10.64], R24 ;  /* 0x000000180a007986 */ /* 0x0005e2000c101512 */
[----:B------:R-:W-:Y:S02]  /*2090*/  ISETP.GE.AND.EX P0, PT, R0, UR41, PT, P0 ;  /* 0x0000002900007c0c */ /* 0x000fe4000bf06300 */
[----:B0-----:R-:W-:Y:S02]  /*20a0*/  MOV R16, UR26 ;  /* 0x0000001a00107c02 */ /* 0x001fe40008000f00 */
[----:B-1----:R-:W-:Y:S02]  /*20b0*/  PRMT R13, R24, 0x7632, R13 ;  /* 0x00007632180d7816 */ /* 0x002fe4000000000d */
[----:B------:R-:W-:Y:S02]  /*20c0*/  LEA R3, P2, R16, R3, 0x1 ;  /* 0x0000000310037211 */ /* 0x000fe400078408ff */
[----:B--2---:R-:W-:Y:S01]  /*20d0*/  PRMT R11, R7, 0x7610, R11 ;  /* 0x00007610070b7816 */ /* 0x004fe2000000000b */
[----:B------:R4:W-:Y:S01]  /*20e0*/  STG.E.U16 desc[UR18][R8.64], R13 ;  /* 0x0000000d08007986 */ /* 0x0009e2000c101512 */
[----:B------:R-:W-:Y:S01]  /*20f0*/  IMAD.U32 R7, RZ, RZ, UR20 ;  /* 0x00000014ff077e24 */ /* 0x000fe2000f8e00ff */
[----:B------:R-:W-:-:S02]  /*2100*/  IADD3.X R5, PT, PT, R5, UR12, RZ, P2, !PT ;  /* 0x0000000c05057c10 */ /* 0x000fc400097fe4ff */
[----:B------:R4:W-:Y:S02]  /*2110*/  STG.E.U16 desc[UR18][R20.64], R14 ;  /* 0x0000000e14007986 */ /* 0x0009e4000c101512 */
[----:B------:R-:W-:Y:S02]  /*2120*/  LEA R2, P1, R7, R2, 0x1 ;  /* 0x0000000207027211 */ /* 0x000fe400078208ff */
[----:B------:R4:W-:Y:S02]  /*2130*/  STG.E.U16 desc[UR18][R22.64], R11 ;  /* 0x0000000b16007986 */ /* 0x0009e4000c101512 */
[----:B------:R-:W-:Y:S01]  /*2140*/  IADD3.X R4, PT, PT, R4, UR9, RZ, P1, !PT ;  /* 0x0000000904047c10 */ /* 0x000fe20008ffe4ff */
[----:B------:R-:W-:Y:S08]  /*2150*/  @!P0 BRA `(.L_x_281) ;  /* 0xfffffff400088947 */ /* 0x000ff0000383ffff */
[----:B------:R-:W-:Y:S05]  /*2160*/  BSYNC.RECONVERGENT B0 ;  /* 0x0000000000007941 */ /* 0x000fea0003800200 */
.L_x_277:
[----:B------:R-:W-:Y:S05]  /*2170*/  EXIT ;  /* 0x000000000000794d */ /* 0x000fea0003800000 */
        .weak           $__internal_9_$__cuda_sm20_div_s64
        .type           $__internal_9_$__cuda_sm20_div_s64,@function
        .size           $__internal_9_$__cuda_sm20_div_s64,(.L_x_1348 - $__internal_9_$__cuda_sm20_div_s64)
$__internal_9_$__cuda_sm20_div_s64:
[----:B------:R-:W-:Y:S01]  /*2180*/  UIADD3 UR10, UP1, UPT, URZ, -UR16, URZ ;  /* 0x80000010ff0a7290 */ /* 0x000fe2000ff3e0ff */
[----:B------:R-:W-:Y:S01]  /*2190*/  ISETP.GE.AND P3, PT, R0, RZ, PT ;  /* 0x000000ff0000720c */ /* 0x000fe20003f66270 */
        /* <DEDUP_REMOVED lines=16> */
[----:B------:R-:W-:Y:S02]  /*22a0*/  IADD3.X R15, PT, PT, RZ, ~R11, RZ, P0, !PT ;  /* 0x8000000bff0f7210 */ /* 0x000fe400007fe4ff */
[----:B------:R-:W-:-:S03]  /*22b0*/  MOV R11, R8 ;  /* 0x00000008000b7202 */ /* 0x000fc60000000f00 */
[-C--:B------:R-:W-:Y:S02]  /*22c0*/  IMAD R7, R9, R15.reuse, RZ ;  /* 0x0000000f09077224 */ /* 0x080fe400078e02ff */
[----:B------:R-:W-:-:S04]  /*22d0*/  IMAD.WIDE.U32 R10, P0, R8, R15, R10 ;  /* 0x0000000f080a7225 */ /* 0x000fc8000780000a */
[----:B------:R-:W-:-:S04]  /*22e0*/  IMAD.HI.U32 R10, P1, R9, R13, R10 ;  /* 0x0000000d090a7227 */ /* 0x000fc8000782000a */
[----:B------:R-:W-:Y:S01]  /*22f0*/  IMAD.HI.U32 R13, R9, R15, RZ ;  /* 0x0000000f090d7227 */ /* 0x000fe200078e00ff */
[----:B------:R-:W-:-:S03]  /*2300*/  IADD3 R11, P2, PT, R7, R10, RZ ;  /* 0x0000000a070b7210 */ /* 0x000fc60007f5e0ff */
[----:B------:R-:W-:Y:S02]  /*2310*/  IMAD.X R13, R13, 0x1, R9, P0 ;  /* 0x000000010d0d7824 */ /* 0x000fe400000e0609 */
[----:B------:R-:W-:-:S03]  /*2320*/  IMAD.WIDE.U32 R8, R11, UR10, RZ ;  /* 0x0000000a0b087c25 */ /* 0x000fc6000f8e00ff */
[----:B------:R-:W-:Y:S01]  /*2330*/  IADD3.X R13, PT, PT, RZ, RZ, R13, P2, P1 ;  /* 0x000000ffff0d7210 */ /* 0x000fe200017e240d */
[----:B------:R-:W-:Y:S01]  /*2340*/  IMAD R10, R11, UR11, R9 ;  /* 0x0000000b0b0a7c24 */ /* 0x000fe2000f8e0209 */
[----:B------:R-:W-:-:S03]  /*2350*/  IADD3 R9, P0, PT, RZ, -R8, RZ ;  /* 0x80000008ff097210 */ /* 0x000fc60007f1e0ff */
[----:B------:R-:W-:Y:S02]  /*2360*/  IMAD R7, R13, UR10, R10 ;  /* 0x0000000a0d077c24 */ /* 0x000fe4000f8e020a */
[----:B------:R-:W-:-:S03]  /*2370*/  IMAD.HI.U32 R10, R11, R9, RZ ;  /* 0x000000090b0a7227 */ /* 0x000fc600078e00ff */
[----:B------:R-:W-:Y:S02]  /*2380*/  IADD3.X R8, PT, PT, RZ, ~R7, RZ, P0, !PT ;  /* 0x80000007ff087210 */ /* 0x000fe400007fe4ff */
[----:B------:R-:W-:-:S03]  /*2390*/  IADD3 R7, P4, PT, RZ, -R6, RZ ;  /* 0x80000006ff077210 */ /* 0x000fc60007f9e0ff */
[----:B------:R-:W-:Y:S01]  /*23a0*/  IMAD.WIDE.U32 R10, P0, R11, R8, R10 ;  /* 0x000000080b0a7225 */ /* 0x000fe2000780000a */
[----:B------:R-:W-:-:S03]  /*23b0*/  SEL R7, R7, R6, !P3 ;  /* 0x0000000607077207 */ /* 0x000fc60005800000 */
[----:B------:R-:W-:Y:S01]  /*23c0*/  IMAD.HI.U32 R10, P1, R13, R9, R10 ;  /* 0x000000090d0a7227 */ /* 0x000fe2000782000a */
[----:B------:R-:W-:-:S03]  /*23d0*/  IADD3.X R11, PT, PT, RZ, ~R0, RZ, P4, !PT ;  /* 0x80000000ff0b7210 */ /* 0x000fc600027fe4ff */
[----:B------:R-:W-:Y:S01]  /*23e0*/  IMAD R9, R13, R8, RZ ;  /* 0x000000080d097224 */ /* 0x000fe200078e02ff */
[----:B------:R-:W-:Y:S01]  /*23f0*/  SEL R11, R11, R0, !P3 ;  /* 0x000000000b0b7207 */ /* 0x000fe20005800000 */
[----:B------:R-:W-:-:S03]  /*2400*/  IMAD.HI.U32 R8, R13, R8, RZ ;  /* 0x000000080d087227 */ /* 0x000fc600078e00ff */
[----:B------:R-:W-:Y:S01]  /*2410*/  IADD3 R10, P2, PT, R9, R10, RZ ;  /* 0x0000000a090a7210 */ /* 0x000fe20007f5e0ff */
[----:B------:R-:W-:Y:S02]  /*2420*/  IMAD.X R13, R8, 0x1, R13, P0 ;  /* 0x00000001080d7824 */ /* 0x000fe400000e060d */
[----:B------:R-:W-:Y:S02]  /*2430*/  HFMA2 R9, -RZ, RZ, 0, 0 ;  /* 0x00000000ff097431 */ /* 0x000fe400000001ff */
[----:B------:R-:W-:Y:S01]  /*2440*/  IMAD.HI.U32 R8, R10, R7, RZ ;  /* 0x000000070a087227 */ /* 0x000fe200078e00ff */
[----:B------:R-:W-:-:S03]  /*2450*/  IADD3.X R14, PT, PT, RZ, RZ, R13, P2, P1 ;  /* 0x000000ffff0e7210 */ /* 0x000fc600017e240d */
[----:B------:R-:W-:-:S04]  /*2460*/  IMAD.WIDE.U32 R8, R10, R11, R8 ;  /* 0x0000000b0a087225 */ /* 0x000fc800078e0008 */
[C---:B------:R-:W-:Y:S02]  /*2470*/  IMAD R13, R14.reuse, R11, RZ ;  /* 0x0000000b0e0d7224 */ /* 0x040fe400078e02ff */
[----:B------:R-:W-:-:S04]  /*2480*/  IMAD.HI.U32 R8, P0, R14, R7, R8 ;  /* 0x000000070e087227 */ /* 0x000fc80007800008 */
[----:B------:R-:W-:Y:S01]  /*2490*/  IMAD.HI.U32 R10, R14, R11, RZ ;  /* 0x0000000b0e0a7227 */ /* 0x000fe200078e00ff */
[----:B------:R-:W-:-:S04]  /*24a0*/  IADD3 R13, P1, PT, R13, R8, RZ ;  /* 0x000000080d0d7210 */ /* 0x000fc80007f3e0ff */
[----:B------:R-:W-:Y:S01]  /*24b0*/  IADD3.X R10, PT, PT, R10, RZ, RZ, P0, !PT ;  /* 0x000000ff0a0a7210 */ /* 0x000fe200007fe4ff */
[----:B------:R-:W-:-:S04]  /*24c0*/  IMAD.WIDE.U32 R8, R13, UR10, RZ ;  /* 0x0000000a0d087c25 */ /* 0x000fc8000f8e00ff */
[----:B------:R-:W-:Y:S01]  /*24d0*/  IMAD.X R10, RZ, RZ, R10, P1 ;  /* 0x000000ffff0a7224 */ /* 0x000fe200008e060a */
[----:B------:R-:W-:Y:S01]  /*24e0*/  IADD3 R14, P1, PT, -R8, R7, RZ ;  /* 0x00000007080e7210 */ /* 0x000fe20007f3e1ff */
[----:B------:R-:W-:-:S03]  /*24f0*/  IMAD R9, R13, UR11, R9 ;  /* 0x0000000b0d097c24 */ /* 0x000fc6000f8e0209 */
[----:B------:R-:W-:Y:S01]  /*2500*/  ISETP.GE.U32.AND P0, PT, R14, UR10, PT ;  /* 0x0000000a0e007c0c */ /* 0x000fe2000bf06070 */
[----:B------:R-:W-:-:S05]  /*2510*/  IMAD R8, R10, UR10, R9 ;  /* 0x0000000a0a087c24 */ /* 0x000fca000f8e0209 */
[----:B------:R-:W-:Y:S02]  /*2520*/  IADD3.X R16, PT, PT, ~R8, R11, RZ, P1, !PT ;  /* 0x0000000b08107210 */ /* 0x000fe40000ffe5ff */
[----:B------:R-:W-:Y:S02]  /*2530*/  IADD3 R9, P1, PT, R14, -UR10, RZ ;  /* 0x8000000a0e097c10 */ /* 0x000fe4000ff3e0ff */
[C---:B------:R-:W-:Y:S02]  /*2540*/  ISETP.GE.U32.AND.EX P0, PT, R16.reuse, UR11, PT, P0 ;  /* 0x0000000b10007c0c */ /* 0x040fe4000bf06100 */
[----:B------:R-:W-:Y:S02]  /*2550*/  IADD3 R8, P2, PT, R13, 0x1, RZ ;  /* 0x000000010d087810 */ /* 0x000fe40007f5e0ff */
[----:B------:R-:W-:Y:S02]  /*2560*/  IADD3.X R11, PT, PT, R16, ~UR11, RZ, P1, !PT ;  /* 0x8000000b100b7c10 */ /* 0x000fe40008ffe4ff */
[----:B------:R-:W-:-:S02]  /*2570*/  SEL R9, R9, R14, P0 ;  /* 0x0000000e09097207 */ /* 0x000fc40000000000 */
[----:B------:R-:W-:Y:S02]  /*2580*/  IADD3.X R7, PT, PT, RZ, R10, RZ, P2, !PT ;  /* 0x0000000aff077210 */ /* 0x000fe400017fe4ff */
[----:B------:R-:W-:Y:S02]  /*2590*/  SEL R13, R8, R13, P0 ;  /* 0x0000000d080d7207 */ /* 0x000fe40000000000 */
[----:B------:R-:W-:Y:S02]  /*25a0*/  SEL R11, R11, R16, P0 ;  /* 0x000000100b0b7207 */ /* 0x000fe40000000000 */
[----:B------:R-:W-:Y:S02]  /*25b0*/  ISETP.GE.U32.AND P1, PT, R9, UR10, PT ;  /* 0x0000000a09007c0c */ /* 0x000fe4000bf26070 */
[----:B------:R-:W-:Y:S02]  /*25c0*/  SEL R8, R7, R10, P0 ;  /* 0x0000000a07087207 */ /* 0x000fe40000000000 */
[----:B------:R-:W-:-:S02]  /*25d0*/  IADD3 R10, P2, PT, R13, 0x1, RZ ;  /* 0x000000010d0a7810 */ /* 0x000fc40007f5e0ff */
[----:B------:R-:W-:Y:S02]  /*25e0*/  ISETP.GE.U32.AND.EX P0, PT, R11, UR11, PT, P1 ;  /* 0x0000000b0b007c0c */ /* 0x000fe4000bf06110 */
[----:B------:R-:W-:Y:S01]  /*25f0*/  LOP3.LUT R9, R0, UR17, RZ, 0x3c, !PT ;  /* 0x0000001100097c12 */ /* 0x000fe2000f8e3cff */
[----:B------:R-:W-:Y:S01]  /*2600*/  IMAD.X R11, RZ, RZ, R8, P2 ;  /* 0x000000ffff0b7224 */ /* 0x000fe200010e0608 */
[----:B------:R-:W-:Y:S02]  /*2610*/  SEL R10, R10, R13, P0 ;  /* 0x0000000d0a0a7207 */ /* 0x000fe40000000000 */
[----:B------:R-:W-:Y:S02]  /*2620*/  ISETP.GE.AND P1, PT, R9, RZ, PT ;  /* 0x000000ff0900720c */ /* 0x000fe40003f26270 */
[----:B------:R-:W-:Y:S02]  /*2630*/  SEL R11, R11, R8, P0 ;  /* 0x000000080b0b7207 */ /* 0x000fe40000000000 */
[----:B------:R-:W-:-:S02]  /*2640*/  IADD3 R7, P2, PT, RZ, -R10, RZ ;  /* 0x8000000aff077210 */ /* 0x000fc40007f5e0ff */
[----:B------:R-:W-:Y:S02]  /*2650*/  ISETP.NE.U32.AND P0, PT, RZ, UR16, PT ;  /* 0x00000010ff007c0c */ /* 0x000fe4000bf05070 */
[-C--:B------:R-:W-:Y:S02]  /*2660*/  IADD3.X R8, PT, PT, RZ, ~R11.reuse, RZ, P2, !PT ;  /* 0x8000000bff087210 */ /* 0x080fe400017fe4ff */
[----:B------:R-:W-:Y:S02]  /*2670*/  MOV R13, 0x0 ;  /* 0x00000000000d7802 */ /* 0x000fe40000000f00 */
[----:B------:R-:W-:Y:S02]  /*2680*/  ISETP.NE.AND.EX P0, PT, RZ, UR17, PT, P0 ;  /* 0x00000011ff007c0c */ /* 0x000fe4000bf05300 */
[----:B------:R-:W-:Y:S02]  /*2690*/  SEL R10, R7, R10, !P1 ;  /* 0x0000000a070a7207 */ /* 0x000fe40004800000 */
[----:B------:R-:W-:-:S02]  /*26a0*/  SEL R11, R8, R11, !P1 ;  /* 0x0000000b080b7207 */ /* 0x000fc40004800000 */
[----:B------:R-:W-:Y:S02]  /*26b0*/  SEL R10, R10, 0xffffffff, P0 ;  /* 0xffffffff0a0a7807 */ /* 0x000fe40000000000 */
[----:B------:R-:W-:Y:S01]  /*26c0*/  SEL R11, R11, 0xffffffff, P0 ;  /* 0xffffffff0b0b7807 */ /* 0x000fe20000000000 */
[----:B------:R-:W-:Y:S06]  /*26d0*/  RET.REL.NODEC R12 `(_ZN2at6native38_GLOBAL__N__9a469cfd_6_RNN_cu_eca79a6d6kernel16gru_cell_forwardIN3c108BFloat16EflLi1EEEvNS_4cuda6detail10TensorInfoIT_T1_EESB_SB_SB_SB_SB_SB_SA_SA_) ;  /* 0xffffffd80c487950 */ /* 0x000fec0003c3ffff */
.L_x_282:
        /* <DEDUP_REMOVED lines=10> */
.L_x_1348:


//--------------------- .text._ZN2at6native38_GLOBAL__N__9a469cfd_6_RNN_cu_eca79a6d6kernel16gru_cell_forwardIN3c108BFloat16EfiLi2EEEvNS_4cuda6detail10TensorInfoIT_T1_EESB_SB_SB_SB_SB_SB_SA_SA_ --------------------------
	.section	.text._ZN2at6native38_GLOBAL__N__9a469cfd_6_RNN_cu_eca79a6d6kernel16gru_cell_forwardIN3c108BFloat16EfiLi2EEEvNS_4cuda6detail10TensorInfoIT_T1_EESB_SB_SB_SB_SB_SB_SA_SA_,"ax",@progbits
	.align	128
.text._ZN2at6native38_GLOBAL__N__9a469cfd_6_RNN_cu_eca79a6d6kernel16gru_cell_forwardIN3c108BFloat16EfiLi2EEEvNS_4cuda6detail10TensorInfoIT_T1_EESB_SB_SB_SB_SB_SB_SA_SA_:
        .type           _ZN2at6native38_GLOBAL__N__9a469cfd_6_RNN_cu_eca79a6d6kernel16gru_cell_forwardIN3c108BFloat16EfiLi2EEEvNS_4cuda6detail10TensorInfoIT_T1_EESB_SB_SB_SB_SB_SB_SA_SA_,@function
        .size           _ZN2at6native38_GLOBAL__N__9a469cfd_6_RNN_cu_eca79a6d6kernel16gru_cell_forwardIN3c108BFloat16EfiLi2EEEvNS_4cuda6detail10TensorInfoIT_T1_EESB_SB_SB_SB_SB_SB_SA_SA_,(.L_x_1350 - _ZN2at6native38_GLOBAL__N__9a469cfd_6_RNN_cu_eca79a6d6kernel16gru_cell_forwardIN3c108BFloat16EfiLi2EEEvNS_4cuda6detail10TensorInfoIT_T1_EESB_SB_SB_SB_SB_SB_SA_SA_)
        .other          _ZN2at6native38_GLOBAL__N__9a469cfd_6_RNN_cu_eca79a6d6kernel16gru_cell_forwardIN3c108BFloat16EfiLi2EEEvNS_4cuda6detail10TensorInfoIT_T1_EESB_SB_SB_SB_SB_SB_SA_SA_,@"STO_CUDA_ENTRY STV_DEFAULT"
_ZN2at6native38_GLOBAL__N__9a469cfd_6_RNN_cu_eca79a6d6kernel16gru_cell_forwardIN3c108BFloat16EfiLi2EEEvNS_4cuda6detail10TensorInfoIT_T1_EESB_SB_SB_SB_SB_SB_SA_SA_:
        /* <DEDUP_REMOVED lines=9> */
[----:B------:R-:W1:Y:S01]  /*0090*/  LDCU.64 UR8, c[0x0][0x530] ;  /* 0x0000a600ff0877ac */ /* 0x000e620008000a00 */
[----:B------:R-:W-:Y:S01]  /*00a0*/  BSSY.RECONVERGENT B0, `(.L_x_283) ;  /* 0x00001ba000007945 */ /* 0x000fe20003800200 */
[----:B------:R-:W2:Y:S01]  /*00b0*/  LDCU UR4, c[0x0][0x370] ;  /* 0x00006e00ff0477ac */ /* 0x000ea20008000800 */
[----:B------:R-:W3:Y:S01]  /*00c0*/  LDCU.64 UR6, c[0x0][0x358] ;  /* 0x00006b00ff0677ac */ /* 0x000ee20008000a00 */
[----:B------:R-:W4:Y:S01]  /*00d0*/  LDCU UR21, c[0x0][0x96c] ;  /* 0x00012d80ff1577ac */ /* 0x000f220008000800 */
[----:B------:R-:W0:Y:S01]  /*00e0*/  LDCU UR5, c[0x0][0x3f0] ;  /* 0x00007e00ff0577ac */ /* 0x000e220008000800 */
[----:B-1----:R-:W-:Y:S01]  /*00f0*/  UISETP.NE.U32.AND UP0, UPT, UR8, URZ, UPT ;  /* 0x000000ff0800728c */ /* 0x002fe2000bf05070 */
[----:B------:R-:W1:Y:S01]  /*0100*/  LDCU UR10, c[0x0][0x3ec] ;  /* 0x00007d80ff0a77ac */ /* 0x000e620008000800 */
[----:B0-----:R-:W-:Y:S01]  /*0110*/  IABS R2, R2 ;  /* 0x0000000200027213 */ /* 0x001fe20000000000 */
[----:B------:R-:W0:Y:S03]  /*0120*/  LDCU UR11, c[0x0][0x4c8] ;  /* 0x00009900ff0b77ac */ /* 0x000e260008000800 */
[----:B------:R-:W5:Y:S01]  /*0130*/  I2F.RP R3, R2 ;  /* 0x0000000200037306 */ /* 0x000f620000209400 */
[----:B------:R-:W0:Y:S01]  /*0140*/  LDCU UR12, c[0x0][0x4c4] ;  /* 0x00009880ff0c77ac */ /* 0x000e220008000800 */
[----:B------:R-:W0:Y:S01]  /*0150*/  LDCU UR13, c[0x0][0x750] ;  /* 0x0000ea00ff0d77ac */ /* 0x000e220008000800 */
[----:B------:R-:W0:Y:S05]  /*0160*/  LDCU UR14, c[0x0][0x74c] ;  /* 0x0000e980ff0e77ac */ /* 0x000e2a0008000800 */
[----:B-----5:R-:W5:Y:S01]  /*0170*/  MUFU.RCP R3, R3 ;  /* 0x0000000300037308 */ /* 0x020f620000001000 */
[----:B------:R-:W0:Y:S01]  /*0180*/  LDCU UR15, c[0x0][0x59c] ;  /* 0x0000b380ff0f77ac */ /* 0x000e220008000800 */
[----:B------:R-:W0:Y:S01]  /*0190*/  LDCU UR16, c[0x0][0x674] ;  /* 0x0000ce80ff1077ac */ /* 0x000e220008000800 */
[----:B------:R-:W0:Y:S01]  /*01a0*/  LDCU UR17, c[0x0][0x828] ;  /* 0x00010500ff1177ac */ /* 0x000e220008000800 */
[----:B------:R-:W0:Y:S01]  /*01b0*/  LDCU UR18, c[0x0][0x824] ;  /* 0x00010480ff1277ac */ /* 0x000e220008000800 */
[----:B------:R-:W0:Y:S01]  /*01c0*/  LDCU UR19, c[0x0][0x900] ;  /* 0x00012000ff1377ac */ /* 0x000e220008000800 */
[----:B-----5:R-:W-:Y:S01]  /*01d0*/  IADD3 R4, PT, PT, R3, 0xffffffe, RZ ;  /* 0x0ffffffe03047810 */ /* 0x020fe20007ffe0ff */
[----:B------:R-:W0:Y:S03]  /*01e0*/  LDCU UR20, c[0x0][0x8fc] ;  /* 0x00011f80ff1477ac */ /* 0x000e260008000800 */
[----:B------:R5:W2:Y:S01]  /*01f0*/  F2I.FTZ.U32.TRUNC.NTZ R5, R4 ;  /* 0x0000000400057305 */ /* 0x000aa2000021f000 */
[----:B------:R-:W-:Y:S01]  /*0200*/  UISETP.NE.AND.EX UP0, UPT, UR9, URZ, UPT, UP0 ;  /* 0x000000ff0900728c */ /* 0x000fe2000bf05300 */
[----:B-----5:R-:W-:-:S02]  /*0210*/  HFMA2 R4, -RZ, RZ, 0, 0 ;  /* 0x00000000ff047431 */ /* 0x020fc400000001ff */
[----:B--2---:R-:W-:-:S04]  /*0220*/  IMAD.MOV R3, RZ, RZ, -R5 ;  /* 0x000000ffff037224 */ /* 0x004fc800078e0a05 */
[----:B------:R-:W-:-:S04]  /*0230*/  IMAD R3, R3, R2, RZ ;  /* 0x0000000203037224 */ /* 0x000fc800078e02ff */
[----:B------:R-:W-:-:S04]  /*0240*/  IMAD.HI.U32 R3, R5, R3, R4 ;  /* 0x0000000305037227 */ /* 0x000fc800078e0004 */
[----:B------:R-:W-:Y:S02]  /*0250*/  IMAD.MOV.U32 R4, RZ, RZ, R0 ;  /* 0x000000ffff047224 */ /* 0x000fe400078e0000 */
[----:B01-34-:R-:W-:-:S07]  /*0260*/  IMAD R5, R6, UR4, RZ ;  /* 0x0000000406057c24 */ /* 0x01bfce000f8e02ff */
.L_x_286:
[----:B0-----:R-:W0:Y:S01]  /*0270*/  LDC R7, c[0x0][0x968] ;  /* 0x00025a00ff077b82 */ /* 0x001e220000000800 */
[----:B------:R-:W-:-:S05]  /*0280*/  IABS R6, R4 ;  /* 0x0000000400067213 */ /* 0x000fca0000000000 */
[----:B------:R-:W-:Y:S02]  /*0290*/  IMAD.HI.U32 R8, R3, R6, RZ ;  /* 0x0000000603087227 */ /* 0x000fe400078e00ff */
[----:B------:R-:W1:Y:S03]  /*02a0*/  LDC R16, c[0x0][0x38c] ;  /* 0x0000e300ff107b82 */ /* 0x000e660000000800 */
[----:B------:R-:W-:Y:S02]  /*02b0*/  IADD3 R9, PT, PT, -R8, RZ, RZ ;  /* 0x000000ff08097210 */ /* 0x000fe40007ffe1ff */
[----:B0-----:R-:W-:-:S05]  /*02c0*/  IABS R12, R7 ;  /* 0x00000007000c7213 */ /* 0x001fca0000000000 */
[----:B------:R-:W-:Y:S01]  /*02d0*/  IMAD R9, R12, R9, R6 ;  /* 0x000000090c097224 */ /* 0x000fe200078e0206 */
[----:B-1----:R-:W-:-:S04]  /*02e0*/  IABS R0, R16 ;  /* 0x0000001000007213 */ /* 0x002fc80000000000 */
[----:B------:R-:W-:Y:S01]  /*02f0*/  ISETP.GT.U32.AND P1, PT, R2, R9, PT ;  /* 0x000000090200720c */ /* 0x000fe20003f24070 */
[----:B------:R-:W0:-:S12]  /*0300*/  I2F.RP R10, R0 ;  /* 0x00000000000a7306 */ /* 0x000e180000209400 */
[----:B------:R-:W-:Y:S01]  /*0310*/  @!P1 IMAD.IADD R9, R9, 0x1, -R12 ;  /* 0x0000000109099824 */ /* 0x000fe200078e0a0c */
[----:B------:R-:W-:Y:S01]  /*0320*/  @!P1 IADD3 R8, PT, PT, R8, 0x1, RZ ;  /* 0x0000000108089810 */ /* 0x000fe20007ffe0ff */
[----:B------:R-:W1:Y:S01]  /*0330*/  LDC R12, c[0x0][0x464] ;  /* 0x00011900ff0c7b82 */ /* 0x000e620000000800 */
[----:B------:R-:W-:Y:S01]  /*0340*/  ISETP.NE.AND P1, PT, R7, RZ, PT ;  /* 0x000000ff0700720c */ /* 0x000fe20003f25270 */
[----:B0-----:R-:W0:Y:S01]  /*0350*/  MUFU.RCP R10, R10 ;  /* 0x0000000a000a7308 */ /* 0x001e220000001000 */
[----:B------:R-:W-:Y:S02]  /*0360*/  ISETP.GE.U32.AND P0, PT, R9, R2, PT ;  /* 0x000000020900720c */ /* 0x000fe40003f06070 */
[----:B------:R-:W-:-:S04]  /*0370*/  LOP3.LUT R9, R4, R7, RZ, 0x3c, !PT ;  /* 0x0000000704097212 */ /* 0x000fc800078e3cff */
[----:B------:R-:W-:-:S07]  /*0380*/  ISETP.GE.AND P2, PT, R9, RZ, PT ;  /* 0x000000ff0900720c */ /* 0x000fce0003f46270 */
[----:B------:R-:W-:Y:S01]  /*0390*/  @P0 VIADD R8, R8, 0x1 ;  /* 0x0000000108080836 */ /* 0x000fe20000000000 */
[----:B0-----:R-:W-:-:S05]  /*03a0*/  IADD3 R11, PT, PT, R10, 0xffffffe, RZ ;  /* 0x0ffffffe0a0b7810 */ /* 0x001fca0007ffe0ff */
[----:B------:R-:W-:Y:S01]  /*03b0*/  @!P2 IMAD.MOV R8, RZ, RZ, -R8 ;  /* 0x000000ffff08a224 */ /* 0x000fe200078e0a08 */
[-C--:B------:R-:W-:Y:S02]  /*03c0*/  @!P1 LOP3.LUT R8, RZ, R7.reuse, RZ, 0x33, !PT ;  /* 0x00000007ff089212 */ /* 0x080fe400078e33ff */
[----:B------:R-:W-:Y:S01]  /*03d0*/  MOV R10, RZ ;  /* 0x000000ff000a7202 */ /* 0x000fe20000000f00 */
[----:B------:R-:W0:Y:S01]  /*03e0*/  F2I.FTZ.U32.TRUNC.NTZ R11, R11 ;  /* 0x0000000b000b7305 */ /* 0x000e22000021f000 */
[----:B-1----:R-:W-:Y:S01]  /*03f0*/  IABS R14, R12 ;  /* 0x0000000c000e7213 */ /* 0x002fe20000000000 */
[----:B------:R-:W-:-:S04]  /*0400*/  IMAD R9, R8, R7, RZ ;  /* 0x0000000708097224 */ /* 0x000fc800078e02ff */
[----:B------:R-:W-:-:S04]  /*0410*/  IMAD.IADD R8, R4, 0x1, -R9 ;  /* 0x0000000104087824 */ /* 0x000fc800078e0a09 */
[----:B------:R-:W-:-:S04]  /*0420*/  IMAD R21, R9, 0x3, R8 ;  /* 0x0000000309157824 */ /* 0x000fc800078e0208 */
[----:B------:R-:W-:Y:S01]  /*0430*/  IMAD.IADD R19, R21, 0x1, R7 ;  /* 0x0000000115137824 */ /* 0x000fe200078e0207 */
[----:B0-----:R-:W-:Y:S02]  /*0440*/  IADD3 R13, PT, PT, RZ, -R11, RZ ;  /* 0x8000000bff0d7210 */ /* 0x001fe40007ffe0ff */
[----:B------:R-:W-:Y:S02]  /*0450*/  IABS R25, R21 ;  /* 0x0000001500197213 */ /* 0x000fe40000000000 */
[----:B------:R-:W-:Y:S01]  /*0460*/  IABS R23, R19 ;  /* 0x0000001300177213 */ /* 0x000fe20000000000 */
[----:B------:R-:W-:Y:S01]  /*0470*/  IMAD R13, R13, R0, RZ ;  /* 0x000000000d0d7224 */ /* 0x000fe200078e02ff */
[----:B------:R-:W-:-:S03]  /*0480*/  LOP3.LUT R20, R21, R16, RZ, 0x3c, !PT ;  /* 0x0000001015147212 */ /* 0x000fc600078e3cff */
[----:B------:R-:W-:Y:S01]  /*0490*/  IMAD.HI.U32 R10, R11, R13, R10 ;  /* 0x0000000d0b0a7227 */ /* 0x000fe200078e000a */
[----:B------:R-:W-:Y:S01]  /*04a0*/  IADD3 R13, PT, PT, R19, R7, RZ ;  /* 0x00000007130d7210 */ /* 0x000fe20007ffe0ff */
[----:B------:R-:W0:Y:S01]  /*04b0*/  I2F.RP R11, R14 ;  /* 0x0000000e000b7306 */ /* 0x000e220000209400 */
[----:B------:R-:W-:Y:S02]  /*04c0*/  ISETP.GE.AND P4, PT, R20, RZ, PT ;  /* 0x000000ff1400720c */ /* 0x000fe40003f86270 */
[----:B------:R-:W-:Y:S01]  /*04d0*/  IABS R17, R13 ;  /* 0x0000000d00117213 */ /* 0x000fe20000000000 */
[----:B------:R-:W-:Y:S01]  /*04e0*/  IMAD.HI.U32 R15, R10, R23, RZ ;  /* 0x000000170a0f7227 */ /* 0x000fe200078e00ff */
[----:B------:R-:W-:-:S03]  /*04f0*/  LOP3.LUT R20, R13, R16, RZ, 0x3c, !PT ;  /* 0x000000100d147212 */ /* 0x000fc600078e3cff */
[----:B------:R-:W-:Y:S01]  /*0500*/  IMAD.HI.U32 R18, R10, R25, RZ ;  /* 0x000000190a127227 */ /* 0x000fe200078e00ff */
[----:B------:R-:W-:-:S03]  /*0510*/  IADD3 R29, PT, PT, -R15, RZ, RZ ;  /* 0x000000ff0f1d7210 */ /* 0x000fc60007ffe1ff */
[----:B------:R-:W-:Y:S01]  /*0520*/  IMAD.HI.U32 R10, R10, R17, RZ ;  /* 0x000000110a0a7227 */ /* 0x000fe200078e00ff */
[----:B0-----:R-:W0:Y:S03]  /*0530*/  MUFU.RCP R11, R11 ;  /* 0x0000000b000b7308 */ /* 0x001e260000001000 */
[----:B------:R-:W-:Y:S02]  /*0540*/  IMAD.MOV R27, RZ, RZ, -R18 ;  /* 0x000000ffff1b7224 */ /* 0x000fe400078e0a12 */
[----:B------:R-:W-:Y:S02]  /*0550*/  IMAD.MOV R22, RZ, RZ, -R10 ;  /* 0x000000ffff167224 */ /* 0x000fe400078e0a0a */
[C---:B------:R-:W-:Y:S02]  /*0560*/  IMAD R29, R0.reuse, R29, R23 ;  /* 0x0000001d001d7224 */ /* 0x040fe400078e0217 */
[----:B------:R-:W-:-:S02]  /*0570*/  IMAD R27, R0, R27, R25 ;  /* 0x0000001b001b7224 */ /* 0x000fc400078e0219 */
[C---:B------:R-:W-:Y:S01]  /*0580*/  IMAD R22, R0.reuse, R22, R17 ;  /* 0x0000001600167224 */ /* 0x040fe200078e0211 */
[C---:B------:R-:W-:Y:S02]  /*0590*/  ISETP.GT.U32.AND P6, PT, R0.reuse, R29, PT ;  /* 0x0000001d0000720c */ /* 0x040fe40003fc4070 */
[C---:B------:R-:W-:Y:S02]  /*05a0*/  ISETP.GT.U32.AND P5, PT, R0.reuse, R27, PT ;  /* 0x0000001b0000720c */ /* 0x040fe40003fa4070 */
[----:B------:R-:W-:Y:S02]  /*05b0*/  ISETP.GT.U32.AND P0, PT, R0, R22, PT ;  /* 0x000000160000720c */ /* 0x000fe40003f04070 */
[----:B0-----:R-:W-:-:S04]  /*05c0*/  IADD3 R24, PT, PT, R11, 0xffffffe, RZ ;  /* 0x0ffffffe0b187810 */ /* 0x001fc80007ffe0ff */
[----:B------:R-:W0:Y:S03]  /*05d0*/  F2I.FTZ.U32.TRUNC.NTZ R11, R24 ;  /* 0x00000018000b7305 */ /* 0x000e26000021f000 */
[-C--:B------:R-:W-:Y:S01]  /*05e0*/  @!P6 IADD3 R29, PT, PT, R29, -R0.reuse, RZ ;  /* 0x800000001d1de210 */ /* 0x080fe20007ffe0ff */
[----:B------:R-:W-:Y:S01]  /*05f0*/  @!P6 VIADD R15, R15, 0x1 ;  /* 0x000000010f0fe836 */ /* 0x000fe20000000000 */
[----:B------:R-:W-:Y:S01]  /*0600*/  @!P5 IADD3 R18, PT, PT, R18, 0x1, RZ ;  /* 0x000000011212d810 */ /* 0x000fe20007ffe0ff */
[--C-:B------:R-:W-:Y:S01]  /*0610*/  @!P5 IMAD.IADD R27, R27, 0x1, -R0.reuse ;  /* 0x000000011b1bd824 */ /* 0x100fe200078e0a00 */
[-C--:B------:R-:W-:Y:S01]  /*0620*/  ISETP.GE.U32.AND P2, PT, R29, R0.reuse, PT ;  /* 0x000000001d00720c */ /* 0x080fe20003f46070 */
[----:B------:R-:W-:Y:S01]  /*0630*/  @!P0 IMAD.IADD R22, R22, 0x1, -R0 ;  /* 0x0000000116168824 */ /* 0x000fe200078e0a00 */
[----:B------:R-:W-:Y:S01]  /*0640*/  ISETP.GE.AND P6, PT, R20, RZ, PT ;  /* 0x000000ff1400720c */ /* 0x000fe20003fc6270 */
[----:B------:R-:W-:Y:S01]  /*0650*/  @!P0 VIADD R10, R10, 0x1 ;  /* 0x000000010a0a8836 */ /* 0x000fe20000000000 */
[----:B------:R-:W-:-:S02]  /*0660*/  ISETP.GE.U32.AND P1, PT, R27, R0, PT ;  /* 0x000000001b00720c */ /* 0x000fc40003f26070 */
[----:B------:R-:W-:Y:S02]  /*0670*/  ISETP.GE.U32.AND P3, PT, R22, R0, PT ;  /* 0x000000001600720c */ /* 0x000fe40003f66070 */
[----:B------:R-:W-:Y:S02]  /*0680*/  LOP3.LUT R0, R19, R16, RZ, 0x3c, !PT ;  /* 0x0000001013007212 */ /* 0x000fe400078e3cff */
[----:B0-----:R-:W-:Y:S02]  /*0690*/  IADD3 R27, PT, PT, RZ, -R11, RZ ;  /* 0x8000000bff1b7210 */ /* 0x001fe40007ffe0ff */
[----:B------:R-:W-:Y:S01]  /*06a0*/  ISETP.GE.AND P5, PT, R0, RZ, PT ;  /* 0x000000ff0000720c */ /* 0x000fe20003fa6270 */
[----:B------:R-:W-:Y:S01]  /*06b0*/  @P2 VIADD R15, R15, 0x1 ;  /* 0x000000010f0f2836 */ /* 0x000fe20000000000 */
[----:B------:R-:W-:Y:S01]  /*06c0*/  ISETP.NE.AND P0, PT, R16, RZ, PT ;  /* 0x000000ff1000720c */ /* 0x000fe20003f05270 */
[----:B------:R-:W-:Y:S02]  /*06d0*/  IMAD R20, R27, R14, RZ ;  /* 0x0000000e1b147224 */ /* 0x000fe400078e02ff */
[----:B------:R-:W-:Y:S01]  /*06e0*/  IMAD.MOV.U32 R0, RZ, RZ, R15 ;  /* 0x000000ffff007224 */ /* 0x000fe200078e000f */
[----:B------:R-:W-:-:S02]  /*06f0*/  @P1 IADD3 R18, PT, PT, R18, 0x1, RZ ;  /* 0x0000000112121810 */ /* 0x000fc40007ffe0ff */
[----:B------:R-:W-:Y:S02]  /*0700*/  @P3 IADD3 R10, PT, PT, R10, 0x1, RZ ;  /* 0x000000010a0a3810 */ /* 0x000fe40007ffe0ff */
[----:B------:R-:W-:Y:S02]  /*0710*/  LOP3.LUT R15, RZ, R16, RZ, 0x33, !PT ;  /* 0x00000010ff0f7212 */ /* 0x000fe400078e33ff */
[----:B------:R-:W-:Y:S01]  /*0720*/  @!P6 IADD3 R10, PT, PT, -R10, RZ, RZ ;  /* 0x000000ff0a0ae210 */ /* 0x000fe20007ffe1ff */
[----:B------:R-:W-:Y:S01]  /*0730*/  @!P5 IMAD.MOV R0, RZ, RZ, -R0 ;  /* 0x000000ffff00d224 */ /* 0x000fe200078e0a00 */
[----:B------:R-:W-:-:S04]  /*0740*/  @!P4 IADD3 R18, PT, PT, -R18, RZ, RZ ;  /* 0x000000ff1212c210 */ /* 0x000fc80007ffe1ff */
[C---:B------:R-:W-:Y:S02]  /*0750*/  SEL R27, R15.reuse, R0, !P0 ;  /* 0x000000000f1b7207 */ /* 0x040fe40004000000 */
[C---:B------:R-:W-:Y:S01]  /*0760*/  SEL R0, R15.reuse, R10, !P0 ;  /* 0x0000000a0f007207 */ /* 0x040fe20004000000 */
[----:B------:R-:W-:Y:S01]  /*0770*/  IMAD.MOV.U32 R10, RZ, RZ, RZ ;  /* 0x000000ffff0a7224 */ /* 0x000fe200078e00ff */
[----:B------:R-:W-:Y:S02]  /*0780*/  SEL R29, R15, R18, !P0 ;  /* 0x000000120f1d7207 */ /* 0x000fe40004000000 */
[----:B------:R-:W0:Y:S01]  /*0790*/  LDC R15, c[0x0][0x6ec] ;  /* 0x0001bb00ff0f7b82 */ /* 0x000e220000000800 */
[----:B------:R-:W-:Y:S01]  /*07a0*/  IMAD.HI.U32 R20, R11, R20, R10 ;  /* 0x000000140b147227 */ /* 0x000fe200078e000a */
[----:B------:R-:W-:-:S03]  /*07b0*/  IADD3 R10, PT, PT, -R29, RZ, RZ ;  /* 0x000000ff1d0a7210 */ /* 0x000fc60007ffe1ff */
[----:B------:R-:W-:Y:S02]  /*07c0*/  IMAD.MOV R11, RZ, RZ, -R27 ;  /* 0x000000ffff0b7224 */ /* 0x000fe400078e0a1b */
[C---:B------:R-:W-:Y:S02]  /*07d0*/  IMAD R10, R16.reuse, R10, R21 ;  /* 0x0000000a100a7224 */ /* 0x040fe400078e0215 */
[----:B------:R-:W-:Y:S02]  /*07e0*/  IMAD R11, R16, R11, R19 ;  /* 0x0000000b100b7224 */ /* 0x000fe400078e0213 */
[----:B------:R-:W-:Y:S02]  /*07f0*/  IMAD R18, R10, UR5, RZ ;  /* 0x000000050a127c24 */ /* 0x000fe4000f8e02ff */
[----:B------:R-:W-:-:S04]  /*0800*/  IMAD.HI.U32 R10, R20, R25, RZ ;  /* 0x00000019140a7227 */ /* 0x000fc800078e00ff */
[----:B------:R-:W-:Y:S01]  /*0810*/  IMAD R22, R11, UR5, RZ ;  /* 0x000000050b167c24 */ /* 0x000fe2000f8e02ff */
[----:B------:R-:W-:Y:S01]  /*0820*/  IADD3 R11, PT, PT, -R10, RZ, RZ ;  /* 0x000000ff0a0b7210 */ /* 0x000fe20007ffe1ff */
[----:B------:R-:W-:Y:S02]  /*0830*/  IMAD R29, R29, UR10, R18 ;  /* 0x0000000a1d1d7c24 */ /* 0x000fe4000f8e0212 */
[----:B------:R-:W-:-:S04]  /*0840*/  IMAD.HI.U32 R18, R20, R23, RZ ;  /* 0x0000001714127227 */ /* 0x000fc800078e00ff */
[----:B------:R-:W-:-:S04]  /*0850*/  IMAD.HI.U32 R20, R20, R17, RZ ;  /* 0x0000001114147227 */ /* 0x000fc800078e00ff */
[----:B------:R-:W-:Y:S02]  /*0860*/  IMAD R25, R14, R11, R25 ;  /* 0x0000000b0e197224 */ /* 0x000fe400078e0219 */
[----:B------:R-:W-:Y:S02]  /*0870*/  IMAD.MOV R11, RZ, RZ, -R18 ;  /* 0x000000ffff0b7224 */ /* 0x000fe400078e0a12 */
[----:B------:R-:W-:Y:S01]  /*0880*/  IMAD R27, R27, UR10, R22 ;  /* 0x0000000a1b1b7c24 */ /* 0x000fe2000f8e0216 */
[----:B------:R-:W-:Y:S01]  /*0890*/  IADD3 R22, PT, PT, -R20, RZ, RZ ;  /* 0x000000ff14167210 */ /* 0x000fe20007ffe1ff */
[C---:B------:R-:W-:Y:S01]  /*08a0*/  IMAD R11, R14.reuse, R11, R23 ;  /* 0x0000000b0e0b7224 */ /* 0x040fe200078e0217 */
[----:B0-----:R-:W-:Y:S02]  /*08b0*/  IABS R23, R15 ;  /* 0x0000000f00177213 */ /* 0x001fe40000000000 */
[C---:B------:R-:W-:Y:S01]  /*08c0*/  ISETP.GT.U32.AND P2, PT, R14.reuse, R25, PT ;  /* 0x000000190e00720c */ /* 0x040fe20003f44070 */
[C---:B------:R-:W-:Y:S01]  /*08d0*/  IMAD R17, R14.reuse, R22, R17 ;  /* 0x000000160e117224 */ /* 0x040fe200078e0211 */
[C---:B------:R-:W-:Y:S01]  /*08e0*/  ISETP.GT.U32.AND P6, PT, R14.reuse, R11, PT ;  /* 0x0000000b0e00720c */ /* 0x040fe20003fc4070 */
[----:B------:R-:W0:Y:S03]  /*08f0*/  I2F.RP R22, R23 ;  /* 0x0000001700167306 */ /* 0x000e260000209400 */
[----:B------:R-:W-:-:S07]  /*0900*/  ISETP.GT.U32.AND P5, PT, R14, R17, PT ;  /* 0x000000110e00720c */ /* 0x000fce0003fa4070 */
[----:B------:R-:W-:Y:S01]  /*0910*/  @!P2 IMAD.IADD R25, R25, 0x1, -R14 ;  /* 0x000000011919a824 */ /* 0x000fe200078e0a0e */
[----:B------:R-:W-:Y:S02]  /*0920*/  @!P2 IADD3 R10, PT, PT, R10, 0x1, RZ ;  /* 0x000000010a0aa810 */ /* 0x000fe40007ffe0ff */
[-C--:B------:R-:W-:Y:S01]  /*0930*/  @!P6 IADD3 R11, PT, PT, R11, -R14.reuse, RZ ;  /* 0x8000000e0b0be210 */ /* 0x080fe20007ffe0ff */
[----:B0-----:R-:W0:Y:S01]  /*0940*/  MUFU.RCP R22, R22 ;  /* 0x0000001600167308 */ /* 0x001e220000001000 */
[-C--:B------:R-:W-:Y:S01]  /*0950*/  ISETP.GE.U32.AND P1, PT, R25, R14.reuse, PT ;  /* 0x0000000e1900720c */ /* 0x080fe20003f26070 */
[----:B------:R-:W-:Y:S01]  /*0960*/  @!P5 VIADD R20, R20, 0x1 ;  /* 0x000000011414d836 */ /* 0x000fe20000000000 */
[----:B------:R-:W-:Y:S02]  /*0970*/  ISETP.GE.U32.AND P4, PT, R11, R14, PT ;  /* 0x0000000e0b00720c */ /* 0x000fe40003f86070 */
[----:B------:R-:W-:Y:S02]  /*0980*/  LOP3.LUT R11, R21, R12, RZ, 0x3c, !PT ;  /* 0x0000000c150b7212 */ /* 0x000fe400078e3cff */
[----:B------:R-:W-:-:S02]  /*0990*/  @!P5 IADD3 R17, PT, PT, R17, -R14, RZ ;  /* 0x8000000e1111d210 */ /* 0x000fc40007ffe0ff */
[----:B------:R-:W-:Y:S02]  /*09a0*/  ISETP.GE.AND P0, PT, R11, RZ, PT ;  /* 0x000000ff0b00720c */ /* 0x000fe40003f06270 */
[----:B------:R-:W-:Y:S02]  /*09b0*/  ISETP.GE.U32.AND P3, PT, R17, R14, PT ;  /* 0x0000000e1100720c */ /* 0x000fe40003f66070 */
[----:B------:R-:W-:Y:S01]  /*09c0*/  LOP3.LUT R14, R19, R12, RZ, 0x3c, !PT ;  /* 0x0000000c130e7212 */ /* 0x000fe200078e3cff */
[----:B------:R-:W-:Y:S01]  /*09d0*/  @P1 VIADD R10, R10, 0x1 ;  /* 0x000000010a0a1836 */ /* 0x000fe20000000000 */
[----:B------:R-:W-:Y:S02]  /*09e0*/  ISETP.NE.AND P1, PT, R12, RZ, PT ;  /* 0x000000ff0c00720c */ /* 0x000fe40003f25270 */
[----:B------:R-:W-:Y:S01]  /*09f0*/  @!P6 IADD3 R18, PT, PT, R18, 0x1, RZ ;  /* 0x000000011212e810 */ /* 0x000fe20007ffe0ff */
[----:B0-----:R-:W-:Y:S02]  /*0a00*/  VIADD R24, R22, 0xffffffe ;  /* 0x0ffffffe16187836 */ /* 0x001fe40000000000 */
[----:B------:R-:W-:-:S02]  /*0a10*/  IMAD.MOV R22, RZ, RZ, -R0 ;  /* 0x000000ffff167224 */ /* 0x000fc400078e0a00 */
[----:B------:R0:W1:Y:S01]  /*0a20*/  F2I.FTZ.U32.TRUNC.NTZ R11, R24 ;  /* 0x00000018000b7305 */ /* 0x000062000021f000 */
[----:B------:R-:W-:Y:S01]  /*0a30*/  @!P0 IADD3 R10, PT, PT, -R10, RZ, RZ ;  /* 0x000000ff0a0a8210 */ /* 0x000fe20007ffe1ff */
[----:B------:R-:W-:Y:S01]  /*0a40*/  IMAD R16, R16, R22, R13 ;  /* 0x0000001610107224 */ /* 0x000fe200078e020d */
[----:B------:R-:W-:Y:S01]  /*0a50*/  ISETP.GE.AND P0, PT, R14, RZ, PT ;  /* 0x000000ff0e00720c */ /* 0x000fe20003f06270 */
[----:B------:R-:W-:Y:S01]  /*0a60*/  @P4 VIADD R18, R18, 0x1 ;  /* 0x0000000112124836 */ /* 0x000fe20000000000 */
[----:B------:R-:W-:Y:S02]  /*0a70*/  LOP3.LUT R22, RZ, R12, RZ, 0x33, !PT ;  /* 0x0000000cff167212 */ /* 0x000fe400078e33ff */
[----:B------:R-:W-:Y:S02]  /*0a80*/  @P3 IADD3 R20, PT, PT, R20, 0x1, RZ ;  /* 0x0000000114143810 */ /* 0x000fe40007ffe0ff */
[----:B------:R-:W-:Y:S02]  /*0a90*/  SEL R17, R22, R10, !P1 ;  /* 0x0000000a16117207 */ /* 0x000fe40004800000 */
[----:B0-----:R-:W-:Y:S01]  /*0aa0*/  LOP3.LUT R24, R13, R12, RZ, 0x3c, !PT ;  /* 0x0000000c0d187212 */ /* 0x001fe200078e3cff */
[----:B-1----:R-:W-:-:S03]  /*0ab0*/  IMAD.MOV R14, RZ, RZ, -R11 ;  /* 0x000000ffff0e7224 */ /* 0x002fc600078e0a0b */
[----:B------:R-:W-:Y:S01]  /*0ac0*/  ISETP.GE.AND P2, PT, R24, RZ, PT ;  /* 0x000000ff1800720c */ /* 0x000fe20003f46270 */
[----:B------:R-:W-:Y:S01]  /*0ad0*/  @!P0 IMAD.MOV R18, RZ, RZ, -R18 ;  /* 0x000000ffff128224 */ /* 0x000fe200078e0a12 */
[----:B------:R-:W-:Y:S02]  /*0ae0*/  ISETP.NE.AND P0, PT, R15, RZ, PT ;  /* 0x000000ff0f00720c */ /* 0x000fe40003f05270 */
[----:B------:R-:W-:Y:S01]  /*0af0*/  MOV R10, R14 ;  /* 0x0000000e000a7202 */ /* 0x000fe20000000f00 */
[----:B------:R-:W-:-:S04]  /*0b00*/  IMAD.MOV R14, RZ, RZ, -R17 ;  /* 0x000000ffff0e7224 */ /* 0x000fc800078e0a11 */
[----:B------:R-:W-:Y:S01]  /*0b10*/  IMAD R25, R10, R23, RZ ;  /* 0x000000170a197224 */ /* 0x000fe200078e02ff */
[----:B------:R-:W-:Y:S01]  /*0b20*/  MOV R10, RZ ;  /* 0x000000ff000a7202 */ /* 0x000fe20000000f00 */
[----:B------:R-:W-:Y:S02]  /*0b30*/  IMAD R14, R12, R14, R21 ;  /* 0x0000000e0c0e7224 */ /* 0x000fe400078e0215 */
[----:B------:R-:W-:Y:S02]  /*0b40*/  @!P2 IADD3 R20, PT, PT, -R20, RZ, RZ ;  /* 0x000000ff1414a210 */ /* 0x000fe40007ffe1ff */
[----:B------:R-:W-:-:S04]  /*0b50*/  IMAD.HI.U32 R11, R11, R25, R10 ;  /* 0x000000190b0b7227 */ /* 0x000fc800078e000a */
[----:B------:R-:W-:Y:S02]  /*0b60*/  IMAD R25, R16, UR5, RZ ;  /* 0x0000000510197c24 */ /* 0x000fe4000f8e02ff */
[----:B------:R-:W-:-:S04]  /*0b70*/  IMAD.HI.U32 R21, R11, R6, RZ ;  /* 0x000000060b157227 */ /* 0x000fc800078e00ff */
[----:B------:R-:W-:Y:S02]  /*0b80*/  IMAD.MOV R10, RZ, RZ, -R21 ;  /* 0x000000ffff0a7224 */ /* 0x000fe400078e0a15 */
[----:B------:R-:W-:Y:S02]  /*0b90*/  IMAD R0, R0, UR10, R25 ;  /* 0x0000000a00007c24 */ /* 0x000fe4000f8e0219 */
[----:B------:R-:W-:Y:S01]  /*0ba0*/  IMAD R10, R23, R10, R6 ;  /* 0x0000000a170a7224 */ /* 0x000fe200078e0206 */
[----:B------:R-:W0:Y:S01]  /*0bb0*/  LDC.64 R24, c[0x0][0x6e0] ;  /* 0x0001b800ff187b82 */ /* 0x000e220000000a00 */
[----:B------:R-:W-:-:S03]  /*0bc0*/  IMAD R14, R14, UR11, RZ ;  /* 0x0000000b0e0e7c24 */ /* 0x000fc6000f8e02ff */
[----:B------:R-:W-:Y:S01]  /*0bd0*/  ISETP.GT.U32.AND P6, PT, R23, R10, PT ;  /* 0x0000000a1700720c */ /* 0x000fe20003fc4070 */
[----:B------:R-:W-:-:S12]  /*0be0*/  IMAD R17, R17, UR12, R14 ;  /* 0x0000000c11117c24 */ /* 0x000fd8000f8e020e */
[----:B------:R-:W-:Y:S01]  /*0bf0*/  @!P6 IADD3 R10, PT, PT, R10, -R23, RZ ;  /* 0x800000170a0ae210 */ /* 0x000fe20007ffe0ff */
[----:B------:R-:W-:-:S03]  /*0c00*/  @!P6 VIADD R21, R21, 0x1 ;  /* 0x000000011515e836 */ /* 0x000fc60000000000 */
[----:B------:R-:W-:Y:S02]  /*0c10*/  ISETP.GE.U32.AND P3, PT, R10, R23, PT ;  /* 0x000000170a00720c */ /* 0x000fe40003f66070 */
[----:B------:R-:W-:Y:S02]  /*0c20*/  LOP3.LUT R10, R4, R15, RZ, 0x3c, !PT ;  /* 0x0000000f040a7212 */ /* 0x000fe400078e3cff */
[----:B------:R-:W-:Y:S02]  /*0c30*/  SEL R23, R22, R20, !P1 ;  /* 0x0000001416177207 */ /* 0x000fe40004800000 */
[----:B------:R-:W-:Y:S02]  /*0c40*/  ISETP.GE.AND P2, PT, R10, RZ, PT ;  /* 0x000000ff0a00720c */ /* 0x000fe40003f46270 */
[----:B------:R-:W-:Y:S01]  /*0c50*/  SEL R10, R22, R18, !P1 ;  /* 0x00000012160a7207 */ /* 0x000fe20004800000 */
[----:B------:R-:W-:-:S04]  /*0c60*/  IMAD.MOV R20, RZ, RZ, -R23 ;  /* 0x000000ffff147224 */ /* 0x000fc800078e0a17 */
[----:B------:R-:W-:Y:S01]  /*0c70*/  IMAD.MOV R11, RZ, RZ, -R10 ;  /* 0x000000ffff0b7224 */ /* 0x000fe200078e0a0a */
[----:B------:R-:W-:Y:S01]  /*0c80*/  @P3 IADD3 R21, PT, PT, R21, 0x1, RZ ;  /* 0x0000000115153810 */ /* 0x000fe20007ffe0ff */
[C---:B------:R-:W-:Y:S02]  /*0c90*/  IMAD R16, R12.reuse, R20, R13 ;  /* 0x000000140c107224 */ /* 0x040fe400078e020d */
[----:B------:R-:W-:Y:S02]  /*0ca0*/  IMAD R11, R12, R11, R19 ;  /* 0x0000000b0c0b7224 */ /* 0x000fe400078e0213 */
[----:B------:R-:W1:Y:S01]  /*0cb0*/  LDC.64 R18, c[0x0][0x380] ;  /* 0x0000e000ff127b82 */ /* 0x000e620000000a00 */
[----:B------:R-:W-:Y:S01]  /*0cc0*/  @!P2 IADD3 R21, PT, PT, -R21, RZ, RZ ;  /* 0x000000ff1515a210 */ /* 0x000fe20007ffe1ff */
[----:B------:R-:W-:Y:S01]  /*0cd0*/  IMAD R11, R11, UR11, RZ ;  /* 0x0000000b0b0b7c24 */ /* 0x000fe2000f8e02ff */
[----:B------:R-:W-:Y:S01]  /*0ce0*/  @!P0 LOP3.LUT R21, RZ, R15, RZ, 0x33, !PT ;  /* 0x0000000fff158212 */ /* 0x000fe200078e33ff */
[----:B------:R-:W-:-:S03]  /*0cf0*/  IMAD R16, R16, UR11, RZ ;  /* 0x0000000b10107c24 */ /* 0x000fc6000f8e02ff */
[----:B------:R-:W-:Y:S01]  /*0d00*/  IADD3 R20, PT, PT, -R21, RZ, RZ ;  /* 0x000000ff15147210 */ /* 0x000fe20007ffe1ff */
[----:B------:R-:W2:Y:S01]  /*0d10*/  LDC.64 R12, c[0x0][0x458] ;  /* 0x00011600ff0c7b82 */ /* 0x000ea20000000a00 */
[----:B------:R-:W-:-:S03]  /*0d20*/  IMAD R23, R23, UR12, R16 ;  /* 0x0000000c17177c24 */ /* 0x000fc6000f8e0210 */
[----:B------:R-:W-:Y:S02]  /*0d30*/  IMAD R20, R15, R20, R4 ;  /* 0x000000140f147224 */ /* 0x000fe400078e0204 */
[----:B------:R-:W-:Y:S02]  /*0d40*/  IMAD R15, R10, UR12, R11 ;  /* 0x0000000c0a0f7c24 */ /* 0x000fe4000f8e020b */
[----:B------:R-:W-:-:S04]  /*0d50*/  IMAD R20, R20, UR13, RZ ;  /* 0x0000000d14147c24 */ /* 0x000fc8000f8e02ff */
[----:B------:R-:W-:Y:S02]  /*0d60*/  IMAD R21, R21, UR14, R20 ;  /* 0x0000000e15157c24 */ /* 0x000fe4000f8e0214 */
[----:B-1----:R-:W-:-:S04]  /*0d70*/  IMAD.WIDE R28, R29, 0x2, R18 ;  /* 0x000000021d1c7825 */ /* 0x002fc800078e0212 */
[----:B------:R-:W-:Y:S01]  /*0d80*/  IMAD.WIDE R26, R27, 0x2, R18 ;  /* 0x000000021b1a7825 */ /* 0x000fe200078e0212 */
[----:B------:R1:W5:Y:S03]  /*0d90*/  LDG.E.U16 R10, desc[UR6][R28.64] ;  /* 0x000000061c0a7981 */ /* 0x000366000c1e1500 */
[--C-:B--2---:R-:W-:Y:S01]  /*0da0*/  IMAD.WIDE R16, R17, 0x2, R12.reuse ;  /* 0x0000000211107825 */ /* 0x104fe200078e020c */
[----:B------:R1:W5:Y:S03]  /*0db0*/  LDG.E.U16 R11, desc[UR6][R26.64] ;  /* 0x000000061a0b7981 */ /* 0x000366000c1e1500 */
[----:B------:R-:W-:-:S04]  /*0dc0*/  IMAD.WIDE R14, R15, 0x2, R12 ;  /* 0x000000020f0e7825 */ /* 0x000fc800078e020c */
[----:B0-----:R-:W-:Y:S01]  /*0dd0*/  IMAD.WIDE R24, R21, 0x2, R24 ;  /* 0x0000000215187825 */ /* 0x001fe200078e0218 */
[----:B------:R1:W5:Y:S03]  /*0de0*/  LDG.E.U16 R22, desc[UR6][R14.64] ;  /* 0x000000060e167981 */ /* 0x000366000c1e1500 */
[----:B------:R-:W-:Y:S01]  /*0df0*/  IMAD.WIDE R18, R0, 0x2, R18 ;  /* 0x0000000200127825 */ /* 0x000fe200078e0212 */
[----:B------:R1:W5:Y:S03]  /*0e00*/  LDG.E.U16 R21, desc[UR6][R16.64] ;  /* 0x0000000610157981 */ /* 0x000366000c1e1500 */
[----:B------:R-:W-:Y:S01]  /*0e10*/  IMAD.WIDE R12, R23, 0x2, R12 ;  /* 0x00000002170c7825 */ /* 0x000fe200078e020c */
[----:B------:R1:W5:Y:S04]  /*0e20*/  LDG.E.U16 R20, desc[UR6][R18.64] ;  /* 0x0000000612147981 */ /* 0x000368000c1e1500 */
[----:B------:R1:W5:Y:S04]  /*0e30*/  LDG.E.U16 R23, desc[UR6][R12.64] ;  /* 0x000000060c177981 */ /* 0x000368000c1e1500 */
[----:B------:R1:W5:Y:S01]  /*0e40*/  LDG.E.U16 R24, desc[UR6][R24.64] ;  /* 0x0000000618187981 */ /* 0x000362000c1e1500 */
[----:B------:R-:W-:Y:S05]  /*0e50*/  BRA.U !UP0, `(.L_x_284) ;  /* 0x00000001085c7547 */ /* 0x000fea000b800000 */
[----:B-1----:R-:W0:Y:S01]  /*0e60*/  LDC.64 R16, c[0x0][0x530] ;  /* 0x00014c00ff107b82 */ /* 0x002e220000000a00 */
[C---:B------:R-:W-:Y:S02]  /*0e70*/  IMAD.IADD R12, R8.reuse, 0x1, R7 ;  /* 0x00000001080c7824 */ /* 0x040fe400078e0207 */
[----:B------:R-:W-:Y:S02]  /*0e80*/  IMAD R29, R8, UR15, RZ ;  /* 0x0000000f081d7c24 */ /* 0x000fe4000f8e02ff */
[C---:B------:R-:W-:Y:S01]  /*0e90*/  IMAD R27, R12.reuse, UR15, RZ ;  /* 0x0000000f0c1b7c24 */ /* 0x040fe2000f8e02ff */
[----:B------:R-:W-:Y:S02]  /*0ea0*/  IADD3 R13, PT, PT, R12, R7, RZ ;  /* 0x000000070c0d7210 */ /* 0x000fe40007ffe0ff */
[----:B------:R-:W1:Y:S03]  /*0eb0*/  LDC.64 R18, c[0x0][0x608] ;  /* 0x00018200ff127b82 */ /* 0x000e660000000a00 */
[----:B------:R-:W-:-:S02]  /*0ec0*/  IMAD R15, R13, UR15, RZ ;  /* 0x0000000f0d0f7c24 */ /* 0x000fc4000f8e02ff */
[----:B------:R-:W-:Y:S02]  /*0ed0*/  IMAD R25, R12, UR16, RZ ;  /* 0x000000100c197c24 */ /* 0x000fe4000f8e02ff */
[----:B0-----:R-:W-:-:S04]  /*0ee0*/  IMAD.WIDE R26, R27, 0x2, R16 ;  /* 0x000000021b1a7825 */ /* 0x001fc800078e0210 */
[--C-:B------:R-:W-:Y:S02]  /*0ef0*/  IMAD.WIDE R28, R29, 0x2, R16.reuse ;  /* 0x000000021d1c7825 */ /* 0x100fe400078e0210 */
[----:B------:R0:W5:Y:S02]  /*0f00*/  LDG.E.U16 R26, desc[UR6][R26.64] ;  /* 0x000000061a1a7981 */ /* 0x000164000c1e1500 */
[----:B------:R-:W-:Y:S02]  /*0f10*/  IMAD.WIDE R16, R15, 0x2, R16 ;  /* 0x000000020f107825 */ /* 0x000fe400078e0210 */
[----:B------:R2:W5:Y:S02]  /*0f20*/  LDG.E.U16 R0, desc[UR6][R28.64] ;  /* 0x000000061c007981 */ /* 0x000564000c1e1500 */
[----:B------:R-:W-:Y:S02]  /*0f30*/  IMAD R15, R8, UR16, RZ ;  /* 0x00000010080f7c24 */ /* 0x000fe4000f8e02ff */
[----:B------:R2:W5:Y:S01]  /*0f40*/  LDG.E.U16 R16, desc[UR6][R16.64] ;  /* 0x0000000610107981 */ /* 0x000562000c1e1500 */
[----:B0-----:R-:W-:-:S02]  /*0f50*/  IMAD R27, R13, UR16, RZ ;  /* 0x000000100d1b7c24 */ /* 0x001fc4000f8e02ff */
[----:B-1----:R-:W-:-:S04]  /*0f60*/  IMAD.WIDE R12, R15, 0x2, R18 ;  /* 0x000000020f0c7825 */ /* 0x002fc800078e0212 */
[--C-:B------:R-:W-:Y:S02]  /*0f70*/  IMAD.WIDE R14, R25, 0x2, R18.reuse ;  /* 0x00000002190e7825 */ /* 0x100fe400078e0212 */
[----:B------:R2:W5:Y:S02]  /*0f80*/  LDG.E.U16 R25, desc[UR6][R12.64] ;  /* 0x000000060c197981 */ /* 0x000564000c1e1500 */
[----:B------:R-:W-:Y:S02]  /*0f90*/  IMAD.WIDE R18, R27, 0x2, R18 ;  /* 0x000000021b127825 */ /* 0x000fe400078e0212 */
[----:B------:R2:W5:Y:S04]  /*0fa0*/  LDG.E.U16 R28, desc[UR6][R14.64] ;  /* 0x000000060e1c7981 */ /* 0x000568000c1e1500 */
[----:B------:R2:W5:Y:S01]  /*0fb0*/  LDG.E.U16 R18, desc[UR6][R18.64] ;  /* 0x0000000612127981 */ /* 0x000562000c1e1500 */
[----:B------:R-:W-:Y:S05]  /*0fc0*/  BRA `(.L_x_285) ;  /* 0x0000000000187947 */ /* 0x000fea0003800000 */
.L_x_284:
[----:B-1----:R-:W-:Y:S02]  /*0fd0*/  PRMT R28, RZ, 0x7610, R28 ;  /* 0x00007610ff1c7816 */ /* 0x002fe4000000001c */
[----:B------:R-:W-:Y:S02]  /*0fe0*/  PRMT R25, RZ, 0x7610, R25 ;  /* 0x00007610ff197816 */ /* 0x000fe40000000019 */
[----:B------:R-:W-:Y:S02]  /*0ff0*/  PRMT R16, RZ, 0x7610, R16 ;  /* 0x00007610ff107816 */ /* 0x000fe40000000010 */
[----:B------:R-:W-:Y:S02]  /*1000*/  PRMT R26, RZ, 0x7610, R26 ;  /* 0x00007610ff1a7816 */ /* 0x000fe4000000001a */
[----:B------:R-:W-:Y:S02]  /*1010*/  PRMT R0, RZ, 0x7610, R0 ;  /* 0x00007610ff007816 */ /* 0x000fe40000000000 */
[----:B------:R-:W-:-:S07]  /*1020*/  PRMT R18, RZ, 0x7610, R18 ;  /* 0x00007610ff127816 */ /* 0x000fce0000000012 */
.L_x_285:
[----:B--2---:R-:W0:Y:S01]  /*1030*/  LDC R15, c[0x0][0x7c4] ;  /* 0x0001f100ff0f7b82 */ /* 0x004e220000000800 */
[----:B-----5:R-:W-:Y:S01]  /*1040*/  SHF.L.U32 R21, R21, 0x10, RZ ;  /* 0x0000001015157819 */ /* 0x020fe200000006ff */
[----:B------:R-:W-:Y:S01]  /*1050*/  IMAD.U32 R10, R10, 0x10000, RZ ;  /* 0x000100000a0a7824 */ /* 0x000fe200078e00ff */
[----:B------:R-:W-:Y:S01]  /*1060*/  SHF.L.U32 R11, R11, 0x10, RZ ;  /* 0x000000100b0b7819 */ /* 0x000fe200000006ff */
[----:B------:R-:W-:Y:S01]  /*1070*/  IMAD.U32 R22, R22, 0x10000, RZ ;  /* 0x0001000016167824 */ /* 0x000fe200078e00ff */
[----:B------:R-:W-:Y:S01]  /*1080*/  SHF.L.U32 R26, R26, 0x10, RZ ;  /* 0x000000101a1a7819 */ /* 0x000fe200000006ff */
[----:B------:R-:W-:Y:S01]  /*1090*/  FADD.FTZ R10, R10, R21 ;  /* 0x000000150a0a7221 */ /* 0x000fe20000010000 */
[----:B------:R-:W-:Y:S02]  /*10a0*/  IMAD.U32 R28, R28, 0x10000, RZ ;  /* 0x000100001c1c7824 */ /* 0x000fe400078e00ff */
[----:B------:R-:W-:Y:S01]  /*10b0*/  FADD.FTZ R11, R11, R22 ;  /* 0x000000160b0b7221 */ /* 0x000fe20000010000 */
[----:B------:R-:W-:Y:S01]  /*10c0*/  IMAD.U32 R20, R20, 0x10000, RZ ;  /* 0x0001000014147824 */ /* 0x000fe200078e00ff */
[----:B------:R-:W-:Y:S01]  /*10d0*/  SHF.L.U32 R21, R18, 0x10, RZ ;  /* 0x0000001012157819 */ /* 0x000fe200000006ff */
[----:B------:R-:W-:-:S02]  /*10e0*/  IMAD R9, R9, 0x5, R8 ;  /* 0x0000000509097824 */ /* 0x000fc400078e0208 */
[----:B------:R-:W-:-:S04]  /*10f0*/  FADD.FTZ R11, R11, R26 ;  /* 0x0000001a0b0b7221 */ /* 0x000fc80000010000 */
[----:B------:R-:W-:Y:S01]  /*1100*/  FADD.FTZ R11, R11, R28 ;  /* 0x0000001c0b0b7221 */ /* 0x000fe20000010000 */
[----:B------:R-:W-:Y:S02]  /*1110*/  IABS R22, R9 ;  /* 0x0000000900167213 */ /* 0x000fe40000000000 */
[----:B0-----:R-:W-:-:S04]  /*1120*/  IABS R17, R15 ;  /* 0x0000000f00117213 */ /* 0x001fc80000000000 */
[----:B------:R-:W0:Y:S08]  /*1130*/  I2F.RP R14, R17 ;  /* 0x00000011000e7306 */ /* 0x000e300000209400 */
[----:B0-----:R-:W0:Y:S02]  /*1140*/  MUFU.RCP R14, R14 ;  /* 0x0000000e000e7308 */ /* 0x001e240000001000 */
[----:B0-----:R-:W-:-:S02]  /*1150*/  VIADD R12, R14, 0xffffffe ;  /* 0x0ffffffe0e0c7836 */ /* 0x001fc40000000000 */
[----:B------:R-:W0:Y:S04]  /*1160*/  LDC R14, c[0x0][0x89c] ;  /* 0x00022700ff0e7b82 */ /* 0x000e280000000800 */
[----:B------:R1:W2:Y:S02]  /*1170*/  F2I.FTZ.U32.TRUNC.NTZ R13, R12 ;  /* 0x0000000c000d7305 */ /* 0x0002a4000021f000 */
[----:B-1----:R-:W-:Y:S01]  /*1180*/  IMAD.MOV.U32 R12, RZ, RZ, RZ ;  /* 0x000000ffff0c7224 */ /* 0x002fe200078e00ff */
[----:B--2---:R-:W-:-:S05]  /*1190*/  IADD3 R19, PT, PT, RZ, -R13, RZ ;  /* 0x8000000dff137210 */ /* 0x004fca0007ffe0ff */
[----:B------:R-:W-:-:S04]  /*11a0*/  IMAD R19, R19, R17, RZ ;  /* 0x0000001113137224 */ /* 0x000fc800078e02ff */
[----:B------:R-:W-:Y:S01]  /*11b0*/  IMAD.HI.U32 R19, R13, R19, R12 ;  /* 0x000000130d137227 */ /* 0x000fe200078e000c */
[----:B------:R-:W-:-:S03]  /*11c0*/  SHF.L.U32 R13, R0, 0x10, RZ ;  /* 0x00000010000d7819 */ /* 0x000fc600000006ff */
[----:B------:R-:W-:Y:S02]  /*11d0*/  IMAD.U32 R0, R25, 0x10000, RZ ;  /* 0x0001000019007824 */ /* 0x000fe400078e00ff */
[----:B------:R-:W-:Y:S01]  /*11e0*/  FADD.FTZ R13, R10, R13 ;  /* 0x0000000d0a0d7221 */ /* 0x000fe20000010000 */
[----:B------:R-:W-:Y:S01]  /*11f0*/  IMAD.HI.U32 R10, R19, R6, RZ ;  /* 0x00000006130a7227 */ /* 0x000fe200078e00ff */
[----:B0-----:R-:W-:-:S03]  /*1200*/  IABS R19, R14 ;  /* 0x0000000e00137213 */ /* 0x001fc60000000000 */
[----:B------:R-:W-:Y:S01]  /*1210*/  FADD.FTZ R13, R13, R0 ;  /* 0x000000000d0d7221 */ /* 0x000fe20000010000 */
[----:B------:R-:W-:Y:S01]  /*1220*/  IADD3 R12, PT, PT, -R10, RZ, RZ ;  /* 0x000000ff0a0c7210 */ /* 0x000fe20007ffe1ff */
[----:B------:R-:W-:Y:S02]  /*1230*/  IMAD.MOV.U32 R0, RZ, RZ, R19 ;  /* 0x000000ffff007224 */ /* 0x000fe400078e0013 */
[----:B------:R-:W-:Y:S02]  /*1240*/  FMUL.FTZ R13, R13, -1.4426950216293334961 ;  /* 0xbfb8aa3b0d0d7820 */ /* 0x000fe40000410000 */
[C---:B------:R-:W-:Y:S02]  /*1250*/  IMAD R6, R17.reuse, R12, R6 ;  /* 0x0000000c11067224 */ /* 0x040fe400078e0206 */
[----:B------:R-:W0:Y:S03]  /*1260*/  I2F.RP R12, R0 ;  /* 0x00000000000c7306 */ /* 0x000e260000209400 */
[----:B------:R-:W-:-:S05]  /*1270*/  ISETP.GT.U32.AND P1, PT, R17, R6, PT ;  /* 0x000000061100720c */ /* 0x000fca0003f24070 */
[----:B------:R-:W1:Y:S04]  /*1280*/  MUFU.EX2 R13, R13 ;  /* 0x0000000d000d7308 */ /* 0x000e680000000800 */
[----:B0-----:R-:W0:Y:S04]  /*1290*/  MUFU.RCP R12, R12 ;  /* 0x0000000c000c7308 */ /* 0x001e280000001000 */
[----:B------:R-:W-:Y:S02]  /*12a0*/  @!P1 IADD3 R6, PT, PT, R6, -R17, RZ ;  /* 0x8000001106069210 */ /* 0x000fe40007ffe0ff */
[----:B------:R-:W-:-:S02]  /*12b0*/  @!P1 IADD3 R10, PT, PT, R10, 0x1, RZ ;  /* 0x000000010a0a9810 */ /* 0x000fc40007ffe0ff */
[----:B------:R-:W-:Y:S01]  /*12c0*/  ISETP.GE.U32.AND P0, PT, R6, R17, PT ;  /* 0x000000110600720c */ /* 0x000fe20003f06070 */
[----:B------:R-:W-:Y:S02]  /*12d0*/  IMAD.U32 R6, R23, 0x10000, RZ ;  /* 0x0001000017067824 */ /* 0x000fe400078e00ff */
[----:B-1----:R-:W-:Y:S01]  /*12e0*/  FADD.FTZ R19, R13, 1 ;  /* 0x3f8000000d137421 */ /* 0x002fe20000010000 */
[----:B------:R-:W-:Y:S01]  /*12f0*/  FMUL.FTZ R13, R11, -1.4426950216293334961 ;  /* 0xbfb8aa3b0b0d7820 */ /* 0x000fe20000410000 */
[----:B------:R-:W-:Y:S01]  /*1300*/  SHF.L.U32 R11, R16, 0x10, RZ ;  /* 0x00000010100b7819 */ /* 0x000fe200000006ff */
[----:B------:R-:W-:Y:S01]  /*1310*/  FADD.FTZ R6, R6, R21 ;  /* 0x0000001506067221 */ /* 0x000fe20000010000 */
[----:B------:R-:W-:Y:S02]  /*1320*/  LOP3.LUT R16, R4, R15, RZ, 0x3c, !PT ;  /* 0x0000000f04107212 */ /* 0x000fe400078e3cff */
[----:B------:R-:W1:Y:S01]  /*1330*/  MUFU.RCP R19, R19 ;  /* 0x0000001300137308 */ /* 0x000e620000001000 */
[----:B------:R-:W-:Y:S01]  /*1340*/  FADD.FTZ R17, R20, R11 ;  /* 0x0000000b14117221 */ /* 0x000fe20000010000 */
[----:B------:R-:W-:-:S02]  /*1350*/  ISETP.GE.AND P2, PT, R16, RZ, PT ;  /* 0x000000ff1000720c */ /* 0x000fc40003f46270 */
[----:B------:R-:W-:Y:S01]  /*1360*/  ISETP.NE.AND P1, PT, R15, RZ, PT ;  /* 0x000000ff0f00720c */ /* 0x000fe20003f25270 */
[----:B0-----:R-:W-:Y:S01]  /*1370*/  VIADD R11, R12, 0xffffffe ;  /* 0x0ffffffe0c0b7836 */ /* 0x001fe20000000000 */
[----:B------:R-:W-:Y:S02]  /*1380*/  @P0 IADD3 R10, PT, PT, R10, 0x1, RZ ;  /* 0x000000010a0a0810 */ /* 0x000fe40007ffe0ff */
[----:B------:R-:W0:Y:S03]  /*1390*/  MUFU.EX2 R13, R13 ;  /* 0x0000000d000d7308 */ /* 0x000e260000000800 */
[----:B------:R-:W-:Y:S01]  /*13a0*/  IMAD.MOV.U32 R20, RZ, RZ, R10 ;  /* 0x000000ffff147224 */ /* 0x000fe200078e000a */
[----:B------:R-:W2:Y:S04]  /*13b0*/  F2I.FTZ.U32.TRUNC.NTZ R11, R11 ;  /* 0x0000000b000b7305 */ /* 0x000ea8000021f000 */
[----:B------:R-:W-:Y:S01]  /*13c0*/  @!P2 IADD3 R20, PT, PT, -R20, RZ, RZ ;  /* 0x000000ff1414a210 */ /* 0x000fe20007ffe1ff */
[----:B-1----:R-:W-:Y:S01]  /*13d0*/  FFMA.FTZ R16, R6, R19, R17 ;  /* 0x0000001306107223 */ /* 0x002fe20000010011 */
[----:B------:R-:W-:Y:S01]  /*13e0*/  @!P1 LOP3.LUT R20, RZ, R15, RZ, 0x33, !PT ;  /* 0x0000000fff149212 */ /* 0x000fe200078e33ff */
[----:B------:R-:W-:Y:S01]  /*13f0*/  FADD.FTZ R19, R19, -RZ ;  /* 0x800000ff13137221 */ /* 0x000fe20000010000 */
[----:B0-----:R-:W-:-:S02]  /*1400*/  FADD.FTZ R17, R13, 1 ;  /* 0x3f8000000d117421 */ /* 0x001fc40000010000 */
[----:B------:R-:W0:Y:S01]  /*1410*/  LDC.64 R12, c[0x0][0x7b8] ;  /* 0x0001ee00ff0c7b82 */ /* 0x000e220000000a00 */
[----:B------:R-:W-:Y:S01]  /*1420*/  IMAD.MOV R10, RZ, RZ, -R20 ;  /* 0x000000ffff0a7224 */ /* 0x000fe200078e0a14 */
[----:B------:R-:W1:Y:S01]  /*1430*/  MUFU.TANH R16, R16 ;  /* 0x0000001000107308 */ /* 0x000e620000002400 */
[----:B--2---:R-:W-:Y:S02]  /*1440*/  IADD3 R21, PT, PT, RZ, -R11, RZ ;  /* 0x8000000bff157210 */ /* 0x004fe40007ffe0ff */
[----:B------:R-:W-:Y:S01]  /*1450*/  IMAD R8, R15, R10, R4 ;  /* 0x0000000a0f087224 */ /* 0x000fe200078e0204 */
[----:B------:R-:W-:Y:S02]  /*1460*/  MOV R10, RZ ;  /* 0x000000ff000a7202 */ /* 0x000fe40000000f00 */
[----:B------:R-:W-:Y:S01]  /*1470*/  IMAD R15, R21, R0, RZ ;  /* 0x00000000150f7224 */ /* 0x000fe200078e02ff */
[----:B------:R-:W-:Y:S01]  /*1480*/  SHF.L.U32 R21, R24, 0x10, RZ ;  /* 0x0000001018157819 */ /* 0x000fe200000006ff */
[----:B------:R-:W2:Y:S01]  /*1490*/  MUFU.RCP R17, R17 ;  /* 0x0000001100117308 */ /* 0x000ea20000001000 */
[----:B------:R-:W-:Y:S01]  /*14a0*/  IMAD R23, R8, UR17, RZ ;  /* 0x0000001108177c24 */ /* 0x000fe2000f8e02ff */
[----:B------:R-:W-:Y:S01]  /*14b0*/  IADD3 R4, PT, PT, R5, R4, RZ ;  /* 0x0000000405047210 */ /* 0x000fe20007ffe0ff */
[----:B------:R-:W-:Y:S01]  /*14c0*/  IMAD.HI.U32 R18, R11, R15, R10 ;  /* 0x0000000f0b127227 */ /* 0x000fe200078e000a */
[----:B------:R-:W-:-:S03]  /*14d0*/  IADD3 R11, PT, PT, R9, R7, RZ ;  /* 0x00000007090b7210 */ /* 0x000fc60007ffe0ff */
[----:B------:R-:W-:Y:S02]  /*14e0*/  IMAD.MOV.U32 R15, RZ, RZ, R22 ;  /* 0x000000ffff0f7224 */ /* 0x000fe400078e0016 */
[----:B------:R-:W-:Y:S01]  /*14f0*/  IMAD R23, R20, UR18, R23 ;  /* 0x0000001214177c24 */ /* 0x000fe2000f8e0217 */
[----:B------:R-:W-:Y:S01]  /*1500*/  IABS R20, R11 ;  /* 0x0000000b00147213 */ /* 0x000fe20000000000 */
[----:B------:R-:W-:-:S04]  /*1510*/  IMAD.HI.U32 R10, R18, R15, RZ ;  /* 0x0000000f120a7227 */ /* 0x000fc800078e00ff */
[----:B-1----:R-:W-:Y:S01]  /*1520*/  FADD.FTZ R21, -R16, R21 ;  /* 0x0000001510157221 */ /* 0x002fe20000010100 */
[----:B0-----:R-:W-:Y:S01]  /*1530*/  IMAD.WIDE R12, R23, 0x2, R12 ;  /* 0x00000002170c7825 */ /* 0x001fe200078e020c */
[----:B------:R-:W-:-:S03]  /*1540*/  IADD3 R29, PT, PT, -R10, RZ, RZ ;  /* 0x000000ff0a1d7210 */ /* 0x000fc60007ffe1ff */
[----:B--2---:R-:W-:Y:S01]  /*1550*/  FFMA.FTZ R8, R21, R17, R16 ;  /* 0x0000001115087223 */ /* 0x004fe20000010010 */
[----:B------:R-:W-:Y:S02]  /*1560*/  IMAD.MOV.U32 R23, RZ, RZ, R20 ;  /* 0x000000ffff177224 */ /* 0x000fe400078e0014 */
[----:B------:R-:W-:Y:S01]  /*1570*/  FADD.FTZ R17, R17, -RZ ;  /* 0x800000ff11117221 */ /* 0x000fe20000010000 */
[----:B------:R-:W-:Y:S01]  /*1580*/  IMAD R29, R0, R29, R15 ;  /* 0x0000001d001d7224 */ /* 0x000fe200078e020f */
[----:B------:R-:W-:Y:S01]  /*1590*/  IADD3 R15, PT, PT, R11, R7, RZ ;  /* 0x000000070b0f7210 */ /* 0x000fe20007ffe0ff */
[----:B------:R-:W-:Y:S01]  /*15a0*/  IMAD.HI.U32 R20, R18, R23, RZ ;  /* 0x0000001712147227 */ /* 0x000fe200078e00ff */
[----:B------:R-:W-:Y:S02]  /*15b0*/  F2FP.BF16.F32.PACK_AB R8, R19, R8 ;  /* 0x000000081308723e */ /* 0x000fe400000010ff */
[----:B------:R-:W-:Y:S01]  /*15c0*/  IABS R25, R15 ;  /* 0x0000000f00197213 */ /* 0x000fe20000000000 */
[----:B------:R-:W-:Y:S01]  /*15d0*/  IMAD.MOV R21, RZ, RZ, -R20 ;  /* 0x000000ffff157224 */ /* 0x000fe200078e0a14 */
[----:B------:R-:W-:Y:S01]  /*15e0*/  IADD3 R19, PT, PT, R15, R7, RZ ;  /* 0x000000070f137210 */ /* 0x000fe20007ffe0ff */
[----:B------:R0:W-:Y:S01]  /*15f0*/  STG.E.U16 desc[UR6][R12.64], R8 ;  /* 0x000000080c007986 */ /* 0x0001e2000c101506 */
[C---:B------:R-:W-:Y:S01]  /*1600*/  ISETP.GT.U32.AND P2, PT, R0.reuse, R29, PT ;  /* 0x0000001d0000720c */ /* 0x040fe20003f44070 */
[----:B------:R-:W-:Y:S01]  /*1610*/  IMAD R23, R0, R21, R23 ;  /* 0x0000001500177224 */ /* 0x000fe200078e0217 */
[----:B------:R-:W-:Y:S01]  /*1620*/  IABS R27, R19 ;  /* 0x00000013001b7213 */ /* 0x000fe20000000000 */
[----:B------:R-:W-:Y:S01]  /*1630*/  IMAD.HI.U32 R21, R18, R25, RZ ;  /* 0x0000001912157227 */ /* 0x000fe200078e00ff */
[----:B------:R-:W-:-:S02]  /*1640*/  IADD3 R7, PT, PT, R19, R7, RZ ;  /* 0x0000000713077210 */ /* 0x000fc40007ffe0ff */
[----:B------:R-:W-:Y:S01]  /*1650*/  ISETP.GT.U32.AND P5, PT, R0, R23, PT ;  /* 0x000000170000720c */ /* 0x000fe20003fa4070 */
[----:B------:R-:W-:Y:S01]  /*1660*/  IMAD.MOV R22, RZ, RZ, -R21 ;  /* 0x000000ffff167224 */ /* 0x000fe200078e0a15 */
[----:B------:R-:W-:Y:S01]  /*1670*/  F2FP.BF16.F32.PACK_AB R16, R16, R17 ;  /* 0x000000111010723e */ /* 0x000fe200000010ff */
[----:B0-----:R-:W-:Y:S01]  /*1680*/  IMAD.HI.U32 R12, R18, R27, RZ ;  /* 0x0000001b120c7227 */ /* 0x001fe200078e00ff */
[----:B------:R-:W-:-:S03]  /*1690*/  IABS R13, R7 ;  /* 0x00000007000d7213 */ /* 0x000fc60000000000 */
[----:B------:R-:W-:Y:S01]  /*16a0*/  @!P2 IADD3 R29, PT, PT, R29, -R0, RZ ;  /* 0x800000001d1da210 */ /* 0x000fe20007ffe0ff */
[----:B------:R-:W-:Y:S01]  /*16b0*/  IMAD R25, R0, R22, R25 ;  /* 0x0000001600197224 */ /* 0x000fe200078e0219 */
[----:B------:R-:W-:Y:S01]  /*16c0*/  IADD3 R22, PT, PT, -R12, RZ, RZ ;  /* 0x000000ff0c167210 */ /* 0x000fe20007ffe1ff */
[----:B------:R-:W-:Y:S01]  /*16d0*/  IMAD.HI.U32 R18, R18, R13, RZ ;  /* 0x0000000d12127227 */ /* 0x000fe200078e00ff */
[-C--:B------:R-:W-:Y:S02]  /*16e0*/  ISETP.GE.U32.AND P4, PT, R29, R0.reuse, PT ;  /* 0x000000001d00720c */ /* 0x080fe40003f86070 */
[----:B------:R-:W-:Y:S01]  /*16f0*/  @!P5 IADD3 R23, PT, PT, R23, -R0, RZ ;  /* 0x800000001717d210 */ /* 0x000fe20007ffe0ff */
[C---:B------:R-:W-:Y:S01]  /*1700*/  IMAD R27, R0.reuse, R22, R27 ;  /* 0x00000016001b7224 */ /* 0x040fe200078e021b */
[C---:B------:R-:W-:Y:S02]  /*1710*/  ISETP.GT.U32.AND P0, PT, R0.reuse, R25, PT ;  /* 0x000000190000720c */ /* 0x040fe40003f04070 */
[----:B------:R-:W-:Y:S01]  /*1720*/  ISETP.GE.U32.AND P6, PT, R23, R0, PT ;  /* 0x000000001700720c */ /* 0x000fe20003fc6070 */
[----:B------:R-:W-:Y:S01]  /*1730*/  IMAD.MOV R23, RZ, RZ, -R18 ;  /* 0x000000ffff177224 */ /* 0x000fe200078e0a12 */
[----:B------:R-:W-:-:S02]  /*1740*/  ISETP.GT.U32.AND P1, PT, R0, R27, PT ;  /* 0x0000001b0000720c */ /* 0x000fc40003f24070 */
[----:B------:R-:W-:Y:S01]  /*1750*/  @!P2 IADD3 R10, PT, PT, R10, 0x1, RZ ;  /* 0x000000010a0aa810 */ /* 0x000fe20007ffe0ff */
[----:B------:R-:W-:Y:S01]  /*1760*/  IMAD R23, R0, R23, R13 ;  /* 0x0000001700177224 */ /* 0x000fe200078e020d */
[----:B------:R-:W-:Y:S02]  /*1770*/  LOP3.LUT R13, R9, R14, RZ, 0x3c, !PT ;  /* 0x0000000e090d7212 */ /* 0x000fe400078e3cff */
[----:B------:R-:W-:Y:S01]  /*1780*/  @!P5 IADD3 R20, PT, PT, R20, 0x1, RZ ;  /* 0x000000011414d810 */ /* 0x000fe20007ffe0ff */
[----:B------:R-:W-:Y:S01]  /*1790*/  @P4 VIADD R10, R10, 0x1 ;  /* 0x000000010a0a4836 */ /* 0x000fe20000000000 */
[----:B------:R-:W-:Y:S02]  /*17a0*/  ISETP.GE.AND P2, PT, R13, RZ, PT ;  /* 0x000000ff0d00720c */ /* 0x000fe40003f46270 */
[----:B------:R-:W-:Y:S01]  /*17b0*/  @!P0 IADD3 R25, PT, PT, R25, -R0, RZ ;  /* 0x8000000019198210 */ /* 0x000fe20007ffe0ff */
[----:B------:R-:W-:Y:S01]  /*17c0*/  @P6 VIADD R20, R20, 0x1 ;  /* 0x0000000114146836 */ /* 0x000fe20000000000 */
[----:B------:R-:W-:Y:S01]  /*17d0*/  ISETP.GT.U32.AND P3, PT, R0, R23, PT ;  /* 0x000000170000720c */ /* 0x000fe20003f64070 */
[----:B------:R-:W-:Y:S01]  /*17e0*/  @!P1 VIADD R12, R12, 0x1 ;  /* 0x000000010c0c9836 */ /* 0x000fe20000000000 */
[----:B------:R-:W-:-:S02]  /*17f0*/  LOP3.LUT R13, R11, R14, RZ, 0x3c, !PT ;  /* 0x0000000e0b0d7212 */ /* 0x000fc400078e3cff */
[-C--:B------:R-:W-:Y:S02]  /*1800*/  @!P1 IADD3 R27, PT, PT, R27, -R0.reuse, RZ ;  /* 0x800000001b1b9210 */ /* 0x080fe40007ffe0ff */
[-C--:B------:R-:W-:Y:S02]  /*1810*/  ISETP.GE.U32.AND P4, PT, R25, R0.reuse, PT ;  /* 0x000000001900720c */ /* 0x080fe40003f86070 */
[----:B------:R-:W-:Y:S02]  /*1820*/  ISETP.GE.AND P5, PT, R13, RZ, PT ;  /* 0x000000ff0d00720c */ /* 0x000fe40003fa6270 */
[----:B------:R-:W-:Y:S02]  /*1830*/  ISETP.GE.U32.AND P6, PT, R27, R0, PT ;  /* 0x000000001b00720c */ /* 0x000fe40003fc6070 */
[----:B------:R-:W-:Y:S01]  /*1840*/  MOV R13, R10 ;  /* 0x0000000a000d7202 */ /* 0x000fe20000000f00 */
[----:B------:R-:W-:Y:S01]  /*1850*/  @!P3 IMAD.IADD R23, R23, 0x1, -R0 ;  /* 0x000000011717b824 */ /* 0x000fe200078e0a00 */
[----:B------:R-:W-:-:S02]  /*1860*/  LOP3.LUT R22, R15, R14, RZ, 0x3c, !PT ;  /* 0x0000000e0f167212 */ /* 0x000fc400078e3cff */
[----:B------:R-:W-:Y:S02]  /*1870*/  @!P0 IADD3 R21, PT, PT, R21, 0x1, RZ ;  /* 0x0000000115158810 */ /* 0x000fe40007ffe0ff */
[----:B------:R-:W-:Y:S02]  /*1880*/  @!P2 IADD3 R13, PT, PT, -R13, RZ, RZ ;  /* 0x000000ff0d0da210 */ /* 0x000fe40007ffe1ff */
[----:B------:R-:W-:Y:S01]  /*1890*/  ISETP.GE.AND P2, PT, R22, RZ, PT ;  /* 0x000000ff1600720c */ /* 0x000fe20003f46270 */
[----:B------:R-:W-:Y:S01]  /*18a0*/  @!P5 IMAD.MOV R20, RZ, RZ, -R20 ;  /* 0x000000ffff14d224 */ /* 0x000fe200078e0a14 */
[----:B------:R-:W-:Y:S02]  /*18b0*/  LOP3.LUT R10, R19, R14, RZ, 0x3c, !PT ;  /* 0x0000000e130a7212 */ /* 0x000fe400078e3cff */
[----:B------:R-:W-:Y:S02]  /*18c0*/  @P4 IADD3 R21, PT, PT, R21, 0x1, RZ ;  /* 0x0000000115154810 */ /* 0x000fe40007ffe0ff */
[----:B------:R-:W-:-:S02]  /*18d0*/  ISETP.GE.U32.AND P4, PT, R23, R0, PT ;  /* 0x000000001700720c */ /* 0x000fc40003f86070 */
[-C--:B------:R-:W-:Y:S02]  /*18e0*/  LOP3.LUT R0, R7, R14.reuse, RZ, 0x3c, !PT ;  /* 0x0000000e07007212 */ /* 0x080fe400078e3cff */
[----:B------:R-:W-:Y:S02]  /*18f0*/  ISETP.GE.AND P0, PT, R10, RZ, PT ;  /* 0x000000ff0a00720c */ /* 0x000fe40003f06270 */
[----:B------:R-:W-:Y:S02]  /*1900*/  @P6 IADD3 R12, PT, PT, R12, 0x1, RZ ;  /* 0x000000010c0c6810 */ /* 0x000fe40007ffe0ff */
[----:B------:R-:W-:Y:S02]  /*1910*/  ISETP.NE.AND P1, PT, R14, RZ, PT ;  /* 0x000000ff0e00720c */ /* 0x000fe40003f25270 */
[----:B------:R-:W-:Y:S02]  /*1920*/  LOP3.LUT R10, RZ, R14, RZ, 0x33, !PT ;  /* 0x0000000eff0a7212 */ /* 0x000fe400078e33ff */
[----:B------:R-:W-:-:S02]  /*1930*/  ISETP.GE.AND P6, PT, R0, RZ, PT ;  /* 0x000000ff0000720c */ /* 0x000fc40003fc6270 */
[----:B------:R-:W-:Y:S02]  /*1940*/  MOV R23, R12 ;  /* 0x0000000c00177202 */ /* 0x000fe40000000f00 */
[----:B------:R-:W-:Y:S02]  /*1950*/  SEL R12, R10, R20, !P1 ;  /* 0x000000140a0c7207 */ /* 0x000fe40004800000 */
[----:B------:R-:W-:Y:S02]  /*1960*/  @!P3 IADD3 R18, PT, PT, R18, 0x1, RZ ;  /* 0x000000011212b810 */ /* 0x000fe40007ffe0ff */
[----:B------:R-:W-:Y:S01]  /*1970*/  @!P2 IADD3 R21, PT, PT, -R21, RZ, RZ ;  /* 0x000000ff1515a210 */ /* 0x000fe20007ffe1ff */
[----:B------:R-:W-:Y:S01]  /*1980*/  IMAD.MOV R22, RZ, RZ, -R12 ;  /* 0x000000ffff167224 */ /* 0x000fe200078e0a0c */
[----:B------:R-:W-:Y:S01]  /*1990*/  SEL R0, R10, R13, !P1 ;  /* 0x0000000d0a007207 */ /* 0x000fe20004800000 */
[----:B------:R-:W-:Y:S01]  /*19a0*/  @P4 VIADD R18, R18, 0x1 ;  /* 0x0000000112124836 */ /* 0x000fe20000000000 */
[----:B------:R-:W-:Y:S01]  /*19b0*/  SEL R13, R10, R21, !P1 ;  /* 0x000000150a0d7207 */ /* 0x000fe20004800000 */
[----:B------:R-:W-:Y:S01]  /*19c0*/  IMAD R21, R14, R22, R11 ;  /* 0x000000160e157224 */ /* 0x000fe200078e020b */
[----:B------:R-:W-:-:S02]  /*19d0*/  IADD3 R20, PT, PT, -R0, RZ, RZ ;  /* 0x000000ff00147210 */ /* 0x000fc40007ffe1ff */
[----:B------:R-:W-:Y:S01]  /*19e0*/  @!P0 IADD3 R23, PT, PT, -R23, RZ, RZ ;  /* 0x000000ff17178210 */ /* 0x000fe20007ffe1ff */
[----:B------:R-:W-:Y:S01]  /*19f0*/  IMAD R21, R21, UR19, RZ ;  /* 0x0000001315157c24 */ /* 0x000fe2000f8e02ff */
[----:B------:R-:W-:Y:S01]  /*1a00*/  IADD3 R11, PT, PT, -R13, RZ, RZ ;  /* 0x000000ff0d0b7210 */ /* 0x000fe20007ffe1ff */
[----:B------:R-:W-:Y:S01]  /*1a10*/  IMAD R20, R14, R20, R9 ;  /* 0x000000140e147224 */ /* 0x000fe200078e0209 */
[----:B------:R-:W-:Y:S02]  /*1a20*/  @!P6 IADD3 R18, PT, PT, -R18, RZ, RZ ;  /* 0x000000ff1212e210 */ /* 0x000fe40007ffe1ff */
[----:B------:R-:W-:Y:S01]  /*1a30*/  SEL R9, R10, R23, !P1 ;  /* 0x000000170a097207 */ /* 0x000fe20004800000 */
[----:B------:R-:W-:Y:S01]  /*1a40*/  IMAD R15, R14, R11, R15 ;  /* 0x0000000b0e0f7224 */ /* 0x000fe200078e020f */
[----:B------:R-:W-:Y:S01]  /*1a50*/  SEL R18, R10, R18, !P1 ;  /* 0x000000120a127207 */ /* 0x000fe20004800000 */
[----:B------:R-:W-:Y:S01]  /*1a60*/  IMAD R23, R20, UR19, RZ ;  /* 0x0000001314177c24 */ /* 0x000fe2000f8e02ff */
[----:B------:R-:W0:Y:S01]  /*1a70*/  LDC.64 R10, c[0x0][0x890] ;  /* 0x00022400ff0a7b82 */ /* 0x000e220000000a00 */
[----:B------:R-:W-:Y:S01]  /*1a80*/  IMAD.MOV R22, RZ, RZ, -R9 ;  /* 0x000000ffff167224 */ /* 0x000fe200078e0a09 */
[----:B------:R-:W-:-:S02]  /*1a90*/  PRMT R20, R16, 0x7632, R20 ;  /* 0x0000763210147816 */ /* 0x000fc40000000014 */
[----:B------:R-:W-:Y:S01]  /*1aa0*/  ISETP.GE.AND P0, PT, R4, UR21, PT ;  /* 0x0000001504007c0c */ /* 0x000fe2000bf06270 */
[----:B------:R-:W-:Y:S01]  /*1ab0*/  IMAD R19, R14, R22, R19 ;  /* 0x000000160e137224 */ /* 0x000fe200078e0213 */
[----:B------:R-:W-:-:S05]  /*1ac0*/  IADD3 R22, PT, PT, -R18, RZ, RZ ;  /* 0x000000ff12167210 */ /* 0x000fca0007ffe1ff */
[----:B------:R-:W-:Y:S02]  /*1ad0*/  IMAD R14, R14, R22, R7 ;  /* 0x000000160e0e7224 */ /* 0x000fe400078e0207 */
[----:B------:R-:W-:Y:S02]  /*1ae0*/  IMAD R7, R0, UR20, R23 ;  /* 0x0000001400077c24 */ /* 0x000fe4000f8e0217 */
[----:B------:R-:W-:Y:S02]  /*1af0*/  IMAD R0, R15, UR19, RZ ;  /* 0x000000130f007c24 */ /* 0x000fe4000f8e02ff */
[----:B------:R-:W-:Y:S02]  /*1b00*/  IMAD R15, R12, UR20, R21 ;  /* 0x000000140c0f7c24 */ /* 0x000fe4000f8e0215 */
[----:B------:R-:W-:Y:S02]  /*1b10*/  IMAD R12, R19, UR19, RZ ;  /* 0x00000013130c7c24 */ /* 0x000fe4000f8e02ff */
[----:B------:R-:W-:-:S02]  /*1b20*/  IMAD R19, R14, UR19, RZ ;  /* 0x000000130e137c24 */ /* 0x000fc4000f8e02ff */
[----:B------:R-:W-:Y:S01]  /*1b30*/  IMAD R13, R13, UR20, R0 ;  /* 0x000000140d0d7c24 */ /* 0x000fe2000f8e0200 */
[----:B------:R-:W-:Y:S01]  /*1b40*/  F2FP.BF16.F32.PACK_AB R0, RZ, R6 ;  /* 0x00000006ff00723e */ /* 0x000fe200000010ff */
[----:B------:R-:W-:Y:S01]  /*1b50*/  IMAD R19, R18, UR20, R19 ;  /* 0x0000001412137c24 */ /* 0x000fe2000f8e0213 */
[----:B------:R-:W-:Y:S01]  /*1b60*/  PRMT R18, R16, 0x7610, R18 ;  /* 0x0000761010127816 */ /* 0x000fe20000000012 */
[----:B------:R-:W-:Y:S01]  /*1b70*/  IMAD R17, R9, UR20, R12 ;  /* 0x0000001409117c24 */ /* 0x000fe2000f8e020c */
[----:B------:R-:W-:Y:S01]  /*1b80*/  PRMT R16, R8, 0x7632, R16 ;  /* 0x0000763208107816 */ /* 0x000fe20000000010 */
[----:B0-----:R-:W-:-:S04]  /*1b90*/  IMAD.WIDE R6, R7, 0x2, R10 ;  /* 0x0000000207067825 */ /* 0x001fc800078e020a */
[--C-:B------:R-:W-:Y:S01]  /*1ba0*/  IMAD.WIDE R8, R15, 0x2, R10.reuse ;  /* 0x000000020f087825 */ /* 0x100fe200078e020a */
[----:B------:R0:W-:Y:S03]  /*1bb0*/  STG.E.U16 desc[UR6][R6.64], R16 ;  /* 0x0000001006007986 */ /* 0x0001e6000c101506 */
[--C-:B------:R-:W-:Y:S01]  /*1bc0*/  IMAD.WIDE R12, R13, 0x2, R10.reuse ;  /* 0x000000020d0c7825 */ /* 0x100fe200078e020a */
[----:B------:R0:W-:Y:S03]  /*1bd0*/  STG.E.U16 desc[UR6][R8.64], R18 ;  /* 0x0000001208007986 */ /* 0x0001e6000c101506 */
[--C-:B------:R-:W-:Y:S01]  /*1be0*/  IMAD.WIDE R14, R17, 0x2, R10.reuse ;  /* 0x00000002110e7825 */ /* 0x100fe200078e020a */
[----:B------:R0:W-:Y:S03]  /*1bf0*/  STG.E.U16 desc[UR6][R12.64], R20 ;  /* 0x000000140c007986 */ /* 0x0001e6000c101506 */
[----:B------:R-:W-:Y:S01]  /*1c00*/  IMAD.WIDE R10, R19, 0x2, R10 ;  /* 0x00000002130a7825 */ /* 0x000fe200078e020a */
[----:B------:R0:W-:Y:S04]  /*1c10*/  STG.E.U16 desc[UR6][R14.64], R24 ;  /* 0x000000180e007986 */ /* 0x0001e8000c101506 */
[----:B------:R0:W-:Y:S01]  /*1c20*/  STG.E.U16 desc[UR6][R10.64], R0 ;  /* 0x000000000a007986 */ /* 0x0001e2000c101506 */
[----:B------:R-:W-:Y:S05]  /*1c30*/  @!P0 BRA `(.L_x_286) ;  /* 0xffffffe4008c8947 */ /* 0x000fea000383ffff */
[----:B------:R-:W-:Y:S05]  /*1c40*/  BSYNC.RECONVERGENT B0 ;  /* 0x0000000000007941 */ /* 0x000fea0003800200 */
.L_x_283:
[----:B------:R-:W-:Y:S05]  /*1c50*/  EXIT ;  /* 0x000000000000794d */ /* 0x000fea0003800000 */
.L_x_287:
        /* <DEDUP_REMOVED lines=10> */
.L_x_1350:


//--------------------- .text._ZN2at6native38_GLOBAL__N__9a469cfd_6_RNN_cu_eca79a6d6kernel16gru_cell_forwardIN3c108BFloat16EfiLi1EEEvNS_4cuda6detail10TensorInfoIT_T1_EESB_SB_SB_SB_SB_SB_SA_SA_ --------------------------
	.section	.text._ZN2at6native38_GLOBAL__N__9a469cfd_6_RNN_cu_eca79a6d6kernel16gru_cell_forwardIN3c108BFloat16EfiLi1EEEvNS_4cuda6detail10TensorInfoIT_T1_EESB_SB_SB_SB_SB_SB_SA_SA_,"ax",@progbits
	.align	128
.text._ZN2at6native38_GLOBAL__N__9a469cfd_6_RNN_cu_eca79a6d6kernel16gru_cell_forwardIN3c108BFloat16EfiLi1EEEvNS_4cuda6detail10TensorInfoIT_T1_EESB_SB_SB_SB_SB_SB_SA_SA_:
        .type           _ZN2at6native38_GLOBAL__N__9a469cfd_6_RNN_cu_eca79a6d6kernel16gru_cell_forwardIN3c108BFloat16EfiLi1EEEvNS_4cuda6detail10TensorInfoIT_T1_EESB_SB_SB_SB_SB_SB_SA_SA_,@function
        .size           _ZN2at6native38_GLOBAL__N__9a469cfd_6_RNN_cu_eca79a6d6kernel16gru_cell_forwardIN3c108BFloat16EfiLi1EEEvNS_4cuda6detail10TensorInfoIT_T1_EESB_SB_SB_SB_SB_SB_SA_SA_,(.L_x_1351 - _ZN2at6native38_GLOBAL__N__9a469cfd_6_RNN_cu_eca79a6d6kernel16gru_cell_forwardIN3c108BFloat16EfiLi1EEEvNS_4cuda6detail10TensorInfoIT_T1_EESB_SB_SB_SB_SB_SB_SA_SA_)
        .other          _ZN2at6native38_GLOBAL__N__9a469cfd_6_RNN_cu_eca79a6d6kernel16gru_cell_forwardIN3c108BFloat16EfiLi1EEEvNS_4cuda6detail10TensorInfoIT_T1_EESB_SB_SB_SB_SB_SB_SA_SA_,@"STO_CUDA_ENTRY STV_DEFAULT"
_ZN2at6native38_GLOBAL__N__9a469cfd_6_RNN_cu_eca79a6d6kernel16gru_cell_forwardIN3c108BFloat16EfiLi1EEEvNS_4cuda6detail10TensorInfoIT_T1_EESB_SB_SB_SB_SB_SB_SA_SA_:
[----:B------:R-:W-:Y:S01]  /*0000*/  LDC R1, c[0x0][0x37c] ;  /* 0x0000df00ff017b82 */ /* 0x000fe20000000800 */
[----:B------:R-:W0:Y:S01]  /*0010*/  S2R R0, SR_TID.X ;  /* 0x0000000000007919 */ /* 0x000e220000002100 */
[----:B------:R-:W1:Y:S06]  /*0020*/  LDCU UR6, c[0x0][0x360] ;  /* 0x00006c00ff0677ac */ /* 0x000e6c0008000800 */
[----:B------:R-:W0:Y:S01]  /*0030*/  S2UR UR4, SR_CTAID.X ;  /* 0x00000000000479c3 */ /* 0x000e220000002500 */
[----:B------:R-:W2:Y:S07]  /*0040*/  LDCU UR5, c[0x0][0x96c] ;  /* 0x00012d80ff0577ac */ /* 0x000eae0008000800 */
[----:B------:R-:W0:Y:S02]  /*0050*/  LDC R3, c[0x0][0x360] ;  /* 0x0000d800ff037b82 */ /* 0x000e240000000800 */
[----:B0-----:R-:W-:-:S05]  /*0060*/  IMAD R0, R3, UR4, R0 ;  /* 0x0000000403007c24 */ /* 0x001fca000f8e0200 */
[----:B--2---:R-:W-:-:S13]  /*0070*/  ISETP.GE.AND P0, PT, R0, UR5, PT ;  /* 0x0000000500007c0c */ /* 0x004fda000bf06270 */
[----:B-1----:R-:W-:Y:S05]  /*0080*/  @P0 EXIT ;  /* 0x000000000000094d */ /* 0x002fea0003800000 */
[----:B------:R-:W0:Y:S01]  /*0090*/  LDCU.64 UR8, c[0x0][0x530] ;  /* 0x0000a600ff0877ac */ /* 0x000e220008000a00 */
[----:B------:R-:W1:Y:S01]  /*00a0*/  LDCU UR7, c[0x0][0x968] ;  /* 0x00012d00ff0777ac */ /* 0x000e620008000800 */
[----:B------:R-:W2:Y:S01]  /*00b0*/  LDCU UR4, c[0x0][0x370] ;  /* 0x00006e00ff0477ac */ /* 0x000ea20008000800 */
[----:B------:R-:W3:Y:S01]  /*00c0*/  LDCU.64 UR10, c[0x0][0x358] ;  /* 0x00006b00ff0a77ac */ /* 0x000ee20008000a00 */
[----:B0-----:R-:W-:-:S04]  /*00d0*/  UISETP.NE.U32.AND UP0, UPT, UR8, URZ, UPT ;  /* 0x000000ff0800728c */ /* 0x001fc8000bf05070 */
[----:B------:R-:W-:Y:S02]  /*00e0*/  UISETP.NE.AND.EX UP0, UPT, UR9, URZ, UPT, UP0 ;  /* 0x000000ff0900728c */ /* 0x000fe4000bf05300 */
[----:B-1----:R-:W-:Y:S02]  /*00f0*/  UIMAD UR5, UR7, 0x3, URZ ;  /* 0x00000003070578a4 */ /* 0x002fe4000f8e02ff */
[----:B------:R-:W-:Y:S02]  /*0100*/  UIMAD UR8, UR7, 0x5, URZ ;  /* 0x00000005070878a4 */ /* 0x000fe4000f8e02ff */
[----:B--2---:R-:W-:-:S03]  /*0110*/  UIMAD UR6, UR6, UR4, URZ ;  /* 0x00000004060672a4 */ /* 0x004fc6000f8e02ff */
[----:B---3--:R-:W-:Y:S09]  /*0120*/  BRA.U !UP0, `(.L_x_288) ;  /* 0x0000000908807547 */ /* 0x008ff2000b800000 */
[----:B------:R-:W-:Y:S01]  /*0130*/  MOV R2, UR7 ;  /* 0x0000000700027c02 */ /* 0x000fe20008000f00 */
[----:B------:R-:W-:Y:S01]  /*0140*/  BSSY.RECONVERGENT B0, `(.L_x_289) ;  /* 0x000009d000007945 */ /* 0x000fe20003800200 */
[----:B------:R-:W-:Y:S01]  /*0150*/  UMOV UR4, URZ ;  /* 0x000000ff00047c82 */ /* 0x000fe20008000000 */
[----:B------:R-:W-:Y:S01]  /*0160*/  ISETP.NE.AND P0, PT, RZ, UR7, PT ;  /* 0x00000007ff007c0c */ /* 0x000fe2000bf05270 */
[----:B------:R-:W0:Y:S01]  /*0170*/  LDCU UR19, c[0x0][0x968] ;  /* 0x00012d00ff1377ac */ /* 0x000e220008000800 */
[----:B------:R-:W-:Y:S01]  /*0180*/  IABS R2, R2 ;  /* 0x0000000200027213 */ /* 0x000fe20000000000 */
[----:B------:R-:W1:Y:S03]  /*0190*/  LDCU UR20, c[0x0][0x96c] ;  /* 0x00012d80ff1477ac */ /* 0x000e660008000800 */
[----:B------:R-:W-:Y:S01]  /*01a0*/  R2UR UR9, R2 ;  /* 0x00000000020972ca */ /* 0x000fe200000e0000 */
[----:B------:R-:W2:Y:S01]  /*01b0*/  LDCU UR12, c[0x0][0x3ec] ;  /* 0x00007d80ff0c77ac */ /* 0x000ea20008000800 */
[----:B------:R-:W3:Y:S01]  /*01c0*/  LDCU UR13, c[0x0][0x4c4] ;  /* 0x00009880ff0d77ac */ /* 0x000ee20008000800 */
[----:B------:R-:W4:Y:S10]  /*01d0*/  LDCU UR14, c[0x0][0x74c] ;  /* 0x0000e980ff0e77ac */ /* 0x000f340008000800 */
[----:B------:R-:W5:Y:S01]  /*01e0*/  I2F.RP R2, UR9 ;  /* 0x0000000900027d06 */ /* 0x000f620008209400 */
[----:B------:R-:W0:Y:S01]  /*01f0*/  LDCU UR15, c[0x0][0x824] ;  /* 0x00010480ff0f77ac */ /* 0x000e220008000800 */
[----:B------:R-:W0:Y:S01]  /*0200*/  LDCU UR18, c[0x0][0x8fc] ;  /* 0x00011f80ff1277ac */ /* 0x000e220008000800 */
[----:B------:R-:W0:Y:S01]  /*0210*/  LDCU UR16, c[0x0][0x59c] ;  /* 0x0000b380ff1077ac */ /* 0x000e220008000800 */
[----:B------:R-:W0:Y:S04]  /*0220*/  LDCU UR17, c[0x0][0x674] ;  /* 0x0000ce80ff1177ac */ /* 0x000e280008000800 */
[----:B-----5:R-:W5:Y:S01]  /*0230*/  MUFU.RCP R2, R2 ;  /* 0x0000000200027308 */ /* 0x020f620000001000 */
[----:B------:R-:W-:Y:S01]  /*0240*/  ULOP3.LUT UR7, URZ, UR7, URZ, 0x33, !UPT ;  /* 0x00000007ff077292 */ /* 0x000fe2000f8e33ff */
[----:B-----5:R-:W-:-:S06]  /*0250*/  IADD3 R3, PT, PT, R2, 0xffffffe, RZ ;  /* 0x0ffffffe02037810 */ /* 0x020fcc0007ffe0ff */
[----:B------:R-:W5:Y:S02]  /*0260*/  F2I.FTZ.U32.TRUNC.NTZ R3, R3 ;  /* 0x0000000300037305 */ /* 0x000f64000021f000 */
[----:B-----5:R-:W-:-:S13]  /*0270*/  R2UR UR5, R3 ;  /* 0x00000000030572ca */ /* 0x020fda00000e0000 */
[----:B------:R-:W-:-:S04]  /*0280*/  UIADD3 UR8, UPT, UPT, URZ, -UR5, URZ ;  /* 0x80000005ff087290 */ /* 0x000fc8000fffe0ff */
[----:B------:R-:W-:-:S04]  /*0290*/  UIMAD UR8, UR8, UR9, URZ ;  /* 0x00000009080872a4 */ /* 0x000fc8000f8e02ff */
[----:B01234-:R-:W-:-:S12]  /*02a0*/  UIMAD.WIDE.U32 UR4, UR5, UR8, UR4 ;  /* 0x00000008050472a5 */ /* 0x01ffd8000f8e0004 */
.L_x_290:
[----:B------:R-:W-:Y:S01]  /*02b0*/  IABS R3, R0 ;  /* 0x0000000000037213 */ /* 0x000fe20000000000 */
[----:B------:R-:W0:Y:S01]  /*02c0*/  LDC.64 R8, c[0x0][0x530] ;  /* 0x00014c00ff087b82 */ /* 0x000e220000000a00 */
[----:B------:R-:W-:-:S03]  /*02d0*/  IABS R6, UR19 ;  /* 0x0000001300067c13 */ /* 0x000fc60008000000 */
[----:B------:R-:W-:-:S05]  /*02e0*/  IMAD.HI.U32 R2, R3, UR5, RZ ;  /* 0x0000000503027c27 */ /* 0x000fca000f8e00ff */
[----:B------:R-:W-:-:S05]  /*02f0*/  IADD3 R4, PT, PT, -R2, RZ, RZ ;  /* 0x000000ff02047210 */ /* 0x000fca0007ffe1ff */
[----:B------:R-:W-:Y:S02]  /*0300*/  IMAD R3, R6, R4, R3 ;  /* 0x0000000406037224 */ /* 0x000fe400078e0203 */
[----:B------:R-:W1:Y:S03]  /*0310*/  LDC.64 R4, c[0x0][0x458] ;  /* 0x00011600ff047b82 */ /* 0x000e660000000a00 */
[----:B------:R-:W-:-:S13]  /*0320*/  ISETP.LT.U32.AND P2, PT, R3, UR9, PT ;  /* 0x0000000903007c0c */ /* 0x000fda000bf41070 */
[----:B------:R-:W-:Y:S02]  /*0330*/  @!P2 IADD3 R3, PT, PT, R3, -R6, RZ ;  /* 0x800000060303a210 */ /* 0x000fe40007ffe0ff */
[----:B------:R-:W-:Y:S01]  /*0340*/  @!P2 IADD3 R2, PT, PT, R2, 0x1, RZ ;  /* 0x000000010202a810 */ /* 0x000fe20007ffe0ff */
[----:B------:R-:W2:Y:S01]  /*0350*/  LDC.64 R6, c[0x0][0x380] ;  /* 0x0000e000ff067b82 */ /* 0x000ea20000000a00 */
[----:B------:R-:W-:Y:S02]  /*0360*/  ISETP.GE.U32.AND P1, PT, R3, UR9, PT ;  /* 0x0000000903007c0c */ /* 0x000fe4000bf26070 */
[----:B------:R-:W-:-:S04]  /*0370*/  LOP3.LUT R3, R0, UR19, RZ, 0x3c, !PT ;  /* 0x0000001300037c12 */ /* 0x000fc8000f8e3cff */
[----:B------:R-:W-:-:S07]  /*0380*/  ISETP.GE.AND P3, PT, R3, RZ, PT ;  /* 0x000000ff0300720c */ /* 0x000fce0003f66270 */
[----:B------:R-:W-:-:S06]  /*0390*/  @P1 IADD3 R2, PT, PT, R2, 0x1, RZ ;  /* 0x0000000102021810 */ /* 0x000fcc0007ffe0ff */
[----:B------:R-:W-:-:S04]  /*03a0*/  @!P3 IADD3 R2, PT, PT, -R2, RZ, RZ ;  /* 0x000000ff0202b210 */ /* 0x000fc80007ffe1ff */
[----:B------:R-:W-:Y:S02]  /*03b0*/  SEL R17, R2, UR7, P0 ;  /* 0x0000000702117c07 */ /* 0x000fe40008000000 */
[----:B------:R-:W3:Y:S03]  /*03c0*/  LDC.64 R2, c[0x0][0x608] ;  /* 0x00018200ff027b82 */ /* 0x000ee60000000a00 */
[----:B------:R-:W-:-:S05]  /*03d0*/  IMAD R17, R17, UR19, RZ ;  /* 0x0000001311117c24 */ /* 0x000fca000f8e02ff */
[----:B------:R-:W-:-:S05]  /*03e0*/  IADD3 R14, PT, PT, -R17, R0, RZ ;  /* 0x00000000110e7210 */ /* 0x000fca0007ffe1ff */
[----:B------:R-:W-:Y:S02]  /*03f0*/  IMAD R26, R17, 0x3, R14 ;  /* 0x00000003111a7824 */ /* 0x000fe400078e020e */
[----:B------:R-:W-:Y:S02]  /*0400*/  IMAD R13, R14, UR16, RZ ;  /* 0x000000100e0d7c24 */ /* 0x000fe4000f8e02ff */
[C---:B------:R-:W-:Y:S02]  /*0410*/  IMAD R19, R26.reuse, UR13, RZ ;  /* 0x0000000d1a137c24 */ /* 0x040fe4000f8e02ff */
[----:B------:R-:W-:Y:S02]  /*0420*/  IMAD R11, R26, UR12, RZ ;  /* 0x0000000c1a0b7c24 */ /* 0x000fe4000f8e02ff */
[----:B-1----:R-:W-:-:S04]  /*0430*/  IMAD.WIDE R18, R19, 0x2, R4 ;  /* 0x0000000213127825 */ /* 0x002fc800078e0204 */
[----:B--2---:R-:W-:Y:S02]  /*0440*/  IMAD.WIDE R10, R11, 0x2, R6 ;  /* 0x000000020b0a7825 */ /* 0x004fe400078e0206 */
[----:B------:R-:W2:Y:S02]  /*0450*/  LDG.E.U16 R18, desc[UR10][R18.64] ;  /* 0x0000000a12127981 */ /* 0x000ea4000c1e1500 */
[----:B------:R-:W-:Y:S02]  /*0460*/  IMAD R29, R14, UR17, RZ ;  /* 0x000000110e1d7c24 */ /* 0x000fe4000f8e02ff */
[----:B0-----:R-:W-:Y:S01]  /*0470*/  IMAD.WIDE R12, R13, 0x2, R8 ;  /* 0x000000020d0c7825 */ /* 0x001fe200078e0208 */
[----:B------:R0:W4:Y:S03]  /*0480*/  LDG.E.U16 R15, desc[UR10][R10.64] ;  /* 0x0000000a0a0f7981 */ /* 0x000126000c1e1500 */
[----:B---3--:R-:W-:Y:S01]  /*0490*/  IMAD.WIDE R28, R29, 0x2, R2 ;  /* 0x000000021d1c7825 */ /* 0x008fe200078e0202 */
[----:B------:R-:W3:Y:S04]  /*04a0*/  LDG.E.U16 R20, desc[UR10][R12.64] ;  /* 0x0000000a0c147981 */ /* 0x000ee8000c1e1500 */
[----:B------:R1:W5:Y:S01]  /*04b0*/  LDG.E.U16 R21, desc[UR10][R28.64] ;  /* 0x0000000a1c157981 */ /* 0x000362000c1e1500 */
[----:B------:R-:W-:-:S02]  /*04c0*/  IADD3 R26, PT, PT, R26, UR19, RZ ;  /* 0x000000131a1a7c10 */ /* 0x000fc4000fffe0ff */
[----:B------:R-:W-:-:S03]  /*04d0*/  IADD3 R14, PT, PT, R14, UR19, RZ ;  /* 0x000000130e0e7c10 */ /* 0x000fc6000fffe0ff */
[C---:B------:R-:W-:Y:S02]  /*04e0*/  IMAD R25, R26.reuse, UR12, RZ ;  /* 0x0000000c1a197c24 */ /* 0x040fe4000f8e02ff */
[----:B------:R-:W-:Y:S02]  /*04f0*/  IMAD R23, R26, UR13, RZ ;  /* 0x0000000d1a177c24 */ /* 0x000fe4000f8e02ff */
[----:B0-----:R-:W-:Y:S02]  /*0500*/  IMAD R11, R14, UR16, RZ ;  /* 0x000000100e0b7c24 */ /* 0x001fe4000f8e02ff */
[----:B------:R-:W-:-:S04]  /*0510*/  IMAD.WIDE R24, R25, 0x2, R6 ;  /* 0x0000000219187825 */ /* 0x000fc800078e0206 */
[----:B------:R-:W-:Y:S01]  /*0520*/  IMAD.WIDE R22, R23, 0x2, R4 ;  /* 0x0000000217167825 */ /* 0x000fe200078e0204 */
[----:B------:R-:W5:Y:S03]  /*0530*/  LDG.E.U16 R16, desc[UR10][R24.64] ;  /* 0x0000000a18107981 */ /* 0x000f66000c1e1500 */
[C---:B------:R-:W-:Y:S01]  /*0540*/  IMAD R27, R14.reuse, UR17, RZ ;  /* 0x000000110e1b7c24 */ /* 0x040fe2000f8e02ff */
[----:B------:R0:W5:Y:S01]  /*0550*/  LDG.E.U16 R19, desc[UR10][R22.64] ;  /* 0x0000000a16137981 */ /* 0x000162000c1e1500 */
[----:B------:R-:W-:Y:S01]  /*0560*/  IMAD.WIDE R10, R11, 0x2, R8 ;  /* 0x000000020b0a7825 */ /* 0x000fe200078e0208 */
[----:B-1----:R-:W-:-:S03]  /*0570*/  IADD3 R28, PT, PT, R14, UR19, RZ ;  /* 0x000000130e1c7c10 */ /* 0x002fc6000fffe0ff */
[----:B------:R-:W-:Y:S02]  /*0580*/  IMAD.WIDE R12, R27, 0x2, R2 ;  /* 0x000000021b0c7825 */ /* 0x000fe400078e0202 */
[----:B------:R1:W5:Y:S01]  /*0590*/  LDG.E.U16 R10, desc[UR10][R10.64] ;  /* 0x0000000a0a0a7981 */ /* 0x000362000c1e1500 */
[----:B------:R-:W-:Y:S01]  /*05a0*/  IADD3 R26, PT, PT, R26, UR19, RZ ;  /* 0x000000131a1a7c10 */ /* 0x000fe2000fffe0ff */
[C---:B------:R-:W-:Y:S01]  /*05b0*/  IMAD R29, R28.reuse, UR16, RZ ;  /* 0x000000101c1d7c24 */ /* 0x040fe2000f8e02ff */
[----:B0-----:R-:W0:Y:S01]  /*05c0*/  LDC.64 R22, c[0x0][0x6e0] ;  /* 0x0001b800ff167b82 */ /* 0x001e220000000a00 */
[----:B------:R-:W5:Y:S01]  /*05d0*/  LDG.E.U16 R12, desc[UR10][R12.64] ;  /* 0x0000000a0c0c7981 */ /* 0x000f62000c1e1500 */
[----:B------:R-:W-:Y:S02]  /*05e0*/  IMAD R28, R28, UR17, RZ ;  /* 0x000000111c1c7c24 */ /* 0x000fe4000f8e02ff */
[C---:B------:R-:W-:Y:S02]  /*05f0*/  IMAD R27, R26.reuse, UR12, RZ ;  /* 0x0000000c1a1b7c24 */ /* 0x040fe4000f8e02ff */
[----:B------:R-:W-:-:S02]  /*0600*/  IMAD R25, R26, UR13, RZ ;  /* 0x0000000d1a197c24 */ /* 0x000fc4000f8e02ff */
[----:B------:R-:W-:-:S04]  /*0610*/  IMAD.WIDE R8, R29, 0x2, R8 ;  /* 0x000000021d087825 */ /* 0x000fc800078e0208 */
[----:B------:R-:W-:Y:S02]  /*0620*/  IMAD.WIDE R6, R27, 0x2, R6 ;  /* 0x000000021b067825 */ /* 0x000fe400078e0206 */
[----:B------:R-:W5:Y:S02]  /*0630*/  LDG.E.U16 R8, desc[UR10][R8.64] ;  /* 0x0000000a08087981 */ /* 0x000f64000c1e1500 */
[----:B------:R-:W-:Y:S02]  /*0640*/  IMAD.WIDE R2, R28, 0x2, R2 ;  /* 0x000000021c027825 */ /* 0x000fe400078e0202 */
[----:B------:R-:W5:Y:S02]  /*0650*/  LDG.E.U16 R6, desc[UR10][R6.64] ;  /* 0x0000000a06067981 */ /* 0x000f64000c1e1500 */
[----:B------:R-:W-:Y:S02]  /*0660*/  IMAD.WIDE R4, R25, 0x2, R4 ;  /* 0x0000000219047825 */ /* 0x000fe400078e0204 */
[----:B------:R5:W5:Y:S04]  /*0670*/  LDG.E.U16 R2, desc[UR10][R2.64] ;  /* 0x0000000a02027981 */ /* 0x000b68000c1e1500 */
[----:B------:R5:W5:Y:S01]  /*0680*/  LDG.E.U16 R4, desc[UR10][R4.64] ;  /* 0x0000000a04047981 */ /* 0x000b62000c1e1500 */
[----:B-1----:R-:W-:-:S04]  /*0690*/  IMAD R11, R0, UR14, RZ ;  /* 0x0000000e000b7c24 */ /* 0x002fc8000f8e02ff */
[----:B0-----:R-:W-:-:S06]  /*06a0*/  IMAD.WIDE R22, R11, 0x2, R22 ;  /* 0x000000020b167825 */ /* 0x001fcc00078e0216 */
[----:B------:R-:W5:Y:S01]  /*06b0*/  LDG.E.U16 R22, desc[UR10][R22.64] ;  /* 0x0000000a16167981 */ /* 0x000f62000c1e1500 */
[----:B------:R-:W-:Y:S01]  /*06c0*/  IMAD R11, R0, UR15, RZ ;  /* 0x0000000f000b7c24 */ /* 0x000fe2000f8e02ff */
[----:B--2---:R-:W-:Y:S02]  /*06d0*/  SHF.L.U32 R18, R18, 0x10, RZ ;  /* 0x0000001012127819 */ /* 0x004fe400000006ff */
[----:B----4-:R-:W-:Y:S02]  /*06e0*/  SHF.L.U32 R15, R15, 0x10, RZ ;  /* 0x000000100f0f7819 */ /* 0x010fe400000006ff */
[----:B---3--:R-:W-:-:S03]  /*06f0*/  SHF.L.U32 R20, R20, 0x10, RZ ;  /* 0x0000001014147819 */ /* 0x008fc600000006ff */
[----:B------:R-:W-:Y:S01]  /*0700*/  FADD.FTZ R15, R15, R18 ;  /* 0x000000120f0f7221 */ /* 0x000fe20000010000 */
[----:B-----5:R-:W-:-:S03]  /*0710*/  SHF.L.U32 R18, R21, 0x10, RZ ;  /* 0x0000001015127819 */ /* 0x020fc600000006ff */
[----:B------:R-:W-:-:S04]  /*0720*/  FADD.FTZ R15, R15, R20 ;  /* 0x000000140f0f7221 */ /* 0x000fc80000010000 */
[----:B------:R-:W-:-:S04]  /*0730*/  FADD.FTZ R15, R15, R18 ;  /* 0x000000120f0f7221 */ /* 0x000fc80000010000 */
[----:B------:R-:W-:-:S06]  /*0740*/  FMUL.FTZ R15, R15, -1.4426950216293334961 ;  /* 0xbfb8aa3b0f0f7820 */ /* 0x000fcc0000410000 */
[----:B------:R-:W0:Y:S01]  /*0750*/  MUFU.EX2 R15, R15 ;  /* 0x0000000f000f7308 */ /* 0x000e220000000800 */
[----:B------:R-:W-:Y:S02]  /*0760*/  SHF.L.U32 R16, R16, 0x10, RZ ;  /* 0x0000001010107819 */ /* 0x000fe400000006ff */
[----:B------:R-:W-:-:S05]  /*0770*/  SHF.L.U32 R19, R19, 0x10, RZ ;  /* 0x0000001013137819 */ /* 0x000fca00000006ff */
[----:B------:R-:W-:Y:S01]  /*0780*/  FADD.FTZ R16, R16, R19 ;  /* 0x0000001310107221 */ /* 0x000fe20000010000 */
[----:B------:R-:W-:Y:S01]  /*0790*/  SHF.L.U32 R3, R10, 0x10, RZ ;  /* 0x000000100a037819 */ /* 0x000fe200000006ff */
[----:B0-----:R-:W-:Y:S01]  /*07a0*/  FADD.FTZ R7, R15, 1 ;  /* 0x3f8000000f077421 */ /* 0x001fe20000010000 */
[----:B------:R-:W-:-:S03]  /*07b0*/  SHF.L.U32 R12, R12, 0x10, RZ ;  /* 0x000000100c0c7819 */ /* 0x000fc600000006ff */
[----:B------:R-:W-:Y:S02]  /*07c0*/  FADD.FTZ R3, R16, R3 ;  /* 0x0000000310037221 */ /* 0x000fe40000010000 */
[----:B------:R-:W0:Y:S02]  /*07d0*/  MUFU.RCP R7, R7 ;  /* 0x0000000700077308 */ /* 0x000e240000001000 */
[----:B------:R-:W-:-:S04]  /*07e0*/  FADD.FTZ R3, R3, R12 ;  /* 0x0000000c03037221 */ /* 0x000fc80000010000 */
[----:B------:R-:W-:Y:S01]  /*07f0*/  FMUL.FTZ R9, R3, -1.4426950216293334961 ;  /* 0xbfb8aa3b03097820 */ /* 0x000fe20000410000 */
[----:B------:R-:W-:-:S05]  /*0800*/  SHF.L.U32 R5, R8, 0x10, RZ ;  /* 0x0000001008057819 */ /* 0x000fca00000006ff */
[----:B------:R-:W1:Y:S01]  /*0810*/  MUFU.EX2 R9, R9 ;  /* 0x0000000900097308 */ /* 0x000e620000000800 */
[----:B------:R-:W-:Y:S02]  /*0820*/  SHF.L.U32 R6, R6, 0x10, RZ ;  /* 0x0000001006067819 */ /* 0x000fe400000006ff */
[----:B------:R-:W-:Y:S02]  /*0830*/  SHF.L.U32 R3, R2, 0x10, RZ ;  /* 0x0000001002037819 */ /* 0x000fe400000006ff */
[----:B------:R-:W-:Y:S01]  /*0840*/  SHF.L.U32 R4, R4, 0x10, RZ ;  /* 0x0000001004047819 */ /* 0x000fe200000006ff */
[----:B------:R-:W-:-:S04]  /*0850*/  FADD.FTZ R5, R6, R5 ;  /* 0x0000000506057221 */ /* 0x000fc80000010000 */
[----:B------:R-:W-:-:S04]  /*0860*/  FADD.FTZ R8, R4, R3 ;  /* 0x0000000304087221 */ /* 0x000fc80000010000 */
[----:B0-----:R-:W-:Y:S01]  /*0870*/  FFMA.FTZ R10, R8, R7, R5 ;  /* 0x00000007080a7223 */ /* 0x001fe20000010005 */
[----:B-1----:R-:W-:Y:S01]  /*0880*/  FADD.FTZ R12, R9, 1 ;  /* 0x3f800000090c7421 */ /* 0x002fe20000010000 */
[----:B------:R-:W0:Y:S02]  /*0890*/  LDC.64 R4, c[0x0][0x7b8] ;  /* 0x0001ee00ff047b82 */ /* 0x000e240000000a00 */
[----:B------:R-:W1:Y:S01]  /*08a0*/  MUFU.TANH R13, R10 ;  /* 0x0000000a000d7308 */ /* 0x000e620000002400 */
[----:B------:R-:W-:-:S07]  /*08b0*/  SHF.L.U32 R2, R22, 0x10, RZ ;  /* 0x0000001016027819 */ /* 0x000fce00000006ff */
[----:B------:R-:W2:Y:S01]  /*08c0*/  MUFU.RCP R12, R12 ;  /* 0x0000000c000c7308 */ /* 0x000ea20000001000 */
[----:B------:R-:W-:Y:S02]  /*08d0*/  IMAD R9, R17, 0x5, R14 ;  /* 0x0000000511097824 */ /* 0x000fe400078e020e */
[----:B------:R-:W-:Y:S01]  /*08e0*/  FADD.FTZ R6, R7, -RZ ;  /* 0x800000ff07067221 */ /* 0x000fe20000010000 */
[----:B-1----:R-:W-:Y:S02]  /*08f0*/  FADD.FTZ R16, -R13, R2 ;  /* 0x000000020d107221 */ /* 0x002fe40000010100 */
[----:B------:R-:W1:Y:S01]  /*0900*/  LDC.64 R2, c[0x0][0x890] ;  /* 0x00022400ff027b82 */ /* 0x000e620000000a00 */
[----:B0-----:R-:W-:-:S04]  /*0910*/  IMAD.WIDE R10, R11, 0x2, R4 ;  /* 0x000000020b0a7825 */ /* 0x001fc800078e0204 */
[----:B--2---:R-:W-:Y:S01]  /*0920*/  FFMA.FTZ R7, R16, R12, R13 ;  /* 0x0000000c10077223 */ /* 0x004fe2000001000d */
[----:B------:R-:W-:Y:S01]  /*0930*/  FADD.FTZ R4, R12, -RZ ;  /* 0x800000ff0c047221 */ /* 0x000fe20000010000 */
[----:B------:R-:W-:Y:S02]  /*0940*/  IADD3 R16, PT, PT, -R17, R0, RZ ;  /* 0x0000000011107210 */ /* 0x000fe40007ffe1ff */
[----:B------:R-:W-:Y:S02]  /*0950*/  IADD3 R12, PT, PT, R9, UR19, RZ ;  /* 0x00000013090c7c10 */ /* 0x000fe4000fffe0ff */
[----:B------:R-:W-:Y:S02]  /*0960*/  F2FP.BF16.F32.PACK_AB R6, R6, R7 ;  /* 0x000000070606723e */ /* 0x000fe400000010ff */
[----:B------:R-:W-:Y:S01]  /*0970*/  F2FP.BF16.F32.PACK_AB R7, RZ, R8 ;  /* 0x00000008ff07723e */ /* 0x000fe200000010ff */
[----:B------:R-:W-:Y:S01]  /*0980*/  IMAD R17, R17, 0x5, R16 ;  /* 0x0000000511117824 */ /* 0x000fe200078e0210 */
[----:B------:R-:W-:-:S02]  /*0990*/  IADD3 R8, PT, PT, R12, UR19, RZ ;  /* 0x000000130c087c10 */ /* 0x000fc4000fffe0ff */
[----:B------:R-:W-:Y:S01]  /*09a0*/  F2FP.BF16.F32.PACK_AB R14, R13, R4 ;  /* 0x000000040d0e723e */ /* 0x000fe200000010ff */
[----:B------:R-:W-:Y:S01]  /*09b0*/  IMAD R13, R12, UR18, RZ ;  /* 0x000000120c0d7c24 */ /* 0x000fe2000f8e02ff */
[C---:B------:R-:W-:Y:S01]  /*09c0*/  IADD3 R12, PT, PT, R8.reuse, UR19, RZ ;  /* 0x00000013080c7c10 */ /* 0x040fe2000fffe0ff */
[----:B------:R-:W-:Y:S02]  /*09d0*/  IMAD R5, R17, UR18, RZ ;  /* 0x0000001211057c24 */ /* 0x000fe4000f8e02ff */
[----:B------:R-:W-:Y:S02]  /*09e0*/  IMAD R9, R9, UR18, RZ ;  /* 0x0000001209097c24 */ /* 0x000fe4000f8e02ff */
[----:B------:R-:W-:Y:S01]  /*09f0*/  IMAD R15, R8, UR18, RZ ;  /* 0x00000012080f7c24 */ /* 0x000fe2000f8e02ff */
[----:B------:R0:W-:Y:S01]  /*0a00*/  STG.E.U16 desc[UR10][R10.64], R6 ;  /* 0x000000060a007986 */ /* 0x0001e2000c10150a */
[----:B-1----:R-:W-:-:S04]  /*0a10*/  IMAD.WIDE R4, R5, 0x2, R2 ;  /* 0x0000000205047825 */ /* 0x002fc800078e0202 */
[----:B------:R-:W-:Y:S02]  /*0a20*/  IMAD R17, R12, UR18, RZ ;  /* 0x000000120c117c24 */ /* 0x000fe4000f8e02ff */
[----:B------:R-:W-:-:S04]  /*0a30*/  IMAD.WIDE R8, R9, 0x2, R2 ;  /* 0x0000000209087825 */ /* 0x000fc800078e0202 */
[----:B0-----:R-:W-:Y:S01]  /*0a40*/  IMAD.WIDE R10, R13, 0x2, R2 ;  /* 0x000000020d0a7825 */ /* 0x001fe200078e0202 */
[----:B------:R-:W-:-:S03]  /*0a50*/  PRMT R6, R6, 0x7632, R6 ;  /* 0x0000763206067816 */ /* 0x000fc60000000006 */
[----:B------:R-:W-:Y:S01]  /*0a60*/  IMAD.WIDE R12, R15, 0x2, R2 ;  /* 0x000000020f0c7825 */ /* 0x000fe200078e0202 */
[----:B------:R-:W-:Y:S01]  /*0a70*/  PRMT R15, R14, 0x7632, R15 ;  /* 0x000076320e0f7816 */ /* 0x000fe2000000000f */
[----:B------:R0:W-:Y:S02]  /*0a80*/  STG.E.U16 desc[UR10][R4.64], R6 ;  /* 0x0000000604007986 */ /* 0x0001e4000c10150a */
[----:B------:R-:W-:Y:S02]  /*0a90*/  IMAD.WIDE R2, R17, 0x2, R2 ;  /* 0x0000000211027825 */ /* 0x000fe400078e0202 */
[----:B------:R0:W-:Y:S01]  /*0aa0*/  STG.E.U16 desc[UR10][R8.64], R14 ;  /* 0x0000000e08007986 */ /* 0x0001e2000c10150a */
[----:B------:R-:W-:-:S03]  /*0ab0*/  IADD3 R0, PT, PT, R0, UR6, RZ ;  /* 0x0000000600007c10 */ /* 0x000fc6000fffe0ff */
[----:B------:R0:W-:Y:S04]  /*0ac0*/  STG.E.U16 desc[UR10][R10.64], R15 ;  /* 0x0000000f0a007986 */ /* 0x0001e8000c10150a */
[----:B------:R0:W-:Y:S04]  /*0ad0*/  STG.E.U16 desc[UR10][R12.64], R22 ;  /* 0x000000160c007986 */ /* 0x0001e8000c10150a */
[----:B------:R0:W-:Y:S01]  /*0ae0*/  STG.E.U16 desc[UR10][R2.64], R7 ;  /* 0x0000000702007986 */ /* 0x0001e2000c10150a */
[----:B------:R-:W-:-:S13]  /*0af0*/  ISETP.GE.AND P1, PT, R0, UR20, PT ;  /* 0x0000001400007c0c */ /* 0x000fda000bf26270 */
[----:B0-----:R-:W-:Y:S05]  /*0b00*/  @!P1 BRA `(.L_x_290) ;  /* 0xfffffff400e89947 */ /* 0x001fea000383ffff */
[----:B------:R-:W-:Y:S05]  /*0b10*/  BSYNC.RECONVERGENT B0 ;  /* 0x0000000000007941 */ /* 0x000fea0003800200 */
.L_x_289:
[----:B------:R-:W-:Y:S05]  /*0b20*/  EXIT ;  /* 0x000000000000794d */ /* 0x000fea0003800000 */
.L_x_288:
[----:B------:R-:W-:Y:S01]  /*0b30*/  MOV R2, UR7 ;  /* 0x0000000700027c02 */ /* 0x000fe20008000f00 */
[----:B------:R-:W0:Y:S01]  /*0b40*/  LDC R25, c[0x0][0x968] ;  /* 0x00025a00ff197b82 */ /* 0x000e220000000800 */
[----:B------:R-:W-:Y:S01]  /*0b50*/  ISETP.NE.AND P0, PT, RZ, UR7, PT ;  /* 0x00000007ff007c0c */ /* 0x000fe2000bf05270 */
[----:B------:R-:W1:Y:S01]  /*0b60*/  LDCU UR15, c[0x0][0x96c] ;  /* 0x00012d80ff0f77ac */ /* 0x000e620008000800 */
[----:B------:R-:W-:Y:S02]  /*0b70*/  IABS R23, R2 ;  /* 0x0000000200177213 */ /* 0x000fe40000000000 */
[----:B------:R-:W-:Y:S01]  /*0b80*/  LOP3.LUT R22, RZ, UR7, RZ, 0x33, !PT ;  /* 0x00000007ff167c12 */ /* 0x000fe2000f8e33ff */
[----:B------:R-:W2:Y:S01]  /*0b90*/  LDCU UR4, c[0x0][0x3ec] ;  /* 0x00007d80ff0477ac */ /* 0x000ea20008000800 */
[----:B------:R-:W3:Y:S01]  /*0ba0*/  I2F.RP R2, R23 ;  /* 0x0000001700027306 */ /* 0x000ee20000209400 */
[----:B------:R-:W4:Y:S01]  /*0bb0*/  LDC.64 R10, c[0x0][0x380] ;  /* 0x0000e000ff0a7b82 */ /* 0x000f220000000a00 */
[----:B------:R-:W0:Y:S01]  /*0bc0*/  LDCU UR9, c[0x0][0x4c4] ;  /* 0x00009880ff0977ac */ /* 0x000e220008000800 */
[----:B------:R-:W0:Y:S06]  /*0bd0*/  LDCU UR12, c[0x0][0x74c] ;  /* 0x0000e980ff0c77ac */ /* 0x000e2c0008000800 */
[----:B------:R-:W0:Y:S01]  /*0be0*/  LDC.64 R8, c[0x0][0x458] ;  /* 0x00011600ff087b82 */ /* 0x000e220000000a00 */
[----:B------:R-:W0:Y:S01]  /*0bf0*/  LDCU UR13, c[0x0][0x824] ;  /* 0x00010480ff0d77ac */ /* 0x000e220008000800 */
[----:B---3--:R-:W3:Y:S01]  /*0c00*/  MUFU.RCP R2, R2 ;  /* 0x0000000200027308 */ /* 0x008ee20000001000 */
[----:B------:R-:W0:Y:S05]  /*0c10*/  LDCU UR14, c[0x0][0x8fc] ;  /* 0x00011f80ff0e77ac */ /* 0x000e2a0008000800 */
[----:B------:R-:W0:Y:S08]  /*0c20*/  LDC.64 R6, c[0x0][0x6e0] ;  /* 0x0001b800ff067b82 */ /* 0x000e300000000a00 */
[----:B------:R-:W0:Y:S01]  /*0c30*/  LDC.64 R4, c[0x0][0x7b8] ;  /* 0x0001ee00ff047b82 */ /* 0x000e220000000a00 */
[----:B---3--:R-:W-:-:S07]  /*0c40*/  IADD3 R12, PT, PT, R2, 0xffffffe, RZ ;  /* 0x0ffffffe020c7810 */ /* 0x008fce0007ffe0ff */
[----:B------:R-:W3:Y:S01]  /*0c50*/  LDC.64 R2, c[0x0][0x890] ;  /* 0x00022400ff027b82 */ /* 0x000ee20000000a00 */
[----:B------:R-:W5:Y:S02]  /*0c60*/  F2I.FTZ.U32.TRUNC.NTZ R13, R12 ;  /* 0x0000000c000d7305 */ /* 0x000f64000021f000 */
[----:B-----5:R-:W-:-:S05]  /*0c70*/  IADD3 R12, PT, PT, RZ, -R13, RZ ;  /* 0x8000000dff0c7210 */ /* 0x020fca0007ffe0ff */
[----:B------:R-:W-:Y:S02]  /*0c80*/  IMAD R15, R12, R23, RZ ;  /* 0x000000170c0f7224 */ /* 0x000fe400078e02ff */
[----:B------:R-:W-:-:S05]  /*0c90*/  HFMA2 R12, -RZ, RZ, 0, 0 ;  /* 0x00000000ff0c7431 */ /* 0x000fca00000001ff */
[----:B-12-4-:R-:W-:-:S07]  /*0ca0*/  IMAD.HI.U32 R24, R13, R15, R12 ;  /* 0x0000000f0d187227 */ /* 0x016fce00078e000c */
.L_x_291:
[----:B-1----:R-:W-:Y:S02]  /*0cb0*/  IABS R13, R0 ;  /* 0x00000000000d7213 */ /* 0x002fe40000000000 */
[----:B0-----:R-:W-:-:S03]  /*0cc0*/  IABS R15, R25 ;  /* 0x00000019000f7213 */ /* 0x001fc60000000000 */
        /* <DEDUP_REMOVED lines=14> */
[----:B------:R-:W-:-:S04]  /*0db0*/  IMAD R12, R29, UR5, R26 ;  /* 0x000000051d0c7c24 */ /* 0x000fc8000f8e021a */
[C---:B------:R-:W-:Y:S02]  /*0dc0*/  IMAD R19, R12.reuse, UR4, RZ ;  /* 0x000000040c137c24 */ /* 0x040fe4000f8e02ff */
[----:B------:R-:W-:Y:S02]  /*0dd0*/  IMAD R17, R12, UR9, RZ ;  /* 0x000000090c117c24 */ /* 0x000fe4000f8e02ff */
[----:B------:R-:W-:-:S04]  /*0de0*/  IMAD.WIDE R18, R19, 0x2, R10 ;  /* 0x0000000213127825 */ /* 0x000fc800078e020a */
[----:B------:R-:W-:Y:S01]  /*0df0*/  IMAD.WIDE R16, R17, 0x2, R8 ;  /* 0x0000000211107825 */ /* 0x000fe200078e0208 */
[----:B------:R0:W2:Y:S04]  /*0e00*/  LDG.E.U16 R27, desc[UR10][R18.64] ;  /* 0x0000000a121b7981 */ /* 0x0000a8000c1e1500 */
[----:B------:R1:W4:Y:S01]  /*0e10*/  LDG.E.U16 R28, desc[UR10][R16.64] ;  /* 0x0000000a101c7981 */ /* 0x000322000c1e1500 */
[----:B------:R-:W-:-:S05]  /*0e20*/  IADD3 R20, PT, PT, R12, R25, RZ ;  /* 0x000000190c147210 */ /* 0x000fca0007ffe0ff */
[C---:B------:R-:W-:Y:S02]  /*0e30*/  IMAD R13, R20.reuse, UR4, RZ ;  /* 0x00000004140d7c24 */ /* 0x040fe4000f8e02ff */
[----:B------:R-:W-:Y:S02]  /*0e40*/  IMAD R15, R20, UR9, RZ ;  /* 0x00000009140f7c24 */ /* 0x000fe4000f8e02ff */
[----:B------:R-:W-:-:S04]  /*0e50*/  IMAD.WIDE R12, R13, 0x2, R10 ;  /* 0x000000020d0c7825 */ /* 0x000fc800078e020a */
[----:B------:R-:W-:Y:S02]  /*0e60*/  IMAD.WIDE R14, R15, 0x2, R8 ;  /* 0x000000020f0e7825 */ /* 0x000fe400078e0208 */
[----:B------:R-:W5:Y:S04]  /*0e70*/  LDG.E.U16 R12, desc[UR10][R12.64] ;  /* 0x0000000a0c0c7981 */ /* 0x000f68000c1e1500 */
[----:B------:R-:W3:Y:S01]  /*0e80*/  LDG.E.U16 R14, desc[UR10][R14.64] ;  /* 0x0000000a0e0e7981 */ /* 0x000ee2000c1e1500 */
[----:B------:R-:W-:-:S05]  /*0e90*/  IADD3 R20, PT, PT, R20, R25, RZ ;  /* 0x0000001914147210 */ /* 0x000fca0007ffe0ff */
[C---:B------:R-:W-:Y:S02]  /*0ea0*/  IMAD R21, R20.reuse, UR4, RZ ;  /* 0x0000000414157c24 */ /* 0x040fe4000f8e02ff */
[----:B0-----:R-:W-:Y:S02]  /*0eb0*/  IMAD R19, R20, UR9, RZ ;  /* 0x0000000914137c24 */ /* 0x001fe4000f8e02ff */
[----:B-1----:R-:W-:-:S04]  /*0ec0*/  IMAD.WIDE R16, R21, 0x2, R10 ;  /* 0x0000000215107825 */ /* 0x002fc800078e020a */
[----:B------:R-:W-:Y:S02]  /*0ed0*/  IMAD.WIDE R18, R19, 0x2, R8 ;  /* 0x0000000213127825 */ /* 0x000fe400078e0208 */
[----:B------:R-:W3:Y:S04]  /*0ee0*/  LDG.E.U16 R16, desc[UR10][R16.64] ;  /* 0x0000000a10107981 */ /* 0x000ee8000c1e1500 */
[----:B------:R-:W3:Y:S01]  /*0ef0*/  LDG.E.U16 R18, desc[UR10][R18.64] ;  /* 0x0000000a12127981 */ /* 0x000ee2000c1e1500 */
[----:B------:R-:W-:-:S04]  /*0f00*/  IMAD R21, R0, UR12, RZ ;  /* 0x0000000c00157c24 */ /* 0x000fc8000f8e02ff */
[----:B------:R-:W-:-:S06]  /*0f10*/  IMAD.WIDE R20, R21, 0x2, R6 ;  /* 0x0000000215147825 */ /* 0x000fcc00078e0206 */
[----:B------:R-:W3:Y:S01]  /*0f20*/  LDG.E.U16 R20, desc[UR10][R20.64] ;  /* 0x0000000a14147981 */ /* 0x000ee2000c1e1500 */
[----:B------:R-:W-:Y:S01]  /*0f30*/  IMAD R26, R29, UR8, R26 ;  /* 0x000000081d1a7c24 */ /* 0x000fe2000f8e021a */
[----:B--2---:R-:W-:Y:S02]  /*0f40*/  SHF.L.U32 R27, R27, 0x10, RZ ;  /* 0x000000101b1b7819 */ /* 0x004fe400000006ff */
[----:B----4-:R-:W-:-:S05]  /*0f50*/  SHF.L.U32 R28, R28, 0x10, RZ ;  /* 0x000000101c1c7819 */ /* 0x010fca00000006ff */
[----:B------:R-:W-:Y:S01]  /*0f60*/  FADD.FTZ R27, R27, R28 ;  /* 0x0000001c1b1b7221 */ /* 0x000fe20000010000 */
[----:B------:R-:W-:-:S03]  /*0f70*/  IADD3 R28, PT, PT, R26, R25, RZ ;  /* 0x000000191a1c7210 */ /* 0x000fc60007ffe0ff */
[----:B------:R-:W-:-:S04]  /*0f80*/  FADD.FTZ R27, RZ, R27 ;  /* 0x0000001bff1b7221 */ /* 0x000fc80000010000 */
[----:B------:R-:W-:Y:S01]  /*0f90*/  FADD.FTZ R27, RZ, R27 ;  /* 0x0000001bff1b7221 */ /* 0x000fe20000010000 */
[----:B-----5:R-:W-:-:S03]  /*0fa0*/  SHF.L.U32 R12, R12, 0x10, RZ ;  /* 0x000000100c0c7819 */ /* 0x020fc600000006ff */
[----:B------:R-:W-:Y:S01]  /*0fb0*/  FMUL.FTZ R27, R27, -1.4426950216293334961 ;  /* 0xbfb8aa3b1b1b7820 */ /* 0x000fe20000410000 */
[----:B---3--:R-:W-:-:S05]  /*0fc0*/  SHF.L.U32 R13, R14, 0x10, RZ ;  /* 0x000000100e0d7819 */ /* 0x008fca00000006ff */
[----:B------:R-:W0:Y:S01]  /*0fd0*/  MUFU.EX2 R27, R27 ;  /* 0x0000001b001b7308 */ /* 0x000e220000000800 */
[----:B------:R-:W-:-:S04]  /*0fe0*/  FADD.FTZ R12, R12, R13 ;  /* 0x0000000d0c0c7221 */ /* 0x000fc80000010000 */
[----:B------:R-:W-:-:S04]  /*0ff0*/  FADD.FTZ R12, RZ, R12 ;  /* 0x0000000cff0c7221 */ /* 0x000fc80000010000 */
[----:B------:R-:W-:Y:S01]  /*1000*/  FADD.FTZ R12, RZ, R12 ;  /* 0x0000000cff0c7221 */ /* 0x000fe20000010000 */
[----:B------:R-:W-:Y:S01]  /*1010*/  SHF.L.U32 R16, R16, 0x10, RZ ;  /* 0x0000001010107819 */ /* 0x000fe200000006ff */
[----:B0-----:R-:W-:Y:S02]  /*1020*/  FADD.FTZ R13, R27, 1 ;  /* 0x3f8000001b0d7421 */ /* 0x001fe40000010000 */
[----:B------:R-:W-:Y:S01]  /*1030*/  FMUL.FTZ R12, R12, -1.4426950216293334961 ;  /* 0xbfb8aa3b0c0c7820 */ /* 0x000fe20000410000 */
[----:B------:R-:W-:Y:S01]  /*1040*/  SHF.L.U32 R18, R18, 0x10, RZ ;  /* 0x0000001012127819 */ /* 0x000fe200000006ff */
[----:B------:R-:W-:Y:S02]  /*1050*/  FADD.FTZ R15, RZ, R16 ;  /* 0x00000010ff0f7221 */ /* 0x000fe40000010000 */
[----:B------:R-:W0:Y:S02]  /*1060*/  MUFU.RCP R13, R13 ;  /* 0x0000000d000d7308 */ /* 0x000e240000001000 */
[----:B------:R-:W-:-:S06]  /*1070*/  FADD.FTZ R18, RZ, R18 ;  /* 0x00000012ff127221 */ /* 0x000fcc0000010000 */
[----:B------:R-:W1:Y:S01]  /*1080*/  MUFU.EX2 R12, R12 ;  /* 0x0000000c000c7308 */ /* 0x000e620000000800 */
[----:B------:R-:W-:Y:S01]  /*1090*/  SHF.L.U32 R17, R20, 0x10, RZ ;  /* 0x0000001014117819 */ /* 0x000fe200000006ff */
[----:B0-----:R-:W-:Y:S01]  /*10a0*/  FFMA.FTZ R14, R18, R13, R15 ;  /* 0x0000000d120e7223 */ /* 0x001fe2000001000f */
[----:B------:R-:W-:Y:S01]  /*10b0*/  FADD.FTZ R16, R13, -RZ ;  /* 0x800000ff0d107221 */ /* 0x000fe20000010000 */
[C---:B------:R-:W-:Y:S01]  /*10c0*/  IMAD R13, R0.reuse, UR13, RZ ;  /* 0x0000000d000d7c24 */ /* 0x040fe2000f8e02ff */
[----:B------:R-:W-:Y:S01]  /*10d0*/  IADD3 R0, PT, PT, R0, UR6, RZ ;  /* 0x0000000600007c10 */ /* 0x000fe2000fffe0ff */
[----:B-1----:R-:W-:Y:S02]  /*10e0*/  FADD.FTZ R15, R12, 1 ;  /* 0x3f8000000c0f7421 */ /* 0x002fe40000010000 */
[----:B------:R-:W0:Y:S01]  /*10f0*/  MUFU.TANH R14, R14 ;  /* 0x0000000e000e7308 */ /* 0x000e220000002400 */
[----:B------:R-:W-:Y:S01]  /*1100*/  IMAD.WIDE R12, R13, 0x2, R4 ;  /* 0x000000020d0c7825 */ /* 0x000fe200078e0204 */
[----:B------:R-:W-:-:S06]  /*1110*/  ISETP.GE.AND P1, PT, R0, UR15, PT ;  /* 0x0000000f00007c0c */ /* 0x000fcc000bf26270 */
[----:B------:R-:W1:Y:S01]  /*1120*/  MUFU.RCP R15, R15 ;  /* 0x0000000f000f7308 */ /* 0x000e620000001000 */
[----:B0-----:R-:W-:-:S04]  /*1130*/  FADD.FTZ R17, -R14, R17 ;  /* 0x000000110e117221 */ /* 0x001fc80000010100 */
[----:B-1----:R-:W-:Y:S01]  /*1140*/  FFMA.FTZ R17, R17, R15, R14 ;  /* 0x0000000f11117223 */ /* 0x002fe2000001000e */
[----:B------:R-:W-:Y:S01]  /*1150*/  FADD.FTZ R21, R15, -RZ ;  /* 0x800000ff0f157221 */ /* 0x000fe20000010000 */
[----:B------:R-:W-:Y:S01]  /*1160*/  IMAD R15, R26, UR14, RZ ;  /* 0x0000000e1a0f7c24 */ /* 0x000fe2000f8e02ff */
[----:B------:R-:W-:Y:S02]  /*1170*/  IADD3 R26, PT, PT, R28, R25, RZ ;  /* 0x000000191c1a7210 */ /* 0x000fe40007ffe0ff */
[----:B------:R-:W-:Y:S01]  /*1180*/  F2FP.BF16.F32.PACK_AB R16, R16, R17 ;  /* 0x000000111010723e */ /* 0x000fe200000010ff */
[----:B------:R-:W-:Y:S01]  /*1190*/  IMAD R17, R28, UR14, RZ ;  /* 0x0000000e1c117c24 */ /* 0x000fe2000f8e02ff */
[----:B------:R-:W-:Y:S02]  /*11a0*/  IADD3 R28, PT, PT, R26, R25, RZ ;  /* 0x000000191a1c7210 */ /* 0x000fe40007ffe0ff */
[----:B------:R-:W-:Y:S02]  /*11b0*/  PRMT R19, R16, 0x7610, R19 ;  /* 0x0000761010137816 */ /* 0x000fe40000000013 */
[----:B------:R-:W-:Y:S01]  /*11c0*/  F2FP.BF16.F32.PACK_AB R21, R14, R21 ;  /* 0x000000150e15723e */ /* 0x000fe200000010ff */
[----:B------:R-:W-:Y:S01]  /*11d0*/  IMAD.WIDE R14, R15, 0x2, R2 ;  /* 0x000000020f0e7825 */ /* 0x000fe200078e0202 */
[----:B------:R-:W-:Y:S01]  /*11e0*/  PRMT R29, R16, 0x7632, R29 ;  /* 0x00007632101d7816 */ /* 0x000fe2000000001d */
[----:B------:R0:W-:Y:S02]  /*11f0*/  STG.E.U16 desc[UR10][R12.64], R19 ;  /* 0x000000130c007986 */ /* 0x0001e4000c10150a */
[----:B------:R-:W-:-:S02]  /*1200*/  IMAD.WIDE R16, R17, 0x2, R2 ;  /* 0x0000000211107825 */ /* 0x000fc400078e0202 */
[----:B------:R1:W-:Y:S04]  /*1210*/  STG.E.U16 desc[UR10][R14.64], R29 ;  /* 0x0000001d0e007986 */ /* 0x0003e8000c10150a */
[----:B------:R2:W-:Y:S01]  /*1220*/  STG.E.U16 desc[UR10][R16.64], R21 ;  /* 0x0000001510007986 */ /* 0x0005e2000c10150a */
[----:B0-----:R-:W-:Y:S01]  /*1230*/  IADD3 R12, PT, PT, R28, R25, RZ ;  /* 0x000000191c0c7210 */ /* 0x001fe20007ffe0ff */
[----:B------:R-:W-:Y:S02]  /*1240*/  IMAD R13, R26, UR14, RZ ;  /* 0x0000000e1a0d7c24 */ /* 0x000fe4000f8e02ff */
[----:B------:R-:W-:Y:S01]  /*1250*/  IMAD R19, R28, UR14, RZ ;  /* 0x0000000e1c137c24 */ /* 0x000fe2000f8e02ff */
[----:B-1----:R-:W-:Y:S01]  /*1260*/  F2FP.BF16.F32.PACK_AB R15, RZ, R18 ;  /* 0x00000012ff0f723e */ /* 0x002fe200000010ff */
[----:B------:R-:W-:-:S02]  /*1270*/  IMAD R27, R12, UR14, RZ ;  /* 0x0000000e0c1b7c24 */ /* 0x000fc4000f8e02ff */
[----:B------:R-:W-:Y:S01]  /*1280*/  IMAD.WIDE R12, R13, 0x2, R2 ;  /* 0x000000020d0c7825 */ /* 0x000fe200078e0202 */
[----:B--2---:R-:W-:-:S03]  /*1290*/  PRMT R17, R21, 0x7632, R17 ;  /* 0x0000763215117816 */ /* 0x004fc60000000011 */
[--C-:B------:R-:W-:Y:S02]  /*12a0*/  IMAD.WIDE R18, R19, 0x2, R2.reuse ;  /* 0x0000000213127825 */ /* 0x100fe400078e0202 */
[----:B------:R1:W-:Y:S02]  /*12b0*/  STG.E.U16 desc[UR10][R12.64], R17 ;  /* 0x000000110c007986 */ /* 0x0003e4000c10150a */
[----:B------:R-:W-:Y:S02]  /*12c0*/  IMAD.WIDE R26, R27, 0x2, R2 ;  /* 0x000000021b1a7825 */ /* 0x000fe400078e0202 */
[----:B------:R1:W-:Y:S04]  /*12d0*/  STG.E.U16 desc[UR10][R18.64], R20 ;  /* 0x0000001412007986 */ /* 0x0003e8000c10150a */
[----:B------:R1:W-:Y:S01]  /*12e0*/  STG.E.U16 desc[UR10][R26.64], R15 ;  /* 0x0000000f1a007986 */ /* 0x0003e2000c10150a */
[----:B------:R-:W-:Y:S05]  /*12f0*/  @!P1 BRA `(.L_x_291) ;  /* 0xfffffff8006c9947 */ /* 0x000fea000383ffff */
[----:B------:R-:W-:Y:S05]  /*1300*/  EXIT ;  /* 0x000000000000794d */ /* 0x000fea0003800000 */
.L_x_292:
        /* <DEDUP_REMOVED lines=15> */
.L_x_1351:


//--------------------- .text._ZN2at6native38_GLOBAL__N__9a469cfd_6_RNN_cu_eca79a6d6kernel16gru_cell_forwardIN3c104HalfEflLi2EEEvNS_4cuda6detail10TensorInfoIT_T1_EESB_SB_SB_SB_SB_SB_SA_SA_ --------------------------
	.section	.text._ZN2at6native38_GLOBAL__N__9a469cfd_6_RNN_cu_eca79a6d6kernel16gru_cell_forwardIN3c104HalfEflLi2EEEvNS_4cuda6detail10TensorInfoIT_T1_EESB_SB_SB_SB_SB_SB_SA_SA_,"ax",@progbits
	.align	128
.text._ZN2at6native38_GLOBAL__N__9a469cfd_6_RNN_cu_eca79a6d6kernel16gru_cell_forwardIN3c104HalfEflLi2EEEvNS_4cuda6detail10TensorInfoIT_T1_EESB_SB_SB_SB_SB_SB_SA_SA_:
        .type           _ZN2at6native38_GLOBAL__N__9a469cfd_6_RNN_cu_eca79a6d6kernel16gru_cell_forwardIN3c104HalfEflLi2EEEvNS_4cuda6detail10TensorInfoIT_T1_EESB_SB_SB_SB_SB_SB_SA_SA_,@function
        .size           _ZN2at6native38_GLOBAL__N__9a469cfd_6_RNN_cu_eca79a6d6kernel16gru_cell_forwardIN3c104HalfEflLi2EEEvNS_4cuda6detail10TensorInfoIT_T1_EESB_SB_SB_SB_SB_SB_SA_SA_,(.L_x_1352 - _ZN2at6native38_GLOBAL__N__9a469cfd_6_RNN_cu_eca79a6d6kernel16gru_cell_forwardIN3c104HalfEflLi2EEEvNS_4cuda6detail10TensorInfoIT_T1_EESB_SB_SB_SB_SB_SB_SA_SA_)
        .other          _ZN2at6native38_GLOBAL__N__9a469cfd_6_RNN_cu_eca79a6d6kernel16gru_cell_forwardIN3c104HalfEflLi2EEEvNS_4cuda6detail10TensorInfoIT_T1_EESB_SB_SB_SB_SB_SB_SA_SA_,@"STO_CUDA_ENTRY STV_DEFAULT"
_ZN2at6native38_GLOBAL__N__9a469cfd_6_RNN_cu_eca79a6d6kernel16gru_cell_forwardIN3c104HalfEflLi2EEEvNS_4cuda6detail10TensorInfoIT_T1_EESB_SB_SB_SB_SB_SB_SA_SA_:
[----:B------:R-:W0:Y:S01]  /*0000*/  LDC R1, c[0x0][0x37c] ;  /* 0x0000df00ff017b82 */ /* 0x000e220000000800 */
[----:B------:R-:W1:Y:S07]  /*0010*/  S2R R5, SR_TID.X ;  /* 0x0000000000057919 */ /* 0x000e6e0000002100 */
[----:B------:R-:W1:Y:S01]  /*0020*/  S2UR UR4, SR_CTAID.X ;  /* 0x00000000000479c3 */ /* 0x000e620000002500 */
[----:B------:R-:W2:Y:S01]  /*0030*/  LDCU.64 UR6, c[0x0][0xee8] ;  /* 0x0001dd00ff0677ac */ /* 0x000ea20008000a00 */
[----:B0-----:R-:W-:-:S06]  /*0040*/  IADD3 R1, PT, PT, R1, -0x10, RZ ;  /* 0xfffffff001017810 */ /* 0x001fcc0007ffe0ff */
        /* <DEDUP_REMOVED lines=44> */
.L_x_338:
[----:B------:R-:W-:Y:S01]  /*0310*/  MOV R3, UR4 ;  /* 0x0000000400037c02 */ /* 0x000fe20008000f00 */
[----:B------:R-:W-:Y:S03]  /*0320*/  BSSY.RECONVERGENT B1, `(.L_x_294) ;  /* 0x0000031000017945 */ /* 0x000fe60003800200 */
[----:B0-----:R-:W-:-:S04]  /*0330*/  LOP3.LUT R0, R4, R3, RZ, 0xfc, !PT ;  /* 0x0000000304007212 */ /* 0x001fc800078efcff */
[----:B------:R-:W-:-:S13]  /*0340*/  ISETP.NE.U32.AND P0, PT, R0, RZ, PT ;  /* 0x000000ff0000720c */ /* 0x000fda0003f05070 */
[----:B------:R-:W-:Y:S05]  /*0350*/  @P0 BRA `(.L_x_295) ;  /* 0x0000000000600947 */ /* 0x000fea0003800000 */
[----:B------:R-:W-:Y:S01]  /*0360*/  IMAD.U32 R26, RZ, RZ, UR5 ;  /* 0x00000005ff1a7e24 */ /* 0x000fe2000f8e00ff */
[----:B------:R-:W-:-:S03]  /*0370*/  MOV R20, RZ ;  /* 0x000000ff00147202 */ /* 0x000fc60000000f00 */
        /* <DEDUP_REMOVED lines=22> */
.L_x_295:
[----:B------:R-:W0:Y:S01]  /*04e0*/  LDCU.64 UR66, c[0x0][0xee0] ;  /* 0x0001dc00ff4277ac */ /* 0x000e220008000a00 */
[----:B------:R-:W-:Y:S01]  /*04f0*/  MOV R7, R5 ;  /* 0x0000000500077202 */ /* 0x000fe20000000f00 */
[----:B------:R-:W-:Y:S01]  /*0500*/  IMAD.MOV.U32 R0, RZ, RZ, R4 ;  /* 0x000000ffff007224 */ /* 0x000fe200078e0004 */
[----:B------:R-:W-:Y:S01]  /*0510*/  MOV R6, 0x550 ;  /* 0x0000055000067802 */ /* 0x000fe20000000f00 */
[----:B0-----:R-:W-:Y:S01]  /*0520*/  IMAD.U32 R3, RZ, RZ, UR66 ;  /* 0x00000042ff037e24 */ /* 0x001fe2000f8e00ff */
[----:B------:R-:W-:-:S07]  /*0530*/  MOV R2, UR67 ;  /* 0x0000004300027c02 */ /* 0x000fce0008000f00 */
[----:B------:R-:W-:Y:S05]  /*0540*/  CALL.REL.NOINC `($__internal_10_$__cuda_sm20_div_s64) ;  /* 0x00000038000c7944 */ /* 0x000fea0003c00000 */
        /* <DEDUP_REMOVED lines=14> */
.L_x_296:
[----:B------:R-:W-:Y:S05]  /*0630*/  BSYNC.RECONVERGENT B1 ;  /* 0x0000000000017941 */ /* 0x000fea0003800200 */
.L_x_294:
        /* <DEDUP_REMOVED lines=37> */
.L_x_298:
        /* <DEDUP_REMOVED lines=21> */
.L_x_299:
[----:B------:R-:W-:Y:S05]  /*09e0*/  BSYNC.RECONVERGENT B1 ;  /* 0x0000000000017941 */ /* 0x000fea0003800200 */
.L_x_297:
        /* <DEDUP_REMOVED lines=21> */
[----:B-1----:R-:W-:-:S06]  /*0b40*/  VIADD R2, R7, 0xffffffe ;  /* 0x0ffffffe07027836 */ /* 0x002fcc0000000000 */
[----:B0-----:R0:W1:Y:S02]  /*0b50*/  F2I.FTZ.U32.TRUNC.NTZ R3, R2 ;  /* 0x0000000200037305 */ /* 0x001064000021f000 */
        /* <DEDUP_REMOVED lines=17> */
.L_x_301:
[----:B------:R-:W0:Y:S01]  /*0c70*/  LDCU.64 UR66, c[0x0][0x390] ;  /* 0x00007200ff4277ac */ /* 0x000e220008000a00 */
[----:B------:R-:W-:Y:S01]  /*0c80*/  MOV R7, R14 ;  /* 0x0000000e00077202 */ /* 0x000fe20000000f00 */
[----:B------:R-:W-:Y:S01]  /*0c90*/  IMAD.MOV.U32 R0, RZ, RZ, R15 ;  /* 0x000000ffff007224 */ /* 0x000fe200078e000f */
[----:B------:R-:W-:Y:S01]  /*0ca0*/  MOV R6, 0xce0 ;  /* 0x00000ce000067802 */ /* 0x000fe20000000f00 */
[----:B0-----:R-:W-:Y:S01]  /*0cb0*/  IMAD.U32 R3, RZ, RZ, UR66 ;  /* 0x00000042ff037e24 */ /* 0x001fe2000f8e00ff */
[----:B------:R-:W-:-:S07]  /*0cc0*/  MOV R2, UR67 ;  /* 0x0000004300027c02 */ /* 0x000fce0008000f00 */
[----:B------:R-:W-:Y:S05]  /*0cd0*/  CALL.REL.NOINC `($__internal_10_$__cuda_sm20_div_s64) ;  /* 0x0000003000287944 */ /* 0x000fea0003c00000 */
        /* <DEDUP_REMOVED lines=12> */
.L_x_302:
[----:B------:R-:W-:Y:S05]  /*0da0*/  BSYNC.RECONVERGENT B1 ;  /* 0x0000000000017941 */ /* 0x000fea0003800200 */
.L_x_300:
        /* <DEDUP_REMOVED lines=19> */
[----:B------:R-:W-:Y:S01]  /*0ee0*/  ISETP.NE.U32.AND P2, PT, R0, RZ, PT ;  /* 0x000000ff0000720c */ /* 0x000fe20003f45070 */
[----:B------:R-:W-:-:S06]  /*0ef0*/  IMAD.MOV.U32 R9, RZ, RZ, RZ ;  /* 0x000000ffff097224 */ /* 0x000fcc00078e00ff */
[----:B-1----:R-:W0:Y:S02]  /*0f00*/  MUFU.RCP R6, R6 ;  /* 0x0000000600067308 */ /* 0x002e240000001000 */
        /* <DEDUP_REMOVED lines=18> */
.L_x_304:
[----:B------:R-:W1:Y:S01]  /*1030*/  LDCU.64 UR66, c[0x0][0x390] ;  /* 0x00007200ff4277ac */ /* 0x000e620008000a00 */
[----:B------:R-:W-:Y:S01]  /*1040*/  MOV R7, R16 ;  /* 0x0000001000077202 */ /* 0x000fe20000000f00 */
[----:B------:R-:W-:Y:S01]  /*1050*/  IMAD.MOV.U32 R0, RZ, RZ, R17 ;  /* 0x000000ffff007224 */ /* 0x000fe200078e0011 */
[----:B------:R-:W-:Y:S01]  /*1060*/  MOV R6, 0x10a0 ;  /* 0x000010a000067802 */ /* 0x000fe20000000f00 */
[----:B-1----:R-:W-:Y:S01]  /*1070*/  IMAD.U32 R3, RZ, RZ, UR66 ;  /* 0x00000042ff037e24 */ /* 0x002fe2000f8e00ff */
[----:B0-----:R-:W-:-:S07]  /*1080*/  MOV R2, UR67 ;  /* 0x0000004300027c02 */ /* 0x001fce0008000f00 */
[----:B------:R-:W-:Y:S05]  /*1090*/  CALL.REL.NOINC `($__internal_10_$__cuda_sm20_div_s64) ;  /* 0x0000002c00387944 */ /* 0x000fea0003c00000 */
        /* <DEDUP_REMOVED lines=10> */
.L_x_305:
[----:B------:R-:W-:Y:S05]  /*1140*/  BSYNC.RECONVERGENT B1 ;  /* 0x0000000000017941 */ /* 0x000fea0003800200 */
.L_x_303:
        /* <DEDUP_REMOVED lines=11> */
[----:B------:R-:W-:Y:S01]  /*1200*/  IMAD.U32 R0, RZ, RZ, UR8 ;  /* 0x00000008ff007e24 */ /* 0x000fe2000f8e00ff */
[----:B------:R-:W-:Y:S04]  /*1210*/  BSSY.RECONVERGENT B1, `(.L_x_306) ;  /* 0x0000030000017945 */ /* 0x000fe80003800200 */
[----:B------:R-:W-:-:S04]  /*1220*/  LOP3.LUT R2, R22, R0, RZ, 0xfc, !PT ;  /* 0x0000000016027212 */ /* 0x000fc800078efcff */
[----:B------:R-:W-:Y:S01]  /*1230*/  ISETP.NE.U32.AND P0, PT, R2, RZ, PT ;  /* 0x000000ff0200720c */ /* 0x000fe20003f05070 */
[----:B--2---:R0:W-:-:S12]  /*1240*/  STL [R1], R3 ;  /* 0x0000000301007387 */ /* 0x0041d80000100800 */
[----:B------:R-:W-:Y:S05]  /*1250*/  @P0 BRA `(.L_x_307) ;  /* 0x0000000000600947 */ /* 0x000fea0003800000 */
[----:B------:R-:W-:-:S04]  /*1260*/  MOV R2, UR9 ;  /* 0x0000000900027c02 */ /* 0x000fc80008000f00 */
[----:B0-----:R-:W0:Y:S01]  /*1270*/  I2F.U32.RP R3, R2 ;  /* 0x0000000200037306 */ /* 0x001e220000209000 */
        /* <DEDUP_REMOVED lines=22> */
.L_x_307:
[----:B------:R-:W0:Y:S01]  /*13e0*/  LDCU.64 UR66, c[0x0][0x530] ;  /* 0x0000a600ff4277ac */ /* 0x000e220008000a00 */
[----:B------:R-:W-:Y:S01]  /*13f0*/  IMAD.MOV.U32 R7, RZ, RZ, R12 ;  /* 0x000000ffff077224 */ /* 0x000fe200078e000c */
[----:B------:R-:W-:Y:S02]  /*1400*/  MOV R0, R22 ;  /* 0x0000001600007202 */ /* 0x000fe40000000f00 */
[----:B------:R-:W-:Y:S02]  /*1410*/  MOV R6, 0x1450 ;  /* 0x0000145000067802 */ /* 0x000fe40000000f00 */
[----:B0-----:R-:W-:Y:S01]  /*1420*/  MOV R3, UR66 ;  /* 0x0000004200037c02 */ /* 0x001fe20008000f00 */
[----:B------:R-:W-:-:S07]  /*1430*/  IMAD.U32 R2, RZ, RZ, UR67 ;  /* 0x00000043ff027e24 */ /* 0x000fce000f8e00ff */
[----:B------:R-:W-:Y:S05]  /*1440*/  CALL.REL.NOINC `($__internal_10_$__cuda_sm20_div_s64) ;  /* 0x00000028004c7944 */ /* 0x000fea0003c00000 */
        /* <DEDUP_REMOVED lines=12> */
.L_x_308:
[----:B------:R-:W-:Y:S05]  /*1510*/  BSYNC.RECONVERGENT B1 ;  /* 0x0000000000017941 */ /* 0x000fea0003800200 */
.L_x_306:
        /* <DEDUP_REMOVED lines=18> */
[----:B0-----:R-:W-:Y:S01]  /*1640*/  IADD3 R6, PT, PT, R9, 0xffffffe, RZ ;  /* 0x0ffffffe09067810 */ /* 0x001fe20007ffe0ff */
[----:B------:R-:W-:-:S05]  /*1650*/  IMAD.MOV.U32 R9, RZ, RZ, RZ ;  /* 0x000000ffff097224 */ /* 0x000fca00078e00ff */
        /* <DEDUP_REMOVED lines=18> */
.L_x_310:
[----:B------:R-:W0:Y:S01]  /*1780*/  LDCU.64 UR66, c[0x0][0x530] ;  /* 0x0000a600ff4277ac */ /* 0x000e220008000a00 */
[----:B------:R-:W-:Y:S01]  /*1790*/  MOV R7, R14 ;  /* 0x0000000e00077202 */ /* 0x000fe20000000f00 */
[----:B------:R-:W-:Y:S01]  /*17a0*/  IMAD.MOV.U32 R0, RZ, RZ, R15 ;  /* 0x000000ffff007224 */ /* 0x000fe200078e000f */
[----:B------:R-:W-:Y:S01]  /*17b0*/  MOV R6, 0x17f0 ;  /* 0x000017f000067802 */ /* 0x000fe20000000f00 */
[----:B0-----:R-:W-:Y:S01]  /*17c0*/  IMAD.U32 R3, RZ, RZ, UR66 ;  /* 0x00000042ff037e24 */ /* 0x001fe2000f8e00ff */
[----:B------:R-:W-:-:S07]  /*17d0*/  MOV R2, UR67 ;  /* 0x0000004300027c02 */ /* 0x000fce0008000f00 */
[----:B-----5:R-:W-:Y:S05]  /*17e0*/  CALL.REL.NOINC `($__internal_10_$__cuda_sm20_div_s64) ;  /* 0x0000002400647944 */ /* 0x020fea0003c00000 */
        /* <DEDUP_REMOVED lines=9> */
[----:B------:R-:W-:-:S04]  /*1880*/  IMAD R3, R3, R0, R7 ;  /* 0x0000000003037224 */ /* 0x000fc800078e0207 */
[----:B------:R-:W-:-:S07]  /*1890*/  IMAD.IADD R3, R3, 0x1, R15 ;  /* 0x0000000103037824 */ /* 0x000fce00078e020f */
.L_x_311:
[----:B------:R-:W-:Y:S05]  /*18a0*/  BSYNC.RECONVERGENT B1 ;  /* 0x0000000000017941 */ /* 0x000fea0003800200 */
.L_x_309:
        /* <DEDUP_REMOVED lines=38> */
.L_x_313:
        /* <DEDUP_REMOVED lines=16> */
.L_x_314:
[----:B------:R-:W-:Y:S05]  /*1c10*/  BSYNC.RECONVERGENT B1 ;  /* 0x0000000000017941 */ /* 0x000fea0003800200 */
.L_x_312:
        /* <DEDUP_REMOVED lines=37> */
.L_x_316:
[----:B------:R-:W0:Y:S01]  /*1e70*/  LDCU.64 UR66, c[0x0][0xa10] ;  /* 0x00014200ff4277ac */ /* 0x000e220008000a00 */
[----:B------:R-:W-:Y:S01]  /*1e80*/  IMAD.MOV.U32 R7, RZ, RZ, R5 ;  /* 0x000000ffff077224 */ /* 0x000fe200078e0005 */
[----:B------:R-:W-:Y:S02]  /*1e90*/  MOV R0, R4 ;  /* 0x0000000400007202 */ /* 0x000fe40000000f00 */
[----:B------:R-:W-:Y:S02]  /*1ea0*/  MOV R6, 0x1ee0 ;  /* 0x00001ee000067802 */ /* 0x000fe40000000f00 */
[----:B0-----:R-:W-:Y:S01]  /*1eb0*/  MOV R3, UR66 ;  /* 0x0000004200037c02 */ /* 0x001fe20008000f00 */
[----:B------:R-:W-:-:S07]  /*1ec0*/  IMAD.U32 R2, RZ, RZ, UR67 ;  /* 0x00000043ff027e24 */ /* 0x000fce000f8e00ff */
[----:B-----5:R-:W-:Y:S05]  /*1ed0*/  CALL.REL.NOINC `($__internal_10_$__cuda_sm20_div_s64) ;  /* 0x0000001c00a87944 */ /* 0x020fea0003c00000 */
        /* <DEDUP_REMOVED lines=12> */
.L_x_317:
[----:B------:R-:W-:Y:S05]  /*1fa0*/  BSYNC.RECONVERGENT B1 ;  /* 0x0000000000017941 */ /* 0x000fea0003800200 */
.L_x_315:
        /* <DEDUP_REMOVED lines=26> */
[----:B------:R-:W-:Y:S01]  /*2150*/  IMAD R3, R6, UR11, R5 ;  /* 0x0000000b06037c24 */ /* 0x000fe2000f8e0205 */
[----:B------:R-:W-:-:S04]  /*2160*/  MOV R6, RZ ;  /* 0x000000ff00067202 */ /* 0x000fc80000000f00 */
[----:B------:R-:W-:-:S13]  /*2170*/  ISETP.GE.U32.AND P0, PT, R3, UR11, PT ;  /* 0x0000000b03007c0c */ /* 0x000fda000bf06070 */
[----:B------:R-:W-:Y:S01]  /*2180*/  @P0 IADD3 R3, PT, PT, R3, -UR11, RZ ;  /* 0x8000000b03030c10 */ /* 0x000fe2000fffe0ff */
[----:B------:R-:W-:-:S03]  /*2190*/  @P0 VIADD R2, R2, 0x1 ;  /* 0x0000000102020836 */ /* 0x000fc60000000000 */
[----:B------:R-:W-:Y:S01]  /*21a0*/  ISETP.GE.U32.AND P1, PT, R3, UR11, PT ;  /* 0x0000000b03007c0c */ /* 0x000fe2000bf26070 */
[----:B------:R-:W-:-:S12]  /*21b0*/  IMAD.MOV.U32 R3, RZ, RZ, RZ ;  /* 0x000000ffff037224 */ /* 0x000fd800078e00ff */
[----:B------:R-:W-:Y:S02]  /*21c0*/  @P1 IADD3 R2, PT, PT, R2, 0x1, RZ ;  /* 0x0000000102021810 */ /* 0x000fe40007ffe0ff */
[----:B------:R-:W-:-:S05]  /*21d0*/  @!P2 LOP3.LUT R2, RZ, UR11, RZ, 0x33, !PT ;  /* 0x0000000bff02ac12 */ /* 0x000fca000f8e33ff */
[----:B------:R-:W-:-:S04]  /*21e0*/  IMAD.MOV R0, RZ, RZ, -R2 ;  /* 0x000000ffff007224 */ /* 0x000fc800078e0a02 */
[----:B------:R-:W-:Y:S01]  /*21f0*/  IMAD R0, R0, UR11, R5 ;  /* 0x0000000b00007c24 */ /* 0x000fe2000f8e0205 */
[----:B------:R-:W-:Y:S06]  /*2200*/  BRA `(.L_x_320) ;  /* 0x0000000000487947 */ /* 0x000fec0003800000 */
.L_x_319:
[----:B------:R-:W0:Y:S01]  /*2210*/  LDCU.64 UR66, c[0x0][0xbb0] ;  /* 0x00017600ff4277ac */ /* 0x000e220008000a00 */
[----:B------:R-:W-:Y:S01]  /*2220*/  MOV R7, R5 ;  /* 0x0000000500077202 */ /* 0x000fe20000000f00 */
[----:B------:R-:W-:Y:S01]  /*2230*/  IMAD.MOV.U32 R0, RZ, RZ, R4 ;  /* 0x000000ffff007224 */ /* 0x000fe200078e0004 */
[----:B------:R-:W-:Y:S01]  /*2240*/  MOV R6, 0x2280 ;  /* 0x0000228000067802 */ /* 0x000fe20000000f00 */
[----:B0-----:R-:W-:Y:S01]  /*2250*/  IMAD.U32 R3, RZ, RZ, UR66 ;  /* 0x00000042ff037e24 */ /* 0x001fe2000f8e00ff */
[----:B------:R-:W-:-:S07]  /*2260*/  MOV R2, UR67 ;  /* 0x0000004300027c02 */ /* 0x000fce0008000f00 */
[----:B-----5:R-:W-:Y:S05]  /*2270*/  CALL.REL.NOINC `($__internal_10_$__cuda_sm20_div_s64) ;  /* 0x0000001800c07944 */ /* 0x020fea0003c00000 */
[----:B------:R-:W-:Y:S01]  /*2280*/  IADD3 R7, P0, PT, RZ, -R9, RZ ;  /* 0x80000009ff077210 */ /* 0x000fe20007f1e0ff */
[----:B------:R-:W-:Y:S01]  /*2290*/  IMAD.MOV.U32 R2, RZ, RZ, R5 ;  /* 0x000000ffff027224 */ /* 0x000fe200078e0005 */
[----:B------:R-:W-:Y:S02]  /*22a0*/  MOV R3, R4 ;  /* 0x0000000400037202 */ /* 0x000fe40000000f00 */
[----:B------:R-:W-:Y:S01]  /*22b0*/  IADD3.X R0, PT, PT, RZ, ~R8, RZ, P0, !PT ;  /* 0x80000008ff007210 */ /* 0x000fe200007fe4ff */
[----:B------:R-:W-:-:S04]  /*22c0*/  IMAD.WIDE.U32 R2, R7, UR54, R2 ;  /* 0x0000003607027c25 */ /* 0x000fc8000f8e0002 */
[----:B------:R-:W-:-:S04]  /*22d0*/  IMAD R0, R0, UR54, RZ ;  /* 0x0000003600007c24 */ /* 0x000fc8000f8e02ff */
[----:B------:R-:W-:Y:S02]  /*22e0*/  IMAD R7, R7, UR55, R0 ;  /* 0x0000003707077c24 */ /* 0x000fe4000f8e0200 */
[----:B------:R-:W-:Y:S02]  /*22f0*/  IMAD.MOV.U32 R0, RZ, RZ, R2 ;  /* 0x000000ffff007224 */ /* 0x000fe400078e0002 */
[----:B------:R-:W-:Y:S01]  /*2300*/  IMAD.MOV.U32 R2, RZ, RZ, R9 ;  /* 0x000000ffff027224 */ /* 0x000fe200078e0009 */
[----:B------:R-:W-:Y:S02]  /*2310*/  IADD3 R6, PT, PT, R3, R7, RZ ;  /* 0x0000000703067210 */ /* 0x000fe40007ffe0ff */
[----:B------:R-:W-:-:S07]  /*2320*/  MOV R3, R8 ;  /* 0x0000000800037202 */ /* 0x000fce0000000f00 */
.L_x_320:
[----:B------:R-:W-:Y:S05]  /*2330*/  BSYNC.RECONVERGENT B1 ;  /* 0x0000000000017941 */ /* 0x000fea0003800200 */
.L_x_318:
[----:B------:R-:W-:Y:S01]  /*2340*/  IMAD R9, R6, UR38, RZ ;  /* 0x0000002606097c24 */ /* 0x000fe2000f8e02ff */
[----:B------:R-:W-:Y:S01]  /*2350*/  UISETP.NE.U32.AND UP0, UPT, UR56, URZ, UPT ;  /* 0x000000ff3800728c */ /* 0x000fe2000bf05070 */
[----:B------:R-:W-:-:S03]  /*2360*/  IMAD.WIDE.U32 R6, R0, UR38, RZ ;  /* 0x0000002600067c25 */ /* 0x000fc6000f8e00ff */
[----:B------:R-:W-:Y:S01]  /*2370*/  UISETP.NE.AND.EX UP0, UPT, UR57, URZ, UPT, UP0 ;  /* 0x000000ff3900728c */ /* 0x000fe2000bf05300 */
[----:B------:R-:W-:Y:S02]  /*2380*/  IMAD R9, R0, UR39, R9 ;  /* 0x0000002700097c24 */ /* 0x000fe4000f8e0209 */
[----:B------:R-:W-:Y:S02]  /*2390*/  IMAD R3, R3, UR36, RZ ;  /* 0x0000002403037c24 */ /* 0x000fe4000f8e02ff */
[----:B------:R-:W-:Y:S02]  /*23a0*/  IMAD.IADD R7, R7, 0x1, R9 ;  /* 0x0000000107077824 */ /* 0x000fe400078e0209 */
[C---:B------:R-:W-:Y:S02]  /*23b0*/  IMAD R9, R2.reuse, UR37, R3 ;  /* 0x0000002502097c24 */ /* 0x040fe4000f8e0203 */
[----:B------:R-:W-:-:S05]  /*23c0*/  IMAD.WIDE.U32 R2, R2, UR36, R6 ;  /* 0x0000002402027c25 */ /* 0x000fca000f8e0006 */
[----:B------:R-:W-:Y:S01]  /*23d0*/  IADD3 R0, PT, PT, R3, R9, RZ ;  /* 0x0000000903007210 */ /* 0x000fe20007ffe0ff */
        /* <DEDUP_REMOVED lines=11> */
[----:B------:R-:W-:-:S04]  /*2490*/  IMAD.WIDE.U32 R12, R12, UR60, RZ ;  /* 0x0000003c0c0c7c25 */ /* 0x000fc8000f8e00ff */
[----:B------:R-:W-:Y:S01]  /*24a0*/  IMAD.IADD R7, R11, 0x1, R7 ;  /* 0x000000010b077824 */ /* 0x000fe200078e0207 */
[----:B------:R-:W-:Y:S02]  /*24b0*/  IADD3 R9, PT, PT, R13, R9, RZ ;  /* 0x000000090d097210 */ /* 0x000fe40007ffe0ff */
        /* <DEDUP_REMOVED lines=10> */
[----:B------:R-:W-:Y:S02]  /*2560*/  IMAD.IADD R11, R13, 0x1, R11 ;  /* 0x000000010d0b7824 */ /* 0x000fe400078e020b */
[----:B------:R-:W-:-:S03]  /*2570*/  IMAD.WIDE.U32 R14, R14, UR60, RZ ;  /* 0x0000003c0e0e7c25 */ /* 0x000fc6000f8e00ff */
[----:B------:R-:W-:Y:S02]  /*2580*/  LEA.HI.X R11, R12, UR57, R11, 0x1, P0 ;  /* 0x000000390c0b7c11 */ /* 0x000fe400080f0c0b */
[----:B------:R-:W-:Y:S02]  /*2590*/  IADD3 R13, PT, PT, R15, R18, RZ ;  /* 0x000000120f0d7210 */ /* 0x000fe40007ffe0ff */
[C---:B------:R-:W-:Y:S01]  /*25a0*/  LEA R12, P0, R14.reuse, UR62, 0x1 ;  /* 0x0000003e0e0c7c11 */ /* 0x040fe2000f8008ff */
[----:B------:R-:W5:Y:S03]  /*25b0*/  LDG.E.U16 R10, desc[UR70][R10.64] ;  /* 0x000000460a0a7981 */ /* 0x000f66000c1e1500 */
[----:B------:R-:W-:Y:S01]  /*25c0*/  LEA.HI.X R13, R14, UR63, R13, 0x1, P0 ;  /* 0x0000003f0e0d7c11 */ /* 0x000fe200080f0c0d */
[----:B------:R-:W-:-:S04]  /*25d0*/  IMAD R14, R20, UR58, RZ ;  /* 0x0000003a140e7c24 */ /* 0x000fc8000f8e02ff */
[C---:B------:R-:W-:Y:S01]  /*25e0*/  IMAD R19, R21.reuse, UR59, R14 ;  /* 0x0000003b15137c24 */ /* 0x040fe2000f8e020e */
[----:B------:R-:W5:Y:S01]  /*25f0*/  LDG.E.U16 R12, desc[UR70][R12.64] ;  /* 0x000000460c0c7981 */ /* 0x000f62000c1e1500 */
[----:B------:R-:W-:-:S04]  /*2600*/  IMAD.WIDE.U32 R14, R21, UR58, RZ ;  /* 0x0000003a150e7c25 */ /* 0x000fc8000f8e00ff */
[----:B------:R-:W-:Y:S01]  /*2610*/  IMAD.IADD R15, R15, 0x1, R19 ;  /* 0x000000010f0f7824 */ /* 0x000fe200078e0213 */
[----:B------:R-:W-:-:S04]  /*2620*/  LEA R18, P0, R14, UR56, 0x1 ;  /* 0x000000380e127c11 */ /* 0x000fc8000f8008ff */
[----:B------:R-:W-:Y:S01]  /*2630*/  LEA.HI.X R19, R14, UR57, R15, 0x1, P0 ;  /* 0x000000390e137c11 */ /* 0x000fe200080f0c0f */
[----:B------:R-:W-:-:S04]  /*2640*/  IMAD R14, R20, UR60, RZ ;  /* 0x0000003c140e7c24 */ /* 0x000fc8000f8e02ff */
[----:B------:R-:W5:Y:S01]  /*2650*/  LDG.E.U16 R18, desc[UR70][R18.64] ;  /* 0x0000004612127981 */ /* 0x000f62000c1e1500 */
[----:B------:R-:W-:-:S03]  /*2660*/  IMAD R15, R21, UR61, R14 ;  /* 0x0000003d150f7c24 */ /* 0x000fc6000f8e020e */
[----:B------:R0:W5:Y:S02]  /*2670*/  LDG.E.U16 R19, desc[UR70][R6.64] ;  /* 0x0000004606137981 */ /* 0x000164000c1e1500 */
[----:B0-----:R-:W-:-:S05]  /*2680*/  IMAD.WIDE.U32 R6, R21, UR60, RZ ;  /* 0x0000003c15067c25 */ /* 0x001fca000f8e00ff */
[----:B------:R-:W-:Y:S02]  /*2690*/  IADD3 R7, PT, PT, R7, R15, RZ ;  /* 0x0000000f07077210 */ /* 0x000fe40007ffe0ff */
[----:B------:R-:W-:-:S04]  /*26a0*/  LEA R14, P0, R6, UR62, 0x1 ;  /* 0x0000003e060e7c11 */ /* 0x000fc8000f8008ff */
[----:B------:R-:W-:-:S05]  /*26b0*/  LEA.HI.X R15, R6, UR63, R7, 0x1, P0 ;  /* 0x0000003f060f7c11 */ /* 0x000fca00080f0c07 */
[----:B------:R0:W5:Y:S01]  /*26c0*/  LDG.E.U16 R14, desc[UR70][R14.64] ;  /* 0x000000460e0e7981 */ /* 0x000162000c1e1500 */
[----:B------:R-:W-:Y:S05]  /*26d0*/  BRA `(.L_x_322) ;  /* 0x0000000000187947 */ /* 0x000fea0003800000 */
.L_x_321:
[----:B------:R-:W-:Y:S02]  /*26e0*/  PRMT R8, RZ, 0x7610, R8 ;  /* 0x00007610ff087816 */ /* 0x000fe40000000008 */
[----:B------:R-:W-:Y:S02]  /*26f0*/  PRMT R14, RZ, 0x7610, R14 ;  /* 0x00007610ff0e7816 */ /* 0x000fe4000000000e */
[----:B------:R-:W-:Y:S02]  /*2700*/  PRMT R10, RZ, 0x7610, R10 ;  /* 0x00007610ff0a7816 */ /* 0x000fe4000000000a */
[----:B------:R-:W-:Y:S02]  /*2710*/  PRMT R19, RZ, 0x7610, R19 ;  /* 0x00007610ff137816 */ /* 0x000fe40000000013 */
[----:B------:R-:W-:Y:S02]  /*2720*/  PRMT R18, RZ, 0x7610, R18 ;  /* 0x00007610ff127816 */ /* 0x000fe40000000012 */
[----:B------:R-:W-:-:S07]  /*2730*/  PRMT R12, RZ, 0x7610, R12 ;  /* 0x00007610ff0c7816 */ /* 0x000fce000000000c */
.L_x_322:
[----:B------:R-:W2:Y:S04]  /*2740*/  LDL.LU R6, [R1+0x8] ;  /* 0x0000080001067983 */ /* 0x000ea80000300800 */
[----:B------:R-:W3:Y:S04]  /*2750*/  LDL.LU R7, [R1+0x4] ;  /* 0x0000040001077983 */ /* 0x000ee80000300800 */
[----:B------:R-:W4:Y:S01]  /*2760*/  LDL.LU R9, [R1] ;  /* 0x0000000001097983 */ /* 0x000f220000300800 */
[----:B-----5:R-:W-:Y:S01]  /*2770*/  HADD2.F32 R18, -RZ, R18.H0_H0 ;  /* 0x20000012ff127230 */ /* 0x020fe20000004100 */
[----:B------:R-:W-:Y:S01]  /*2780*/  MOV R13, R20 ;  /* 0x00000014000d7202 */ /* 0x000fe20000000f00 */
[----:B------:R-:W-:Y:S01]  /*2790*/  HADD2.F32 R14, -RZ, R14.H0_H0 ;  /* 0x2000000eff0e7230 */ /* 0x000fe20000004100 */
[----:B------:R-:W-:Y:S01]  /*27a0*/  BSSY.RECONVERGENT B1, `(.L_x_323) ;  /* 0x0000059000017945 */ /* 0x000fe20003800200 */
[----:B------:R-:W-:-:S02]  /*27b0*/  HADD2.F32 R8, -RZ, R8.H0_H0 ;  /* 0x20000008ff087230 */ /* 0x000fc40000004100 */
[----:B------:R-:W-:Y:S02]  /*27c0*/  HADD2.F32 R17, -RZ, R17.H0_H0 ;  /* 0x20000011ff117230 */ /* 0x000fe40000004100 */
[----:B------:R-:W-:Y:S02]  /*27d0*/  HADD2.F32 R12, -RZ, R12.H0_H0 ;  /* 0x2000000cff0c7230 */ /* 0x000fe40000004100 */
[----:B------:R-:W-:-:S03]  /*27e0*/  IMAD.U32 R11, RZ, RZ, UR12 ;  /* 0x0000000cff0b7e24 */ /* 0x000fc6000f8e00ff */
[----:B------:R-:W-:Y:S01]  /*27f0*/  FADD.FTZ R17, R17, R12 ;  /* 0x0000000c11117221 */ /* 0x000fe20000010000 */
[----:B------:R-:W-:-:S04]  /*2800*/  IMAD.MOV.U32 R12, RZ, RZ, R21 ;  /* 0x000000ffff0c7224 */ /* 0x000fc800078e0015 */
[----:B------:R-:W-:-:S04]  /*2810*/  IMAD.WIDE.U32 R12, R26, 0x5, R12 ;  /* 0x000000051a0c7825 */ /* 0x000fc800078e000c */
[----:B--2---:R-:W-:Y:S02]  /*2820*/  HADD2.F32 R3, -RZ, R6.H0_H0 ;  /* 0x20000006ff037230 */ /* 0x004fe40000004100 */
[----:B------:R-:W-:-:S05]  /*2830*/  HADD2.F32 R6, -RZ, R29.H0_H0 ;  /* 0x2000001dff067230 */ /* 0x000fca0000004100 */
[----:B------:R-:W-:Y:S01]  /*2840*/  FADD.FTZ R3, R3, R6 ;  /* 0x0000000603037221 */ /* 0x000fe20000010000 */
[----:B---3--:R-:W-:Y:S02]  /*2850*/  HADD2.F32 R6, -RZ, R7.H0_H0 ;  /* 0x20000007ff067230 */ /* 0x008fe40000004100 */
[----:B------:R-:W-:Y:S02]  /*2860*/  HADD2.F32 R7, -RZ, R22.H0_H0 ;  /* 0x20000016ff077230 */ /* 0x000fe40000004100 */
[----:B------:R-:W-:-:S04]  /*2870*/  FADD.FTZ R3, R3, R18 ;  /* 0x0000001203037221 */ /* 0x000fc80000010000 */
[----:B------:R-:W-:Y:S01]  /*2880*/  FADD.FTZ R3, R3, R14 ;  /* 0x0000000e03037221 */ /* 0x000fe20000010000 */
[----:B------:R-:W-:Y:S02]  /*2890*/  HADD2.F32 R14, -RZ, R19.H0_H0 ;  /* 0x20000013ff0e7230 */ /* 0x000fe40000004100 */
[----:B------:R-:W-:Y:S01]  /*28a0*/  FADD.FTZ R7, R6, R7 ;  /* 0x0000000706077221 */ /* 0x000fe20000010000 */
[----:B------:R-:W-:-:S03]  /*28b0*/  FMUL.FTZ R3, R3, -1.4426950216293334961 ;  /* 0xbfb8aa3b03037820 */ /* 0x000fc60000410000 */
[----:B------:R-:W-:-:S03]  /*28c0*/  FADD.FTZ R7, R7, R14 ;  /* 0x0000000e07077221 */ /* 0x000fc60000010000 */
[----:B------:R-:W1:Y:S01]  /*28d0*/  MUFU.EX2 R3, R3 ;  /* 0x0000000300037308 */ /* 0x000e620000000800 */
[----:B------:R-:W-:Y:S01]  /*28e0*/  FADD.FTZ R7, R7, R8 ;  /* 0x0000000807077221 */ /* 0x000fe20000010000 */
[----:B----4-:R-:W-:Y:S02]  /*28f0*/  HADD2.F32 R8, -RZ, R9.H0_H0 ;  /* 0x20000009ff087230 */ /* 0x010fe40000004100 */
[----:B------:R-:W-:Y:S02]  /*2900*/  HADD2.F32 R9, -RZ, R16.H0_H0 ;  /* 0x20000010ff097230 */ /* 0x000fe40000004100 */
[----:B------:R-:W-:-:S06]  /*2910*/  FMUL.FTZ R7, R7, -1.4426950216293334961 ;  /* 0xbfb8aa3b07077820 */ /* 0x000fcc0000410000 */
[----:B------:R-:W2:Y:S01]  /*2920*/  MUFU.EX2 R7, R7 ;  /* 0x0000000700077308 */ /* 0x000ea20000000800 */
[----:B-1----:R-:W-:Y:S01]  /*2930*/  FADD.FTZ R6, R3, 1 ;  /* 0x3f80000003067421 */ /* 0x002fe20000010000 */
[----:B------:R-:W-:-:S05]  /*2940*/  HADD2.F32 R3, -RZ, R10.H0_H0 ;  /* 0x2000000aff037230 */ /* 0x000fca0000004100 */
[----:B------:R-:W1:Y:S01]  /*2950*/  MUFU.RCP R6, R6 ;  /* 0x0000000600067308 */ /* 0x000e620000001000 */
[----:B------:R-:W-:Y:S01]  /*2960*/  FADD.FTZ R8, R8, R3 ;  /* 0x0000000308087221 */ /* 0x000fe20000010000 */
[----:B--2---:R-:W-:-:S06]  /*2970*/  FADD.FTZ R3, R7, 1 ;  /* 0x3f80000007037421 */ /* 0x004fcc0000010000 */
        /* <DEDUP_REMOVED lines=10> */
[----:B------:R-:W-:Y:S02]  /*2a20*/  F2FP.F16.F32.PACK_AB R15, R15, R10 ;  /* 0x0000000a0f0f723e */ /* 0x000fe400000000ff */
        /* <DEDUP_REMOVED lines=28> */
.L_x_324:
[----:B------:R-:W0:Y:S01]  /*2bf0*/  LDCU.64 UR66, c[0x0][0xd50] ;  /* 0x0001aa00ff4277ac */ /* 0x000e220008000a00 */
[----:B------:R-:W-:Y:S01]  /*2c00*/  IMAD.MOV.U32 R7, RZ, RZ, R12 ;  /* 0x000000ffff077224 */ /* 0x000fe200078e000c */
[----:B------:R-:W-:Y:S02]  /*2c10*/  MOV R6, 0x2c50 ;  /* 0x00002c5000067802 */ /* 0x000fe40000000f00 */
[----:B0-----:R-:W-:Y:S01]  /*2c20*/  MOV R3, UR66 ;  /* 0x0000004200037c02 */ /* 0x001fe20008000f00 */
[----:B------:R-:W-:-:S07]  /*2c30*/  IMAD.U32 R2, RZ, RZ, UR67 ;  /* 0x00000043ff027e24 */ /* 0x000fce000f8e00ff */
[----:B------:R-:W-:Y:S05]  /*2c40*/  CALL.REL.NOINC `($__internal_10_$__cuda_sm20_div_s64) ;  /* 0x00000010004c7944 */ /* 0x000fea0003c00000 */
        /* <DEDUP_REMOVED lines=14> */
.L_x_325:
[----:B------:R-:W-:Y:S05]  /*2d30*/  BSYNC.RECONVERGENT B1 ;  /* 0x0000000000017941 */ /* 0x000fea0003800200 */
.L_x_323:
[----:B------:R-:W-:Y:S01]  /*2d40*/  IMAD R13, R6, UR22, RZ ;  /* 0x00000016060d7c24 */ /* 0x000fe2000f8e02ff */
[----:B------:R-:W-:Y:S01]  /*2d50*/  BSSY.RECONVERGENT B1, `(.L_x_326) ;  /* 0x000003c000017945 */ /* 0x000fe20003800200 */
[----:B------:R-:W-:-:S04]  /*2d60*/  IMAD.WIDE.U32 R6, R2, UR22, RZ ;  /* 0x0000001602067c25 */ /* 0x000fc8000f8e00ff */
[----:B------:R-:W-:Y:S01]  /*2d70*/  IMAD R13, R2, UR23, R13 ;  /* 0x00000017020d7c24 */ /* 0x000fe2000f8e020d */
[----:B------:R-:W-:Y:S01]  /*2d80*/  PRMT R2, R15, 0x7632, R2 ;  /* 0x000076320f027816 */ /* 0x000fe20000000002 */
        /* <DEDUP_REMOVED lines=37> */
.L_x_327:
        /* <DEDUP_REMOVED lines=19> */
.L_x_328:
[----:B------:R-:W-:Y:S05]  /*3110*/  BSYNC.RECONVERGENT B1 ;  /* 0x0000000000017941 */ /* 0x000fea0003800200 */
.L_x_326:
[----:B------:R-:W-:Y:S01]  /*3120*/  IMAD R19, R2, UR22, RZ ;  /* 0x0000001602137c24 */ /* 0x000fe2000f8e02ff */
[----:B------:R-:W-:Y:S01]  /*3130*/  BSSY.RECONVERGENT B1, `(.L_x_329) ;  /* 0x000003b000017945 */ /* 0x000fe20003800200 */
[----:B------:R-:W-:Y:S01]  /*3140*/  IMAD.WIDE.U32 R6, R0, UR22, RZ ;  /* 0x0000001600067c25 */ /* 0x000fe2000f8e00ff */
[----:B------:R-:W-:-:S03]  /*3150*/  F2FP.F16.F32.PACK_AB R14, RZ, R14 ;  /* 0x0000000eff0e723e */ /* 0x000fc600000000ff */
        /* <DEDUP_REMOVED lines=37> */
.L_x_330:
        /* <DEDUP_REMOVED lines=19> */
.L_x_331:
[----:B------:R-:W-:Y:S05]  /*34e0*/  BSYNC.RECONVERGENT B1 ;  /* 0x0000000000017941 */ /* 0x000fea0003800200 */
.L_x_329:
        /* <DEDUP_REMOVED lines=40> */
.L_x_333:
        /* <DEDUP_REMOVED lines=19> */
.L_x_334:
[----:B------:R-:W-:Y:S05]  /*38a0*/  BSYNC.RECONVERGENT B1 ;  /* 0x0000000000017941 */ /* 0x000fea0003800200 */
.L_x_332:
        /* <DEDUP_REMOVED lines=32> */
[-C--:B------:R-:W-:Y:S02]  /*3ab0*/  @P0 IADD3 R0, PT, PT, R0, -R3.reuse, RZ ;  /* 0x8000000300000210 */ /* 0x080fe40007ffe0ff */
[----:B------:R-:W-:Y:S02]  /*3ac0*/  @P0 IADD3 R8, PT, PT, R8, 0x1, RZ ;  /* 0x0000000108080810 */ /* 0x000fe40007ffe0ff */
[----:B------:R-:W-:Y:S02]  /*3ad0*/  ISETP.GE.U32.AND P1, PT, R0, R3, PT ;  /* 0x000000030000720c */ /* 0x000fe40003f26070 */
[----:B------:R-:W-:-:S11]  /*3ae0*/  MOV R0, RZ ;  /* 0x000000ff00007202 */ /* 0x000fd60000000f00 */
[----:B------:R-:W-:Y:S01]  /*3af0*/  @P1 VIADD R8, R8, 0x1 ;  /* 0x0000000108081836 */ /* 0x000fe20000000000 */
[----:B------:R-:W-:-:S04]  /*3b00*/  @!P2 LOP3.LUT R8, RZ, R3, RZ, 0x33, !PT ;  /* 0x00000003ff08a212 */ /* 0x000fc800078e33ff */
[----:B------:R-:W-:-:S05]  /*3b10*/  IADD3 R2, PT, PT, -R8, RZ, RZ ;  /* 0x000000ff08027210 */ /* 0x000fca0007ffe1ff */
[----:B------:R-:W-:Y:S01]  /*3b20*/  IMAD R12, R3, R2, R12 ;  /* 0x00000002030c7224 */ /* 0x000fe200078e020c */
[----:B------:R-:W-:Y:S06]  /*3b30*/  BRA `(.L_x_337) ;  /* 0x0000000000407947 */ /* 0x000fec0003800000 */
.L_x_336:
[----:B------:R-:W0:Y:S01]  /*3b40*/  LDCU.64 UR66, c[0x0][0xd50] ;  /* 0x0001aa00ff4277ac */ /* 0x000e220008000a00 */
[----:B------:R-:W-:Y:S02]  /*3b50*/  MOV R7, R12 ;  /* 0x0000000c00077202 */ /* 0x000fe40000000f00 */
[----:B------:R-:W-:Y:S02]  /*3b60*/  MOV R0, R13 ;  /* 0x0000000d00007202 */ /* 0x000fe40000000f00 */
[----:B------:R-:W-:Y:S02]  /*3b70*/  MOV R6, 0x3bb0 ;  /* 0x00003bb000067802 */ /* 0x000fe40000000f00 */
[----:B0-----:R-:W-:Y:S01]  /*3b80*/  MOV R3, UR66 ;  /* 0x0000004200037c02 */ /* 0x001fe20008000f00 */
[----:B------:R-:W-:-:S07]  /*3b90*/  IMAD.U32 R2, RZ, RZ, UR67 ;  /* 0x00000043ff027e24 */ /* 0x000fce000f8e00ff */
        /* <DEDUP_REMOVED lines=10> */
.L_x_337:
[----:B------:R-:W-:Y:S05]  /*3c40*/  BSYNC.RECONVERGENT B1 ;  /* 0x0000000000017941 */ /* 0x000fea0003800200 */
.L_x_335:
[----:B------:R-:W2:Y:S01]  /*3c50*/  LDL R6, [R1+0xc] ;  /* 0x00000c0001067983 */ /* 0x000ea20000100800 */
[----:B------:R-:W-:Y:S02]  /*3c60*/  IMAD R7, R0, UR22, RZ ;  /* 0x0000001600077c24 */ /* 0x000fe4000f8e02ff */
[----:B------:R-:W-:-:S04]  /*3c70*/  IMAD.WIDE.U32 R2, R12, UR22, RZ ;  /* 0x000000160c027c25 */ /* 0x000fc8000f8e00ff */
[----:B------:R-:W-:Y:S02]  /*3c80*/  IMAD R7, R12, UR23, R7 ;  /* 0x000000170c077c24 */ /* 0x000fe4000f8e0207 */
[----:B------:R-:W-:-:S03]  /*3c90*/  IMAD R9, R9, UR20, RZ ;  /* 0x0000001409097c24 */ /* 0x000fc6000f8e02ff */
[----:B------:R-:W-:Y:S01]  /*3ca0*/  IADD3 R3, PT, PT, R3, R7, RZ ;  /* 0x0000000703037210 */ /* 0x000fe20007ffe0ff */
        /* <DEDUP_REMOVED lines=12> */
.L_x_293:
[----:B------:R-:W-:Y:S05]  /*3d70*/  EXIT ;  /* 0x000000000000794d */ /* 0x000fea0003800000 */
        .weak           $__internal_10_$__cuda_sm20_div_s64
        .type           $__internal_10_$__cuda_sm20_div_s64,@function
        .size           $__internal_10_$__cuda_sm20_div_s64,(.L_x_1352 - $__internal_10_$__cuda_sm20_div_s64)
$__internal_10_$__cuda_sm20_div_s64:
        /* <DEDUP_REMOVED lines=35> */
[----:B------:R-:W-:-:S04]  /*3fb0*/  IMAD.HI.U32 R18, R19, R24, RZ ;  /* 0x0000001813127227 */ /* 0x000fc800078e00ff */
[----:B------:R-:W-:-:S04]  /*3fc0*/  IMAD.X R9, RZ, RZ, ~R9, P0 ;  /* 0x000000ffff097224 */ /* 0x000fc800000e0e09 */
[----:B------:R-:W-:-:S04]  /*3fd0*/  IMAD.WIDE.U32 R18, P1, R19, R9, R18 ;  /* 0x0000000913127225 */ /* 0x000fc80007820012 */
[----:B------:R-:W-:-:S04]  /*3fe0*/  IMAD.HI.U32 R19, P0, R8, R24, R18 ;  /* 0x0000001808137227 */ /* 0x000fc80007800012 */
[----:B------:R-:W-:-:S05]  /*3ff0*/  IMAD.HI.U32 R18, R8, R9, RZ ;  /* 0x0000000908127227 */ /* 0x000fca00078e00ff */
[----:B------:R-:W-:Y:S01]  /*4000*/  IADD3.X R24, PT, PT, R18, R8, RZ, P1, !PT ;  /* 0x0000000812187210 */ /* 0x000fe20000ffe4ff */
        /* <DEDUP_REMOVED lines=11> */
[----:B------:R-:W-:Y:S01]  /*40c0*/  IMAD.WIDE.U32 R18, R8, R10, RZ ;  /* 0x0000000a08127225 */ /* 0x000fe200078e00ff */
[----:B------:R-:W-:-:S03]  /*40d0*/  IADD3.X R9, PT, PT, RZ, R9, RZ, P1, !PT ;  /* 0x00000009ff097210 */ /* 0x000fc60000ffe4ff */
[----:B------:R-:W-:Y:S01]  /*40e0*/  IMAD R19, R8, R11, R19 ;  /* 0x0000000b08137224 */ /* 0x000fe200078e0213 */
[----:B------:R-:W-:-:S03]  /*40f0*/  IADD3 R18, P2, PT, -R18, R23, RZ ;  /* 0x0000001712127210 */ /* 0x000fc60007f5e1ff */
[-C--:B------:R-:W-:Y:S01]  /*4100*/  IMAD R19, R9, R10.reuse, R19 ;  /* 0x0000000a09137224 */ /* 0x080fe200078e0213 */
[----:B------:R-:W-:-:S03]  /*4110*/  ISETP.GE.U32.AND P0, PT, R18, R10, PT ;  /* 0x0000000a1200720c */ /* 0x000fc60003f06070 */
[----:B------:R-:W-:Y:S01]  /*4120*/  IMAD.X R7, R7, 0x1, ~R19, P2 ;  /* 0x0000000107077824 */ /* 0x000fe200010e0e13 */
[----:B------:R-:W-:-:S04]  /*4130*/  IADD3 R19, P2, PT, R18, -R10, RZ ;  /* 0x8000000a12137210 */ /* 0x000fc80007f5e0ff */
[----:B------:R-:W-:-:S04]  /*4140*/  ISETP.GE.U32.AND.EX P0, PT, R7, R11, PT, P0 ;  /* 0x0000000b0700720c */ /* 0x000fc80003f06100 */
[----:B------:R-:W-:-:S04]  /*4150*/  SEL R18, R19, R18, P0 ;  /* 0x0000001213127207 */ /* 0x000fc80000000000 */
[----:B------:R-:W-:Y:S02]  /*4160*/  ISETP.GE.U32.AND P1, PT, R18, R10, PT ;  /* 0x0000000a1200720c */ /* 0x000fe40003f26070 */
[----:B------:R-:W-:Y:S02]  /*4170*/  IADD3.X R10, PT, PT, R7, ~R11, RZ, P2, !PT ;  /* 0x8000000b070a7210 */ /* 0x000fe400017fe4ff */
[----:B------:R-:W-:Y:S02]  /*4180*/  IADD3 R18, P2, PT, R8, 0x1, RZ ;  /* 0x0000000108127810 */ /* 0x000fe40007f5e0ff */
[----:B------:R-:W-:Y:S02]  /*4190*/  SEL R10, R10, R7, P0 ;  /* 0x000000070a0a7207 */ /* 0x000fe40000000000 */
[----:B------:R-:W-:Y:S02]  /*41a0*/  IADD3.X R7, PT, PT, RZ, R9, RZ, P2, !PT ;  /* 0x00000009ff077210 */ /* 0x000fe400017fe4ff */
[----:B------:R-:W-:-:S02]  /*41b0*/  SEL R8, R18, R8, P0 ;  /* 0x0000000812087207 */ /* 0x000fc40000000000 */
        /* <DEDUP_REMOVED lines=13> */
[----:B------:R-:W-:Y:S01]  /*4290*/  HFMA2 R7, -RZ, RZ, 0, 0 ;  /* 0x00000000ff077431 */ /* 0x000fe200000001ff */
[----:B------:R-:W-:Y:S02]  /*42a0*/  SEL R9, R9, R10, !P1 ;  /* 0x0000000a09097207 */ /* 0x000fe40004800000 */
[----:B------:R-:W-:Y:S02]  /*42b0*/  SEL R8, R3, 0xffffffff, P0 ;  /* 0xffffffff03087807 */ /* 0x000fe40000000000 */
[----:B------:R-:W-:Y:S01]  /*42c0*/  SEL R9, R9, 0xffffffff, P0 ;  /* 0xffffffff09097807 */ /* 0x000fe20000000000 */
[----:B------:R-:W-:Y:S06]  /*42d0*/  RET.REL.NODEC R6 `(_ZN2at6native38_GLOBAL__N__9a469cfd_6_RNN_cu_eca79a6d6kernel16gru_cell_forwardIN3c104HalfEflLi2EEEvNS_4cuda6detail10TensorInfoIT_T1_EESB_SB_SB_SB_SB_SB_SA_SA_) ;  /* 0xffffffbc06487950 */ /* 0x000fec0003c3ffff */
.L_x_339:
        /* <DEDUP_REMOVED lines=10> */
.L_x_1352:


//--------------------- .text._ZN2at6native38_GLOBAL__N__9a469cfd_6_RNN_cu_eca79a6d6kernel16gru_cell_forwardIN3c104HalfEflLi1EEEvNS_4cuda6detail10TensorInfoIT_T1_EESB_SB_SB_SB_SB_SB_SA_SA_ --------------------------
	.section	.text._ZN2at6native38_GLOBAL__N__9a469cfd_6_RNN_cu_eca79a6d6kernel16gru_cell_forwardIN3c104HalfEflLi1EEEvNS_4cuda6detail10TensorInfoIT_T1_EESB_SB_SB_SB_SB_SB_SA_SA_,"ax",@progbits
	.align	128
.text._ZN2at6native38_GLOBAL__N__9a469cfd_6_RNN_cu_eca79a6d6kernel16gru_cell_forwardIN3c104HalfEflLi1EEEvNS_4cuda6detail10TensorInfoIT_T1_EESB_SB_SB_SB_SB_SB_SA_SA_:
        .type           _ZN2at6native38_GLOBAL__N__9a469cfd_6_RNN_cu_eca79a6d6kernel16gru_cell_forwardIN3c104HalfEflLi1EEEvNS_4cuda6detail10TensorInfoIT_T1_EESB_SB_SB_SB_SB_SB_SA_SA_,@function
        .size           _ZN2at6native38_GLOBAL__N__9a469cfd_6_RNN_cu_eca79a6d6kernel16gru_cell_forwardIN3c104HalfEflLi1EEEvNS_4cuda6detail10TensorInfoIT_T1_EESB_SB_SB_SB_SB_SB_SA_SA_,(.L_x_1354 - _ZN2at6native38_GLOBAL__N__9a469cfd_6_RNN_cu_eca79a6d6kernel16gru_cell_forwardIN3c104HalfEflLi1EEEvNS_4cuda6detail10TensorInfoIT_T1_EESB_SB_SB_SB_SB_SB_SA_SA_)
        .other          _ZN2at6native38_GLOBAL__N__9a469cfd_6_RNN_cu_eca79a6d6kernel16gru_cell_forwardIN3c104HalfEflLi1EEEvNS_4cuda6detail10TensorInfoIT_T1_EESB_SB_SB_SB_SB_SB_SA_SA_,@"STO_CUDA_ENTRY STV_DEFAULT"
_ZN2at6native38_GLOBAL__N__9a469cfd_6_RNN_cu_eca79a6d6kernel16gru_cell_forwardIN3c104HalfEflLi1EEEvNS_4cuda6detail10TensorInfoIT_T1_EESB_SB_SB_SB_SB_SB_SA_SA_:
        /* <DEDUP_REMOVED lines=63> */
.L_x_345:
[----:B------:R-:W-:Y:S01]  /*03f0*/  MOV R23, UR13 ;  /* 0x0000000d00177c02 */ /* 0x000fe20008000f00 */
[----:B------:R-:W-:Y:S03]  /*0400*/  BSSY.RECONVERGENT B1, `(.L_x_342) ;  /* 0x0000029000017945 */ /* 0x000fe60003800200 */
[----:B------:R-:W-:-:S04]  /*0410*/  LOP3.LUT R7, R0, R23, RZ, 0xfc, !PT ;  /* 0x0000001700077212 */ /* 0x000fc800078efcff */
[----:B------:R-:W-:-:S13]  /*0420*/  ISETP.NE.U32.AND P0, PT, R7, RZ, PT ;  /* 0x000000ff0700720c */ /* 0x000fda0003f05070 */
[----:B------:R-:W-:Y:S05]  /*0430*/  @P0 BRA `(.L_x_343) ;  /* 0x0000000000600947 */ /* 0x000fea0003800000 */
[----:B0-----:R-:W-:Y:S01]  /*0440*/  MOV R22, UR52 ;  /* 0x0000003400167c02 */ /* 0x001fe20008000f00 */
[----:B------:R-:W-:Y:S02]  /*0450*/  HFMA2 R15, -RZ, RZ, 0, 0 ;  /* 0x00000000ff0f7431 */ /* 0x000fe400000001ff */
[----:B------:R-:W-:Y:S01]  /*0460*/  IMAD.MOV.U32 R13, RZ, RZ, RZ ;  /* 0x000000ffff0d7224 */ /* 0x000fe200078e00ff */
[----:B------:R-:W0:Y:S01]  /*0470*/  I2F.U32.RP R7, R22 ;  /* 0x0000001600077306 */ /* 0x000e220000209000 */
[----:B------:R-:W-:-:S07]  /*0480*/  ISETP.NE.U32.AND P2, PT, R22, RZ, PT ;  /* 0x000000ff1600720c */ /* 0x000fce0003f45070 */
[----:B0-----:R-:W0:Y:S02]  /*0490*/  MUFU.RCP R7, R7 ;  /* 0x0000000700077308 */ /* 0x001e240000001000 */
[----:B0-----:R-:W-:-:S06]  /*04a0*/  VIADD R8, R7, 0xffffffe ;  /* 0x0ffffffe07087836 */ /* 0x001fcc0000000000 */
[----:B------:R0:W1:Y:S02]  /*04b0*/  F2I.FTZ.U32.TRUNC.NTZ R9, R8 ;  /* 0x0000000800097305 */ /* 0x000064000021f000 */
[----:B0-----:R-:W-:Y:S01]  /*04c0*/  MOV R8, RZ ;  /* 0x000000ff00087202 */ /* 0x001fe20000000f00 */
[----:B-1----:R-:W-:-:S05]  /*04d0*/  IMAD R10, R9, R22, RZ ;  /* 0x00000016090a7224 */ /* 0x002fca00078e02ff */
[----:B------:R-:W-:-:S05]  /*04e0*/  IADD3 R11, PT, PT, -R10, RZ, RZ ;  /* 0x000000ff0a0b7210 */ /* 0x000fca0007ffe1ff */
[----:B------:R-:W-:-:S06]  /*04f0*/  IMAD.HI.U32 R9, R9, R11, R8 ;  /* 0x0000000b09097227 */ /* 0x000fcc00078e0008 */
[----:B------:R-:W-:-:S04]  /*0500*/  IMAD.HI.U32 R12, R9, R6, RZ ;  /* 0x00000006090c7227 */ /* 0x000fc800078e00ff */
        /* <DEDUP_REMOVED lines=11> */
.L_x_343:
[----:B------:R-:W-:-:S07]  /*05c0*/  MOV R12, 0x5e0 ;  /* 0x000005e0000c7802 */ /* 0x000fce0000000f00 */
[----:B0-23--:R-:W-:Y:S05]  /*05d0*/  CALL.REL.NOINC `($__internal_11_$__cuda_sm20_div_s64) ;  /* 0x0000001800e87944 */ /* 0x00dfea0003c00000 */
[----:B------:R-:W-:Y:S01]  /*05e0*/  IADD3 R9, P0, PT, RZ, -R10, RZ ;  /* 0x8000000aff097210 */ /* 0x000fe20007f1e0ff */
[----:B------:R-:W-:Y:S01]  /*05f0*/  IMAD.U32 R23, RZ, RZ, UR55 ;  /* 0x00000037ff177e24 */ /* 0x000fe2000f8e00ff */
[----:B------:R-:W-:Y:S01]  /*0600*/  MOV R22, UR54 ;  /* 0x0000003600167c02 */ /* 0x000fe20008000f00 */
[----:B------:R-:W-:Y:S01]  /*0610*/  IMAD.MOV.U32 R12, RZ, RZ, R10 ;  /* 0x000000ffff0c7224 */ /* 0x000fe200078e000a */
[-C--:B------:R-:W-:Y:S02]  /*0620*/  IADD3.X R7, PT, PT, RZ, ~R11.reuse, RZ, P0, !PT ;  /* 0x8000000bff077210 */ /* 0x080fe400007fe4ff */
[----:B------:R-:W-:-:S03]  /*0630*/  MOV R13, R11 ;  /* 0x0000000b000d7202 */ /* 0x000fc60000000f00 */
[----:B------:R-:W-:Y:S01]  /*0640*/  IMAD R8, R7, R22, RZ ;  /* 0x0000001607087224 */ /* 0x000fe200078e02ff */
[----:B------:R-:W-:-:S03]  /*0650*/  MOV R7, R0 ;  /* 0x0000000000077202 */ /* 0x000fc60000000f00 */
[----:B------:R-:W-:-:S04]  /*0660*/  IMAD.WIDE.U32 R14, R9, R22, R6 ;  /* 0x00000016090e7225 */ /* 0x000fc800078e0006 */
[----:B------:R-:W-:-:S05]  /*0670*/  IMAD R7, R9, R23, R8 ;  /* 0x0000001709077224 */ /* 0x000fca00078e0208 */
[----:B------:R-:W-:-:S07]  /*0680*/  IADD3 R15, PT, PT, R15, R7, RZ ;  /* 0x000000070f0f7210 */ /* 0x000fce0007ffe0ff */
.L_x_344:
[----:B--23--:R-:W-:Y:S05]  /*0690*/  BSYNC.RECONVERGENT B1 ;  /* 0x0000000000017941 */ /* 0x00cfea0003800200 */
.L_x_342:
[----:B------:R-:W-:Y:S01]  /*06a0*/  MOV R16, R14 ;  /* 0x0000000e00107202 */ /* 0x000fe20000000f00 */
[C---:B------:R-:W-:Y:S02]  /*06b0*/  IMAD R7, R12.reuse, UR7, RZ ;  /* 0x000000070c077c24 */ /* 0x040fe4000f8e02ff */
[----:B------:R-:W-:Y:S02]  /*06c0*/  IMAD.MOV.U32 R17, RZ, RZ, R15 ;  /* 0x000000ffff117224 */ /* 0x000fe400078e000f */
[----:B------:R-:W-:Y:S02]  /*06d0*/  IMAD R9, R15, UR38, RZ ;  /* 0x000000260f097c24 */ /* 0x000fe4000f8e02ff */
[----:B------:R-:W-:Y:S02]  /*06e0*/  IMAD R25, R13, UR14, R7 ;  /* 0x0000000e0d197c24 */ /* 0x000fe4000f8e0207 */
[----:B------:R-:W-:-:S04]  /*06f0*/  IMAD.WIDE.U32 R26, R12, UR14, R16 ;  /* 0x0000000e0c1a7c25 */ /* 0x000fc8000f8e0010 */
[----:B------:R-:W-:Y:S01]  /*0700*/  IMAD.WIDE.U32 R10, R14, UR38, RZ ;  /* 0x000000260e0a7c25 */ /* 0x000fe2000f8e00ff */
[----:B------:R-:W-:-:S03]  /*0710*/  IADD3 R25, PT, PT, R27, R25, RZ ;  /* 0x000000191b197210 */ /* 0x000fc60007ffe0ff */
[----:B------:R-:W-:Y:S01]  /*0720*/  IMAD R9, R14, UR39, R9 ;  /* 0x000000270e097c24 */ /* 0x000fe2000f8e0209 */
[----:B------:R-:W-:Y:S01]  /*0730*/  LEA R20, P0, R10, UR48, 0x1 ;  /* 0x000000300a147c11 */ /* 0x000fe2000f8008ff */
[----:B------:R-:W-:-:S03]  /*0740*/  IMAD R19, R15, UR40, RZ ;  /* 0x000000280f137c24 */ /* 0x000fc6000f8e02ff */
[----:B------:R-:W-:Y:S01]  /*0750*/  IADD3 R7, PT, PT, R11, R9, RZ ;  /* 0x000000090b077210 */ /* 0x000fe20007ffe0ff */
[----:B------:R-:W-:-:S03]  /*0760*/  IMAD.WIDE.U32 R8, R14, UR40, RZ ;  /* 0x000000280e087c25 */ /* 0x000fc6000f8e00ff */
[----:B------:R-:W-:Y:S01]  /*0770*/  LEA.HI.X R21, R10, UR49, R7, 0x1, P0 ;  /* 0x000000310a157c11 */ /* 0x000fe200080f0c07 */
[----:B------:R-:W-:Y:S01]  /*0780*/  IMAD R19, R14, UR41, R19 ;  /* 0x000000290e137c24 */ /* 0x000fe2000f8e0213 */
[----:B------:R-:W-:Y:S01]  /*0790*/  LEA R18, P0, R8, UR42, 0x1 ;  /* 0x0000002a08127c11 */ /* 0x000fe2000f8008ff */
[----:B------:R-:W-:Y:S02]  /*07a0*/  IMAD R11, R25, UR30, RZ ;  /* 0x0000001e190b7c24 */ /* 0x000fe4000f8e02ff */
[----:B------:R-:W-:Y:S02]  /*07b0*/  IMAD.IADD R7, R9, 0x1, R19 ;  /* 0x0000000109077824 */ /* 0x000fe400078e0213 */
[C---:B------:R-:W-:Y:S02]  /*07c0*/  IMAD R9, R26.reuse, UR31, R11 ;  /* 0x0000001f1a097c24 */ /* 0x040fe4000f8e020b */
[----:B------:R-:W-:Y:S01]  /*07d0*/  IMAD.WIDE.U32 R10, R26, UR30, RZ ;  /* 0x0000001e1a0a7c25 */ /* 0x000fe2000f8e00ff */
[----:B------:R-:W-:-:S04]  /*07e0*/  LEA.HI.X R19, R8, UR43, R7, 0x1, P0 ;  /* 0x0000002b08137c11 */ /* 0x000fc800080f0c07 */
[----:B------:R-:W-:Y:S02]  /*07f0*/  IADD3 R7, PT, PT, R11, R9, RZ ;  /* 0x000000090b077210 */ /* 0x000fe40007ffe0ff */
        /* <DEDUP_REMOVED lines=20> */
[----:B0-----:R-:W-:Y:S01]  /*0940*/  IMAD.WIDE.U32 R18, R14, UR38, RZ ;  /* 0x000000260e127c25 */ /* 0x001fe2000f8e00ff */
[----:B------:R-:W-:-:S03]  /*0950*/  IADD3 R11, PT, PT, R29, R11, RZ ;  /* 0x0000000b1d0b7210 */ /* 0x000fc60007ffe0ff */
[----:B------:R-:W-:Y:S01]  /*0960*/  IMAD R27, R14, UR39, R25 ;  /* 0x000000270e1b7c24 */ /* 0x000fe2000f8e0219 */
[----:B------:R-:W-:Y:S01]  /*0970*/  LEA.HI.X R11, R28, UR33, R11, 0x1, P0 ;  /* 0x000000211c0b7c11 */ /* 0x000fe200080f0c0b */
[----:B------:R0:W5:Y:S02]  /*0980*/  LDG.E.U16 R25, desc[UR18][R20.64] ;  /* 0x0000001214197981 */ /* 0x000164000c1e1500 */
[----:B------:R-:W-:Y:S01]  /*0990*/  IMAD.IADD R27, R19, 0x1, R27 ;  /* 0x00000001131b7824 */ /* 0x000fe200078e021b */
[----:B0-----:R-:W-:-:S04]  /*09a0*/  LEA R20, P0, R18, UR48, 0x1 ;  /* 0x0000003012147c11 */ /* 0x001fc8000f8008ff */
[----:B------:R-:W-:Y:S01]  /*09b0*/  LEA.HI.X R21, R18, UR49, R27, 0x1, P0 ;  /* 0x0000003112157c11 */ /* 0x000fe200080f0c1b */
[----:B------:R-:W-:Y:S02]  /*09c0*/  IMAD R27, R8, UR34, RZ ;  /* 0x00000022081b7c24 */ /* 0x000fe4000f8e02ff */
[C---:B------:R-:W-:Y:S02]  /*09d0*/  IMAD.WIDE.U32 R18, R26.reuse, UR34, RZ ;  /* 0x000000221a127c25 */ /* 0x040fe4000f8e00ff */
[----:B------:R-:W4:Y:S02]  /*09e0*/  LDG.E.U16 R20, desc[UR18][R20.64] ;  /* 0x0000001214147981 */ /* 0x000f24000c1e1500 */
[----:B------:R-:W-:-:S05]  /*09f0*/  IMAD R27, R26, UR35, R27 ;  /* 0x000000231a1b7c24 */ /* 0x000fca000f8e021b */
[----:B------:R-:W-:Y:S01]  /*0a00*/  IADD3 R19, PT, PT, R19, R27, RZ ;  /* 0x0000001b13137210 */ /* 0x000fe20007ffe0ff */
[----:B------:R0:W4:Y:S02]  /*0a10*/  LDG.E.U16 R21, desc[UR18][R10.64] ;  /* 0x000000120a157981 */ /* 0x000124000c1e1500 */
[----:B0-----:R-:W-:-:S04]  /*0a20*/  LEA R10, P0, R18, UR36, 0x1 ;  /* 0x00000024120a7c11 */ /* 0x001fc8000f8008ff */
[----:B------:R-:W-:-:S05]  /*0a30*/  LEA.HI.X R11, R18, UR37, R19, 0x1, P0 ;  /* 0x00000025120b7c11 */ /* 0x000fca00080f0c13 */
[----:B------:R0:W4:Y:S01]  /*0a40*/  LDG.E.U16 R27, desc[UR18][R10.64] ;  /* 0x000000120a1b7981 */ /* 0x000122000c1e1500 */
[----:B------:R-:W-:-:S04]  /*0a50*/  IADD3 R18, P0, PT, R26, R22, RZ ;  /* 0x000000161a127210 */ /* 0x000fc80007f1e0ff */
[----:B------:R-:W-:-:S05]  /*0a60*/  IADD3.X R19, PT, PT, R8, R23, RZ, P0, !PT ;  /* 0x0000001708137210 */ /* 0x000fca00007fe4ff */
[----:B------:R-:W-:Y:S02]  /*0a70*/  IMAD R29, R19, UR30, RZ ;  /* 0x0000001e131d7c24 */ /* 0x000fe4000f8e02ff */
[----:B0-----:R-:W-:-:S04]  /*0a80*/  IMAD.WIDE.U32 R10, R18, UR30, RZ ;  /* 0x0000001e120a7c25 */ /* 0x001fc8000f8e00ff */
[----:B------:R-:W-:Y:S01]  /*0a90*/  IMAD R29, R18, UR31, R29 ;  /* 0x0000001f121d7c24 */ /* 0x000fe2000f8e021d */
[----:B------:R-:W-:Y:S01]  /*0aa0*/  LEA R28, P0, R10, UR32, 0x1 ;  /* 0x000000200a1c7c11 */ /* 0x000fe2000f8008ff */
[----:B------:R-:W-:Y:S02]  /*0ab0*/  IMAD R19, R19, UR34, RZ ;  /* 0x0000002213137c24 */ /* 0x000fe4000f8e02ff */
[----:B--2---:R-:W-:Y:S02]  /*0ac0*/  HADD2.F32 R8, -RZ, R24.H0_H0 ;  /* 0x20000018ff087230 */ /* 0x004fe40000004100 */
[----:B---3--:R-:W-:-:S05]  /*0ad0*/  HADD2.F32 R7, -RZ, R7.H0_H0 ;  /* 0x20000007ff077230 */ /* 0x008fca0000004100 */
        /* <DEDUP_REMOVED lines=11> */
[----:B------:R-:W2:Y:S04]  /*0b90*/  LDG.E.U16 R7, desc[UR18][R28.64] ;  /* 0x000000121c077981 */ /* 0x000ea8000c1e1500 */
[----:B------:R0:W3:Y:S01]  /*0ba0*/  LDG.E.U16 R24, desc[UR18][R10.64] ;  /* 0x000000120a187981 */ /* 0x0000e2000c1e1500 */
[----:B------:R-:W-:Y:S01]  /*0bb0*/  IADD3 R19, PT, PT, R19, R26, RZ ;  /* 0x0000001a13137210 */ /* 0x000fe20007ffe0ff */
[----:B-----5:R-:W-:Y:S01]  /*0bc0*/  HADD2.F32 R26, -RZ, R25.H0_H0 ;  /* 0x20000019ff1a7230 */ /* 0x020fe20000004100 */
[----:B0-----:R-:W-:-:S04]  /*0bd0*/  LEA R10, P0, R18, UR42, 0x1 ;  /* 0x0000002a120a7c11 */ /* 0x001fc8000f8008ff */
[----:B------:R-:W-:Y:S02]  /*0be0*/  LEA.HI.X R11, R18, UR43, R19, 0x1, P0 ;  /* 0x0000002b120b7c11 */ /* 0x000fe400080f0c13 */
[----:B------:R-:W-:Y:S01]  /*0bf0*/  IADD3 R18, P0, PT, R14, R22, RZ ;  /* 0x000000160e127210 */ /* 0x000fe20007f1e0ff */
[----:B----4-:R-:W-:Y:S02]  /*0c00*/  HADD2.F32 R9, -RZ, R9.H0_H0 ;  /* 0x20000009ff097230 */ /* 0x010fe40000004100 */
[----:B------:R-:W-:Y:S01]  /*0c10*/  FADD.FTZ R26, R8, R26 ;  /* 0x0000001a081a7221 */ /* 0x000fe20000010000 */
[----:B------:R0:W4:Y:S01]  /*0c20*/  LDG.E.U16 R25, desc[UR18][R10.64] ;  /* 0x000000120a197981 */ /* 0x000122000c1e1500 */
[----:B------:R-:W-:Y:S02]  /*0c30*/  IMAD.X R19, R15, 0x1, R23, P0 ;  /* 0x000000010f137824 */ /* 0x000fe400000e0617 */
[----:B------:R-:W-:Y:S02]  /*0c40*/  FADD.FTZ R26, R26, R9 ;  /* 0x000000091a1a7221 */ /* 0x000fe40000010000 */
[----:B------:R-:W-:-:S02]  /*0c50*/  IMAD R29, R19, UR38, RZ ;  /* 0x00000026131d7c24 */ /* 0x000fc4000f8e02ff */
[----:B------:R-:W-:Y:S02]  /*0c60*/  IMAD R19, R19, UR40, RZ ;  /* 0x0000002813137c24 */ /* 0x000fe4000f8e02ff */
[C---:B------:R-:W-:Y:S02]  /*0c70*/  IMAD R9, R18.reuse, UR39, R29 ;  /* 0x0000002712097c24 */ /* 0x040fe4000f8e021d */
[----:B0-----:R-:W-:-:S04]  /*0c80*/  IMAD.WIDE.U32 R10, R18, UR38, RZ ;  /* 0x00000026120a7c25 */ /* 0x001fc8000f8e00ff */
[----:B------:R-:W-:Y:S01]  /*0c90*/  HADD2.F32 R21, -RZ, R21.H0_H0 ;  /* 0x20000015ff157230 */ /* 0x000fe20000004100 */
[----:B------:R-:W-:Y:S01]  /*0ca0*/  IADD3 R9, PT, PT, R11, R9, RZ ;  /* 0x000000090b097210 */ /* 0x000fe20007ffe0ff */
[C---:B------:R-:W-:Y:S02]  /*0cb0*/  IMAD R11, R18.reuse, UR41, R19 ;  /* 0x00000029120b7c24 */ /* 0x040fe4000f8e0213 */
[----:B------:R-:W-:-:S04]  /*0cc0*/  IMAD.WIDE.U32 R18, R18, UR40, RZ ;  /* 0x0000002812127c25 */ /* 0x000fc8000f8e00ff */
[----:B------:R-:W-:-:S05]  /*0cd0*/  HADD2.F32 R8, -RZ, R27.H0_H0 ;  /* 0x2000001bff087230 */ /* 0x000fca0000004100 */
        /* <DEDUP_REMOVED lines=11> */
[----:B------:R-:W-:Y:S01]  /*0d90*/  FMUL.FTZ R26, R26, -1.4426950216293334961 ;  /* 0xbfb8aa3b1a1a7820 */ /* 0x000fe20000410000 */
[----:B------:R-:W-:-:S05]  /*0da0*/  HADD2.F32 R28, -RZ, R20.H0_H0 ;  /* 0x20000014ff1c7230 */ /* 0x000fca0000004100 */
[----:B------:R-:W1:Y:S01]  /*0db0*/  MUFU.EX2 R26, R26 ;  /* 0x0000001a001a7308 */ /* 0x000e620000000800 */
[----:B------:R-:W-:Y:S01]  /*0dc0*/  FADD.FTZ R21, R21, R28 ;  /* 0x0000001c15157221 */ /* 0x000fe20000010000 */
[C---:B------:R-:W-:Y:S02]  /*0dd0*/  IMAD R19, R12.reuse, UR8, RZ ;  /* 0x000000080c137c24 */ /* 0x040fe4000f8e02ff */
[----:B------:R-:W-:-:S04]  /*0de0*/  IMAD.WIDE.U32 R16, R12, UR4, R16 ;  /* 0x000000040c107c25 */ /* 0x000fc8000f8e0010 */
[----:B------:R-:W-:Y:S02]  /*0df0*/  IMAD R19, R13, UR4, R19 ;  /* 0x000000040d137c24 */ /* 0x000fe4000f8e0213 */
[----:B-1----:R-:W-:-:S04]  /*0e00*/  FADD.FTZ R20, R26, 1 ;  /* 0x3f8000001a147421 */ /* 0x002fc80000010000 */
[----:B0-----:R0:W1:Y:S01]  /*0e10*/  MUFU.RCP R9, R20 ;  /* 0x0000001400097308 */ /* 0x0010620000001000 */
[----:B------:R-:W-:Y:S01]  /*0e20*/  IADD3 R11, PT, PT, R17, R19, RZ ;  /* 0x00000013110b7210 */ /* 0x000fe20007ffe0ff */
[----:B------:R-:W-:-:S04]  /*0e30*/  IMAD.WIDE.U32 R12, R12, UR4, R14 ;  /* 0x000000040c0c7c25 */ /* 0x000fc8000f8e000e */
[----:B------:R-:W-:Y:S02]  /*0e40*/  IMAD R11, R11, UR44, RZ ;  /* 0x0000002c0b0b7c24 */ /* 0x000fe4000f8e02ff */
[----:B0-----:R-:W-:Y:S02]  /*0e50*/  IMAD.IADD R20, R19, 0x1, R13 ;  /* 0x0000000113147824 */ /* 0x001fe400078e020d */
[C---:B------:R-:W-:Y:S02]  /*0e60*/  IMAD R11, R16.reuse, UR45, R11 ;  /* 0x0000002d100b7c24 */ /* 0x040fe4000f8e020b */
[----:B------:R-:W-:-:S04]  /*0e70*/  IMAD.WIDE.U32 R16, R16, UR44, RZ ;  /* 0x0000002c10107c25 */ /* 0x000fc8000f8e00ff */
[----:B------:R-:W-:Y:S01]  /*0e80*/  IMAD R19, R20, UR44, RZ ;  /* 0x0000002c14137c24 */ /* 0x000fe2000f8e02ff */
[----:B------:R-:W-:Y:S02]  /*0e90*/  IADD3 R11, PT, PT, R17, R11, RZ ;  /* 0x0000000b110b7210 */ /* 0x000fe40007ffe0ff */
[C---:B------:R-:W-:Y:S01]  /*0ea0*/  IADD3 R13, P1, PT, R12.reuse, R22, RZ ;  /* 0x000000160c0d7210 */ /* 0x040fe20007f3e0ff */
[----:B------:R-:W-:-:S03]  /*0eb0*/  IMAD R17, R12, UR45, R19 ;  /* 0x0000002d0c117c24 */ /* 0x000fc6000f8e0213 */
[----:B------:R-:W-:Y:S01]  /*0ec0*/  IADD3.X R20, PT, PT, R20, R23, RZ, P1, !PT ;  /* 0x0000001714147210 */ /* 0x000fe20000ffe4ff */
[----:B--2---:R-:W-:Y:S02]  /*0ed0*/  HADD2.F32 R7, -RZ, R7.H0_H0 ;  /* 0x20000007ff077230 */ /* 0x004fe40000004100 */
[----:B---3--:R-:W-:Y:S02]  /*0ee0*/  HADD2.F32 R24, -RZ, R24.H0_H0 ;  /* 0x20000018ff187230 */ /* 0x008fe40000004100 */
[----:B----4-:R-:W-:-:S05]  /*0ef0*/  HADD2.F32 R28, -RZ, R25.H0_H0 ;  /* 0x20000019ff1c7230 */ /* 0x010fca0000004100 */
[----:B------:R-:W-:-:S04]  /*0f00*/  FADD.FTZ R21, R21, R28 ;  /* 0x0000001c15157221 */ /* 0x000fc80000010000 */
[----:B------:R-:W-:-:S06]  /*0f10*/  FMUL.FTZ R21, R21, -1.4426950216293334961 ;  /* 0xbfb8aa3b15157820 */ /* 0x000fcc0000410000 */
[----:B------:R-:W0:Y:S01]  /*0f20*/  MUFU.EX2 R21, R21 ;  /* 0x0000001500157308 */ /* 0x000e220000000800 */
[----:B------:R-:W-:Y:S01]  /*0f30*/  IADD3 R25, P1, PT, R13, R22, RZ ;  /* 0x000000160d197210 */ /* 0x000fe20007f3e0ff */
[----:B0-----:R-:W-:Y:S01]  /*0f40*/  FADD.FTZ R19, R21, 1 ;  /* 0x3f80000015137421 */ /* 0x001fe20000010000 */
[----:B-----5:R-:W-:Y:S02]  /*0f50*/  HADD2.F32 R18, -RZ, R18.H0_H0 ;  /* 0x20000012ff127230 */ /* 0x020fe40000004100 */
[----:B------:R-:W-:-:S03]  /*0f60*/  HADD2.F32 R15, -RZ, R10.H0_H0 ;  /* 0x2000000aff0f7230 */ /* 0x000fc60000004100 */
[----:B------:R-:W-:Y:S02]  /*0f70*/  FADD.FTZ R18, R7, R18 ;  /* 0x0000001207127221 */ /* 0x000fe40000010000 */
[----:B------:R-:W-:-:S04]  /*0f80*/  FADD.FTZ R7, R24, R15 ;  /* 0x0000000f18077221 */ /* 0x000fc80000010000 */
[----:B-1----:R-:W-:Y:S01]  /*0f90*/  FFMA.FTZ R18, R7, R9, R18 ;  /* 0x0000000907127223 */ /* 0x002fe20000010012 */
[----:B------:R-:W-:Y:S01]  /*0fa0*/  LEA R10, P0, R16, UR46, 0x1 ;  /* 0x0000002e100a7c11 */ /* 0x000fe2000f8008ff */
[----:B------:R-:W-:-:S04]  /*0fb0*/  IMAD.WIDE.U32 R14, R12, UR44, RZ ;  /* 0x0000002c0c0e7c25 */ /* 0x000fc8000f8e00ff */
[----:B------:R-:W0:Y:S01]  /*0fc0*/  MUFU.TANH R18, R18 ;  /* 0x0000001200127308 */ /* 0x000e220000002400 */
[----:B------:R-:W-:Y:S01]  /*0fd0*/  LEA.HI.X R11, R16, UR47, R11, 0x1, P0 ;  /* 0x0000002f100b7c11 */ /* 0x000fe200080f0c0b */
[----:B------:R-:W-:Y:S01]  /*0fe0*/  IMAD R16, R20, UR44, RZ ;  /* 0x0000002c14107c24 */ /* 0x000fe2000f8e02ff */
[----:B------:R-:W-:Y:S01]  /*0ff0*/  LEA R12, P0, R14, UR46, 0x1 ;  /* 0x0000002e0e0c7c11 */ /* 0x000fe2000f8008ff */
[----:B------:R-:W-:-:S04]  /*1000*/  IMAD.IADD R21, R15, 0x1, R17 ;  /* 0x000000010f157824 */ /* 0x000fc800078e0211 */
[----:B------:R-:W1:Y:S01]  /*1010*/  MUFU.RCP R19, R19 ;  /* 0x0000001300137308 */ /* 0x000e620000001000 */
[----:B------:R-:W-:Y:S01]  /*1020*/  IADD3.X R20, PT, PT, R20, R23, RZ, P1, !PT ;  /* 0x0000001714147210 */ /* 0x000fe20000ffe4ff */
[----:B------:R-:W-:Y:S01]  /*1030*/  IMAD R15, R13, UR45, R16 ;  /* 0x0000002d0d0f7c24 */ /* 0x000fe2000f8e0210 */
[----:B------:R-:W-:Y:S01]  /*1040*/  IADD3 R22, P1, PT, R25, R22, RZ ;  /* 0x0000001619167210 */ /* 0x000fe20007f3e0ff */
[----:B------:R-:W-:Y:S01]  /*1050*/  IMAD.WIDE.U32 R16, R13, UR44, RZ ;  /* 0x0000002c0d107c25 */ /* 0x000fe2000f8e00ff */
[----:B------:R-:W-:-:S03]  /*1060*/  LEA.HI.X R13, R14, UR47, R21, 0x1, P0 ;  /* 0x0000002f0e0d7c11 */ /* 0x000fc600080f0c15 */
[----:B------:R-:W-:Y:S02]  /*1070*/  HADD2.F32 R21, -RZ, R8.H0_H0 ;  /* 0x20000008ff157230 */ /* 0x000fe40000004100 */
[C---:B------:R-:W-:Y:S01]  /*1080*/  IMAD.X R23, R20.reuse, 0x1, R23, P1 ;  /* 0x0000000114177824 */ /* 0x040fe200008e0617 */
[----:B------:R-:W-:Y:S01]  /*1090*/  IADD3 R15, PT, PT, R17, R15, RZ ;  /* 0x0000000f110f7210 */ /* 0x000fe20007ffe0ff */
[----:B------:R-:W-:Y:S01]  /*10a0*/  IMAD R20, R20, UR44, RZ ;  /* 0x0000002c14147c24 */ /* 0x000fe2000f8e02ff */
[----:B------:R-:W-:Y:S01]  /*10b0*/  LEA R14, P0, R16, UR46, 0x1 ;  /* 0x0000002e100e7c11 */ /* 0x000fe2000f8008ff */
[----:B0-----:R-:W-:Y:S01]  /*10c0*/  FADD.FTZ R17, -R18, R21 ;  /* 0x0000001512117221 */ /* 0x001fe20000010100 */
[----:B------:R-:W-:Y:S02]  /*10d0*/  IMAD R23, R23, UR44, RZ ;  /* 0x0000002c17177c24 */ /* 0x000fe4000f8e02ff */
[----:B------:R-:W-:Y:S01]  /*10e0*/  FADD.FTZ R9, R9, -RZ ;  /* 0x800000ff09097221 */ /* 0x000fe20000010000 */
[----:B------:R-:W-:Y:S01]  /*10f0*/  IMAD R21, R25, UR45, R20 ;  /* 0x0000002d19157c24 */ /* 0x000fe2000f8e0214 */
[----:B------:R-:W-:Y:S01]  /*1100*/  LEA.HI.X R15, R16, UR47, R15, 0x1, P0 ;  /* 0x0000002f100f7c11 */ /* 0x000fe200080f0c0f */
[----:B-1----:R-:W-:Y:S01]  /*1110*/  FFMA.FTZ R20, R17, R19, R18 ;  /* 0x0000001311147223 */ /* 0x002fe20000010012 */
[----:B------:R-:W-:-:S04]  /*1120*/  IMAD.WIDE.U32 R24, R25, UR44, RZ ;  /* 0x0000002c19187c25 */ /* 0x000fc8000f8e00ff */
[C---:B------:R-:W-:Y:S02]  /*1130*/  IMAD R23, R22.reuse, UR45, R23 ;  /* 0x0000002d16177c24 */ /* 0x040fe4000f8e0217 */
[----:B------:R-:W-:Y:S01]  /*1140*/  IMAD.WIDE.U32 R16, R22, UR44, RZ ;  /* 0x0000002c16107c25 */ /* 0x000fe2000f8e00ff */
[----:B------:R-:W-:-:S03]  /*1150*/  F2FP.F16.F32.PACK_AB R9, R9, R20 ;  /* 0x000000140909723e */ /* 0x000fc600000000ff */
        /* <DEDUP_REMOVED lines=8> */
[----:B------:R-:W-:-:S02]  /*11e0*/  F2FP.F16.F32.PACK_AB R19, R18, R19 ;  /* 0x000000131213723e */ /* 0x000fc400000000ff */
[----:B------:R-:W-:Y:S02]  /*11f0*/  MOV R17, R4 ;  /* 0x0000000400117202 */ /* 0x000fe40000000f00 */
[----:B------:R-:W-:Y:S02]  /*1200*/  PRMT R18, R9, 0x7632, R18 ;  /* 0x0000763209127816 */ /* 0x000fe40000000012 */
[----:B------:R-:W-:Y:S01]  /*1210*/  F2FP.F16.F32.PACK_AB R7, RZ, R7 ;  /* 0x00000007ff07723e */ /* 0x000fe200000000ff */
        /* <DEDUP_REMOVED lines=20> */
.L_x_341:
[----:B------:R-:W-:Y:S05]  /*1360*/  EXIT ;  /* 0x000000000000794d */ /* 0x000fea0003800000 */
.L_x_340:
        /* <DEDUP_REMOVED lines=33> */
.L_x_350:
        /* <DEDUP_REMOVED lines=29> */
.L_x_348:
[----:B------:R-:W-:-:S07]  /*1750*/  MOV R12, 0x1770 ;  /* 0x00001770000c7802 */ /* 0x000fce0000000f00 */
[----:B0123--:R-:W-:Y:S05]  /*1760*/  CALL.REL.NOINC `($__internal_11_$__cuda_sm20_div_s64) ;  /* 0x0000000800847944 */ /* 0x00ffea0003c00000 */
        /* <DEDUP_REMOVED lines=9> */
.L_x_349:
[----:B-123--:R-:W-:Y:S05]  /*1800*/  BSYNC.RECONVERGENT B1 ;  /* 0x0000000000017941 */ /* 0x00efea0003800200 */
.L_x_347:
[C---:B------:R-:W-:Y:S02]  /*1810*/  IMAD R7, R10.reuse, UR7, RZ ;  /* 0x000000070a077c24 */ /* 0x040fe4000f8e02ff */
[----:B------:R-:W-:-:S04]  /*1820*/  IMAD.WIDE.U32 R24, R10, UR14, R12 ;  /* 0x0000000e0a187c25 */ /* 0x000fc8000f8e000c */
[----:B------:R-:W-:Y:S02]  /*1830*/  IMAD R7, R11, UR14, R7 ;  /* 0x0000000e0b077c24 */ /* 0x000fe4000f8e0207 */
[----:B------:R-:W-:-:S03]  /*1840*/  IMAD.WIDE.U32 R14, R24, UR28, RZ ;  /* 0x0000001c180e7c25 */ /* 0x000fc6000f8e00ff */
[----:B------:R-:W-:Y:S01]  /*1850*/  IADD3 R23, PT, PT, R25, R7, RZ ;  /* 0x0000000719177210 */ /* 0x000fe20007ffe0ff */
[----:B------:R-:W-:Y:S01]  /*1860*/  IMAD.WIDE.U32 R16, R24, UR32, RZ ;  /* 0x0000002018107c25 */ /* 0x000fe2000f8e00ff */
[----:B------:R-:W-:-:S03]  /*1870*/  LEA R20, P0, R14, UR30, 0x1 ;  /* 0x0000001e0e147c11 */ /* 0x000fc6000f8008ff */
[C---:B------:R-:W-:Y:S01]  /*1880*/  IMAD R7, R23.reuse, UR28, RZ ;  /* 0x0000001c17077c24 */ /* 0x040fe2000f8e02ff */
[----:B------:R-:W-:Y:S01]  /*1890*/  LEA R18, P1, R16, UR34, 0x1 ;  /* 0x0000002210127c11 */ /* 0x000fe2000f8208ff */
[----:B------:R-:W-:Y:S02]  /*18a0*/  IMAD R19, R23, UR32, RZ ;  /* 0x0000002017137c24 */ /* 0x000fe4000f8e02ff */
[C---:B------:R-:W-:Y:S02]  /*18b0*/  IMAD R7, R24.reuse, UR29, R7 ;  /* 0x0000001d18077c24 */ /* 0x040fe4000f8e0207 */
[----:B------:R-:W-:Y:S02]  /*18c0*/  IMAD R19, R24, UR33, R19 ;  /* 0x0000002118137c24 */ /* 0x000fe4000f8e0213 */
[----:B------:R-:W-:-:S03]  /*18d0*/  IMAD.IADD R15, R15, 0x1, R7 ;  /* 0x000000010f0f7824 */ /* 0x000fc600078e0207 */
[----:B------:R-:W-:Y:S02]  /*18e0*/  IADD3 R7, PT, PT, R17, R19, RZ ;  /* 0x0000001311077210 */ /* 0x000fe40007ffe0ff */
[----:B------:R-:W-:Y:S02]  /*18f0*/  LEA.HI.X R21, R14, UR31, R15, 0x1, P0 ;  /* 0x0000001f0e157c11 */ /* 0x000fe400080f0c0f */
[----:B------:R-:W-:Y:S02]  /*1900*/  LEA.HI.X R19, R16, UR35, R7, 0x1, P1 ;  /* 0x0000002310137c11 */ /* 0x000fe400088f0c07 */
[----:B------:R-:W-:Y:S01]  /*1910*/  IADD3 R24, P0, PT, R24, R9, RZ ;  /* 0x0000000918187210 */ /* 0x000fe20007f1e0ff */
[----:B------:R0:W2:Y:S04]  /*1920*/  LDG.E.U16 R8, desc[UR18][R20.64] ;  /* 0x0000001214087981 */ /* 0x0000a8000c1e1500 */
[----:B------:R1:W3:Y:S01]  /*1930*/  LDG.E.U16 R7, desc[UR18][R18.64] ;  /* 0x0000001212077981 */ /* 0x0002e2000c1e1500 */
[----:B------:R-:W-:-:S05]  /*1940*/  IADD3.X R23, PT, PT, R23, R22, RZ, P0, !PT ;  /* 0x0000001617177210 */ /* 0x000fca00007fe4ff */
        /* <DEDUP_REMOVED lines=9> */
[----:B------:R-:W-:Y:S01]  /*19e0*/  IADD3 R21, P1, PT, R24, R9, RZ ;  /* 0x0000000918157210 */ /* 0x000fe20007f3e0ff */
[----:B------:R-:W-:Y:S01]  /*19f0*/  IMAD.IADD R15, R15, 0x1, R25 ;  /* 0x000000010f0f7824 */ /* 0x000fe200078e0219 */
[----:B------:R-:W-:Y:S02]  /*1a00*/  LEA.HI.X R17, R20, UR31, R17, 0x1, P0 ;  /* 0x0000001f14117c11 */ /* 0x000fe400080f0c11 */
[----:B------:R-:W-:-:S02]  /*1a10*/  IADD3.X R20, PT, PT, R23, R22, RZ, P1, !PT ;  /* 0x0000001617147210 */ /* 0x000fc40000ffe4ff */
[----:B------:R-:W-:Y:S01]  /*1a20*/  LEA.HI.X R19, R14, UR35, R15, 0x1, P2 ;  /* 0x000000230e137c11 */ /* 0x000fe200090f0c0f */
[----:B------:R0:W4:Y:S02]  /*1a30*/  LDG.E.U16 R23, desc[UR18][R16.64] ;  /* 0x0000001210177981 */ /* 0x000124000c1e1500 */
[C---:B------:R-:W-:Y:S02]  /*1a40*/  IMAD R26, R20.reuse, UR28, RZ ;  /* 0x0000001c141a7c24 */ /* 0x040fe4000f8e02ff */
        /* <DEDUP_REMOVED lines=20> */
[----:B------:R-:W-:-:S03]  /*1b90*/  IMAD.WIDE.U32 R10, R12, UR36, RZ ;  /* 0x000000240c0a7c25 */ /* 0x000fc6000f8e00ff */
[----:B------:R-:W-:-:S05]  /*1ba0*/  IADD3 R15, PT, PT, R13, R15, RZ ;  /* 0x0000000f0d0f7210 */ /* 0x000fca0007ffe0ff */
[----:B------:R-:W-:-:S04]  /*1bb0*/  IMAD R13, R15, UR36, RZ ;  /* 0x000000240f0d7c24 */ /* 0x000fc8000f8e02ff */
[----:B------:R-:W-:-:S04]  /*1bc0*/  IMAD R13, R12, UR37, R13 ;  /* 0x000000250c0d7c24 */ /* 0x000fc8000f8e020d */
[----:B------:R-:W-:Y:S02]  /*1bd0*/  IMAD.IADD R13, R11, 0x1, R13 ;  /* 0x000000010b0d7824 */ /* 0x000fe400078e020d */
[----:B--2---:R-:W-:Y:S02]  /*1be0*/  HADD2.F32 R8, -RZ, R8.H0_H0 ;  /* 0x20000008ff087230 */ /* 0x004fe40000004100 */
[----:B---3--:R-:W-:-:S05]  /*1bf0*/  HADD2.F32 R7, -RZ, R7.H0_H0 ;  /* 0x20000007ff077230 */ /* 0x008fca0000004100 */
[----:B------:R-:W-:Y:S01]  /*1c00*/  FADD.FTZ R7, R8, R7 ;  /* 0x0000000708077221 */ /* 0x000fe20000010000 */
[----:B------:R-:W-:-:S03]  /*1c10*/  IADD3 R8, P0, PT, R12, R9, RZ ;  /* 0x000000090c087210 */ /* 0x000fc60007f1e0ff */
[----:B------:R-:W-:Y:S01]  /*1c20*/  FADD.FTZ R7, RZ, R7 ;  /* 0x00000007ff077221 */ /* 0x000fe20000010000 */
[----:B------:R-:W-:-:S03]  /*1c30*/  IADD3 R16, P1, PT, R8, R9, RZ ;  /* 0x0000000908107210 */ /* 0x000fc60007f3e0ff */
[----:B------:R-:W-:-:S04]  /*1c40*/  FADD.FTZ R7, RZ, R7 ;  /* 0x00000007ff077221 */ /* 0x000fc80000010000 */
[----:B------:R-:W-:-:S06]  /*1c50*/  FMUL.FTZ R7, R7, -1.4426950216293334961 ;  /* 0xbfb8aa3b07077820 */ /* 0x000fcc0000410000 */
[----:B------:R-:W0:Y:S01]  /*1c60*/  MUFU.EX2 R7, R7 ;  /* 0x0000000700077308 */ /* 0x000e220000000800 */
[----:B----4-:R-:W-:Y:S02]  /*1c70*/  HADD2.F32 R23, -RZ, R23.H0_H0 ;  /* 0x20000017ff177230 */ /* 0x010fe40000004100 */
[----:B-----5:R-:W-:Y:S02]  /*1c80*/  HADD2.F32 R24, -RZ, R24.H0_H0 ;  /* 0x20000018ff187230 */ /* 0x020fe40000004100 */
[----:B0-----:R-:W-:-:S03]  /*1c90*/  FADD.FTZ R20, R7, 1 ;  /* 0x3f80000007147421 */ /* 0x001fc60000010000 */
[----:B------:R-:W-:-:S04]  /*1ca0*/  FADD.FTZ R23, R23, R24 ;  /* 0x0000001817177221 */ /* 0x000fc80000010000 */
[----:B------:R-:W-:Y:S01]  /*1cb0*/  FADD.FTZ R23, RZ, R23 ;  /* 0x00000017ff177221 */ /* 0x000fe20000010000 */
[----:B------:R-:W0:Y:S03]  /*1cc0*/  MUFU.RCP R20, R20 ;  /* 0x0000001400147308 */ /* 0x000e260000001000 */
[----:B------:R-:W-:-:S04]  /*1cd0*/  FADD.FTZ R23, RZ, R23 ;  /* 0x00000017ff177221 */ /* 0x000fc80000010000 */
[----:B------:R-:W-:-:S06]  /*1ce0*/  FMUL.FTZ R17, R23, -1.4426950216293334961 ;  /* 0xbfb8aa3b17117820 */ /* 0x000fcc0000410000 */
[----:B------:R-:W1:Y:S01]  /*1cf0*/  MUFU.EX2 R17, R17 ;  /* 0x0000001100117308 */ /* 0x000e620000000800 */
[----:B------:R-:W-:Y:S02]  /*1d00*/  HADD2.F32 R18, -RZ, R18.H0_H0 ;  /* 0x20000012ff127230 */ /* 0x000fe40000004100 */
[----:B0-----:R-:W-:Y:S01]  /*1d10*/  FADD.FTZ R25, R20, -RZ ;  /* 0x800000ff14197221 */ /* 0x001fe20000010000 */
[----:B------:R-:W-:Y:S01]  /*1d20*/  HADD2.F32 R7, -RZ, R21.H0_H0 ;  /* 0x20000015ff077230 */ /* 0x000fe20000004100 */
[-C--:B------:R-:W-:Y:S01]  /*1d30*/  IADD3.X R21, PT, PT, R15, R22.reuse, RZ, P0, !PT ;  /* 0x000000160f157210 */ /* 0x080fe200007fe4ff */
[----:B------:R-:W-:Y:S01]  /*1d40*/  FADD.FTZ R18, RZ, R18 ;  /* 0x00000012ff127221 */ /* 0x000fe20000010000 */
[----:B------:R-:W-:Y:S02]  /*1d50*/  LEA R12, P0, R10, UR38, 0x1 ;  /* 0x000000260a0c7c11 */ /* 0x000fe4000f8008ff */
        /* <DEDUP_REMOVED lines=12> */
[----:B------:R-:W-:Y:S01]  /*1e20*/  HADD2.F32 R28, -RZ, R14.H0_H0 ;  /* 0x2000000eff1c7230 */ /* 0x000fe20000004100 */
[----:B------:R-:W-:Y:S01]  /*1e30*/  IADD3 R11, PT, PT, R19, R11, RZ ;  /* 0x0000000b130b7210 */ /* 0x000fe20007ffe0ff */
[C---:B------:R-:W-:Y:S01]  /*1e40*/  IMAD R19, R16.reuse, UR37, R17 ;  /* 0x0000002510137c24 */ /* 0x040fe2000f8e0211 */
[----:B------:R-:W-:Y:S01]  /*1e50*/  IADD3.X R21, PT, PT, R21, R22, RZ, P1, !PT ;  /* 0x0000001615157210 */ /* 0x000fe20000ffe4ff */
        /* <DEDUP_REMOVED lines=11> */
[----:B------:R-:W-:-:S03]  /*1f10*/  F2FP.F16.F32.PACK_AB R7, RZ, R7 ;  /* 0x00000007ff07723e */ /* 0x000fc600000000ff */
        /* <DEDUP_REMOVED lines=8> */
[----:B------:R-:W-:-:S02]  /*1fa0*/  F2FP.F16.F32.PACK_AB R25, R25, R28 ;  /* 0x0000001c1919723e */ /* 0x000fc400000000ff */
[----:B------:R-:W-:Y:S02]  /*1fb0*/  IADD3 R17, PT, PT, R19, R23, RZ ;  /* 0x0000001713117210 */ /* 0x000fe40007ffe0ff */
[----:B------:R-:W-:Y:S02]  /*1fc0*/  LEA R22, P1, R18, UR38, 0x1 ;  /* 0x0000002612167c11 */ /* 0x000fe4000f8208ff */
[----:B------:R-:W-:Y:S01]  /*1fd0*/  LEA.HI.X R21, R16, UR39, R21, 0x1, P0 ;  /* 0x0000002710157c11 */ /* 0x000fe200080f0c15 */
[----:B------:R-:W-:Y:S01]  /*1fe0*/  IMAD.MOV.U32 R16, RZ, RZ, R2 ;  /* 0x000000ffff107224 */ /* 0x000fe200078e0002 */
[----:B------:R-:W-:Y:S02]  /*1ff0*/  LEA.HI.X R23, R18, UR39, R17, 0x1, P1 ;  /* 0x0000002712177c11 */ /* 0x000fe400088f0c11 */
[----:B------:R-:W-:Y:S02]  /*2000*/  F2FP.F16.F32.PACK_AB R24, R15, R24 ;  /* 0x000000180f18723e */ /* 0x000fe400000000ff */
[----:B------:R-:W-:-:S02]  /*2010*/  MOV R17, R4 ;  /* 0x0000000400117202 */ /* 0x000fc40000000f00 */
[----:B------:R-:W-:Y:S02]  /*2020*/  PRMT R15, R25, 0x7632, R15 ;  /* 0x00007632190f7816 */ /* 0x000fe4000000000f */
[----:B------:R-:W-:Y:S01]  /*2030*/  IADD3 R6, P0, PT, R6, UR6, RZ ;  /* 0x0000000606067c10 */ /* 0x000fe2000ff1e0ff */
[----:B------:R0:W-:Y:S04]  /*2040*/  STG.E.U16 desc[UR18][R16.64], R25 ;  /* 0x0000001910007986 */ /* 0x0001e8000c101512 */
[----:B------:R1:W-:Y:S01]  /*2050*/  STG.E.U16 desc[UR18][R12.64], R15 ;  /* 0x0000000f0c007986 */ /* 0x0003e2000c101512 */
[----:B------:R-:W-:Y:S01]  /*2060*/  IMAD.X R0, RZ, RZ, R0, P0 ;  /* 0x000000ffff007224 */ /* 0x000fe200000e0600 */
[----:B------:R-:W-:Y:S02]  /*2070*/  ISETP.GE.U32.AND P0, PT, R6, UR40, PT ;  /* 0x0000002806007c0c */ /* 0x000fe4000bf06070 */
[----:B------:R2:W-:Y:S02]  /*2080*/  STG.E.U16 desc[UR18][R10.64], R24 ;  /* 0x000000180a007986 */ /* 0x0005e4000c101512 */
[----:B------:R-:W-:-:S02]  /*2090*/  ISETP.GE.AND.EX P0, PT, R0, UR41, PT, P0 ;  /* 0x0000002900007c0c */ /* 0x000fc4000bf06300 */
[----:B0-----:R-:W-:Y:S02]  /*20a0*/  MOV R16, UR26 ;  /* 0x0000001a00107c02 */ /* 0x001fe40008000f00 */
[----:B-1----:R-:W-:Y:S02]  /*20b0*/  PRMT R13, R24, 0x7632, R13 ;  /* 0x00007632180d7816 */ /* 0x002fe4000000000d */
[----:B------:R-:W-:Y:S02]  /*20c0*/  LEA R3, P2, R16, R3, 0x1 ;  /* 0x0000000310037211 */ /* 0x000fe400078408ff */
[----:B--2---:R-:W-:Y:S01]  /*20d0*/  PRMT R11, R7, 0x7610, R11 ;  /* 0x00007610070b7816 */ /* 0x004fe2000000000b */
[----:B------:R4:W-:Y:S01]  /*20e0*/  STG.E.U16 desc[UR18][R8.64], R13 ;  /* 0x0000000d08007986 */ /* 0x0009e2000c101512 */
[----:B------:R-:W-:Y:S02]  /*20f0*/  MOV R7, UR20 ;  /* 0x0000001400077c02 */ /* 0x000fe40008000f00 */
[----:B------:R-:W-:Y:S01]  /*2100*/  IADD3.X R5, PT, PT, R5, UR12, RZ, P2, !PT ;  /* 0x0000000c05057c10 */ /* 0x000fe200097fe4ff */
[----:B------:R4:W-:Y:S01]  /*2110*/  STG.E.U16 desc[UR18][R20.64], R14 ;  /* 0x0000000e14007986 */ /* 0x0009e2000c101512 */
[----:B------:R-:W-:-:S03]  /*2120*/  LEA R2, P1, R7, R2, 0x1 ;  /* 0x0000000207027211 */ /* 0x000fc600078208ff */
[----:B------:R4:W-:Y:S01]  /*2130*/  STG.E.U16 desc[UR18][R22.64], R11 ;  /* 0x0000000b16007986 */ /* 0x0009e2000c101512 */
[----:B------:R-:W-:Y:S01]  /*2140*/  IADD3.X R4, PT, PT, R4, UR9, RZ, P1, !PT ;  /* 0x0000000904047c10 */ /* 0x000fe20008ffe4ff */
[----:B------:R-:W-:Y:S08]  /*2150*/  @!P0 BRA `(.L_x_350) ;  /* 0xfffffff400088947 */ /* 0x000ff0000383ffff */
[----:B------:R-:W-:Y:S05]  /*2160*/  BSYNC.RECONVERGENT B0 ;  /* 0x0000000000007941 */ /* 0x000fea0003800200 */
.L_x_346:
[----:B------:R-:W-:Y:S05]  /*2170*/  EXIT ;  /* 0x000000000000794d */ /* 0x000fea0003800000 */
        .weak           $__internal_11_$__cuda_sm20_div_s64
        .type           $__internal_11_$__cuda_sm20_div_s64,@function
        .size           $__internal_11_$__cuda_sm20_div_s64,(.L_x_1354 - $__internal_11_$__cuda_sm20_div_s64)
$__internal_11_$__cuda_sm20_div_s64:
        /* <DEDUP_REMOVED lines=42> */
[----:B------:R-:W-:Y:S01]  /*2420*/  IMAD.MOV.U32 R9, RZ, RZ, RZ ;  /* 0x000000ffff097224 */ /* 0x000fe200078e00ff */
[----:B------:R-:W-:-:S03]  /*2430*/  IADD3.X R13, PT, PT, R8, R13, RZ, P0, !PT ;  /* 0x0000000d080d7210 */ /* 0x000fc600007fe4ff */
        /* <DEDUP_REMOVED lines=8> */
[----:B------:R-:W-:-:S03]  /*24c0*/  IMAD.WIDE.U32 R8, R13, UR10, RZ ;  /* 0x0000000a0d087c25 */ /* 0x000fc6000f8e00ff */
[----:B------:R-:W-:Y:S01]  /*24d0*/  IADD3.X R10, PT, PT, RZ, R10, RZ, P1, !PT ;  /* 0x0000000aff0a7210 */ /* 0x000fe20000ffe4ff */
[----:B------:R-:W-:Y:S01]  /*24e0*/  IMAD R9, R13, UR11, R9 ;  /* 0x0000000b0d097c24 */ /* 0x000fe2000f8e0209 */
[----:B------:R-:W-:-:S03]  /*24f0*/  IADD3 R14, P1, PT, -R8, R7, RZ ;  /* 0x00000007080e7210 */ /* 0x000fc60007f3e1ff */
[----:B------:R-:W-:Y:S01]  /*2500*/  IMAD R8, R10, UR10, R9 ;  /* 0x0000000a0a087c24 */ /* 0x000fe2000f8e0209 */
[----:B------:R-:W-:-:S04]  /*2510*/  ISETP.GE.U32.AND P0, PT, R14, UR10, PT ;  /* 0x0000000a0e007c0c */ /* 0x000fc8000bf06070 */
[----:B------:R-:W-:Y:S02]  /*2520*/  IADD3.X R16, PT, PT, ~R8, R11, RZ, P1, !PT ;  /* 0x0000000b08107210 */ /* 0x000fe40000ffe5ff */
[----:B------:R-:W-:Y:S02]  /*2530*/  IADD3 R9, P1, PT, R14, -UR10, RZ ;  /* 0x8000000a0e097c10 */ /* 0x000fe4000ff3e0ff */
[C---:B------:R-:W-:Y:S02]  /*2540*/  ISETP.GE.U32.AND.EX P0, PT, R16.reuse, UR11, PT, P0 ;  /* 0x0000000b10007c0c */ /* 0x040fe4000bf06100 */
[----:B------:R-:W-:Y:S02]  /*2550*/  IADD3 R8, P2, PT, R13, 0x1, RZ ;  /* 0x000000010d087810 */ /* 0x000fe40007f5e0ff */
[----:B------:R-:W-:Y:S02]  /*2560*/  IADD3.X R11, PT, PT, R16, ~UR11, RZ, P1, !PT ;  /* 0x8000000b100b7c10 */ /* 0x000fe40008ffe4ff */
[----:B------:R-:W-:Y:S01]  /*2570*/  SEL R9, R9, R14, P0 ;  /* 0x0000000e09097207 */ /* 0x000fe20000000000 */
[----:B------:R-:W-:Y:S01]  /*2580*/  IMAD.X R7, RZ, RZ, R10, P2 ;  /* 0x000000ffff077224 */ /* 0x000fe200010e060a */
[----:B------:R-:W-:-:S02]  /*2590*/  SEL R11, R11, R16, P0 ;  /* 0x000000100b0b7207 */ /* 0x000fc40000000000 */
[----:B------:R-:W-:Y:S02]  /*25a0*/  SEL R13, R8, R13, P0 ;  /* 0x0000000d080d7207 */ /* 0x000fe40000000000 */
[----:B------:R-:W-:Y:S02]  /*25b0*/  ISETP.GE.U32.AND P1, PT, R9, UR10, PT ;  /* 0x0000000a09007c0c */ /* 0x000fe4000bf26070 */
[----:B------:R-:W-:Y:S02]  /*25c0*/  SEL R8, R7, R10, P0 ;  /* 0x0000000a07087207 */ /* 0x000fe40000000000 */
[----:B------:R-:W-:Y:S02]  /*25d0*/  IADD3 R10, P2, PT, R13, 0x1, RZ ;  /* 0x000000010d0a7810 */ /* 0x000fe40007f5e0ff */
[----:B------:R-:W-:Y:S02]  /*25e0*/  ISETP.GE.U32.AND.EX P0, PT, R11, UR11, PT, P1 ;  /* 0x0000000b0b007c0c */ /* 0x000fe4000bf06110 */
[----:B------:R-:W-:-:S02]  /*25f0*/  IADD3.X R11, PT, PT, RZ, R8, RZ, P2, !PT ;  /* 0x00000008ff0b7210 */ /* 0x000fc400017fe4ff */
[----:B------:R-:W-:Y:S01]  /*2600*/  SEL R10, R10, R13, P0 ;  /* 0x0000000d0a0a7207 */ /* 0x000fe20000000000 */
[----:B------:R-:W-:Y:S01]  /*2610*/  HFMA2 R13, -RZ, RZ, 0, 0 ;  /* 0x00000000ff0d7431 */ /* 0x000fe200000001ff */
[----:B------:R-:W-:Y:S02]  /*2620*/  LOP3.LUT R9, R0, UR17, RZ, 0x3c, !PT ;  /* 0x0000001100097c12 */ /* 0x000fe4000f8e3cff */
[----:B------:R-:W-:Y:S02]  /*2630*/  SEL R11, R11, R8, P0 ;  /* 0x000000080b0b7207 */ /* 0x000fe40000000000 */
[----:B------:R-:W-:Y:S02]  /*2640*/  IADD3 R7, P2, PT, RZ, -R10, RZ ;  /* 0x8000000aff077210 */ /* 0x000fe40007f5e0ff */
[----:B------:R-:W-:Y:S02]  /*2650*/  ISETP.NE.U32.AND P0, PT, RZ, UR16, PT ;  /* 0x00000010ff007c0c */ /* 0x000fe4000bf05070 */
[----:B------:R-:W-:-:S02]  /*2660*/  ISETP.GE.AND P1, PT, R9, RZ, PT ;  /* 0x000000ff0900720c */ /* 0x000fc40003f26270 */
[-C--:B------:R-:W-:Y:S02]  /*2670*/  IADD3.X R8, PT, PT, RZ, ~R11.reuse, RZ, P2, !PT ;  /* 0x8000000bff087210 */ /* 0x080fe400017fe4ff */
[----:B------:R-:W-:Y:S02]  /*2680*/  ISETP.NE.AND.EX P0, PT, RZ, UR17, PT, P0 ;  /* 0x00000011ff007c0c */ /* 0x000fe4000bf05300 */
[----:B------:R-:W-:Y:S02]  /*2690*/  SEL R10, R7, R10, !P1 ;  /* 0x0000000a070a7207 */ /* 0x000fe40004800000 */
[----:B------:R-:W-:Y:S02]  /*26a0*/  SEL R11, R8, R11, !P1 ;  /* 0x0000000b080b7207 */ /* 0x000fe40004800000 */
[----:B------:R-:W-:Y:S02]  /*26b0*/  SEL R10, R10, 0xffffffff, P0 ;  /* 0xffffffff0a0a7807 */ /* 0x000fe40000000000 */
[----:B------:R-:W-:Y:S01]  /*26c0*/  SEL R11, R11, 0xffffffff, P0 ;  /* 0xffffffff0b0b7807 */ /* 0x000fe20000000000 */
[----:B------:R-:W-:Y:S06]  /*26d0*/  RET.REL.NODEC R12 `(_ZN2at6native38_GLOBAL__N__9a469cfd_6_RNN_cu_eca79a6d6kernel16gru_cell_forwardIN3c104HalfEflLi1EEEvNS_4cuda6detail10TensorInfoIT_T1_EESB_SB_SB_SB_SB_SB_SA_SA_) ;  /* 0xffffffd80c487950 */ /* 0x000fec0003c3ffff */
.L_x_351:
        /* <DEDUP_REMOVED lines=10> */
.L_x_1354:


//--------------------- .text._ZN2at6native38_GLOBAL__N__9a469cfd_6_RNN_cu_eca79a6d6kernel16gru_cell_forwardIN3c104HalfEfiLi2EEEvNS_4cuda6detail10TensorInfoIT_T1_EESB_SB_SB_SB_SB_SB_SA_SA_ --------------------------
	.section	.text._ZN2at6native38_GLOBAL__N__9a469cfd_6_RNN_cu_eca79a6d6kernel16gru_cell_forwardIN3c104HalfEfiLi2EEEvNS_4cuda6detail10TensorInfoIT_T1_EESB_SB_SB_SB_SB_SB_SA_SA_,"ax",@progbits
	.align	128
.text._ZN2at6native38_GLOBAL__N__9a469cfd_6_RNN_cu_eca79a6d6kernel16gru_cell_forwardIN3c104HalfEfiLi2EEEvNS_4cuda6detail10TensorInfoIT_T1_EESB_SB_SB_SB_SB_SB_SA_SA_:
        .type           _ZN2at6native38_GLOBAL__N__9a469cfd_6_RNN_cu_eca79a6d6kernel16gru_cell_forwardIN3c104HalfEfiLi2EEEvNS_4cuda6detail10TensorInfoIT_T1_EESB_SB_SB_SB_SB_SB_SA_SA_,@function
        .size           _ZN2at6native38_GLOBAL__N__9a469cfd_6_RNN_cu_eca79a6d6kernel16gru_cell_forwardIN3c104HalfEfiLi2EEEvNS_4cuda6detail10TensorInfoIT_T1_EESB_SB_SB_SB_SB_SB_SA_SA_,(.L_x_1356 - _ZN2at6native38_GLOBAL__N__9a469cfd_6_RNN_cu_eca79a6d6kernel16gru_cell_forwardIN3c104HalfEfiLi2EEEvNS_4cuda6detail10TensorInfoIT_T1_EESB_SB_SB_SB_SB_SB_SA_SA_)
        .other          _ZN2at6native38_GLOBAL__N__9a469cfd_6_RNN_cu_eca79a6d6kernel16gru_cell_forwardIN3c104HalfEfiLi2EEEvNS_4cuda6detail10TensorInfoIT_T1_EESB_SB_SB_SB_SB_SB_SA_SA_,@"STO_CUDA_ENTRY STV_DEFAULT"
_ZN2at6native38_GLOBAL__N__9a469cfd_6_RNN_cu_eca79a6d6kernel16gru_cell_forwardIN3c104HalfEfiLi2EEEvNS_4cuda6detail10TensorInfoIT_T1_EESB_SB_SB_SB_SB_SB_SA_SA_:
        /* <DEDUP_REMOVED lines=39> */
.L_x_355:
        /* <DEDUP_REMOVED lines=84> */
[----:B------:R-:W-:Y:S02]  /*07b0*/  IADD3 R10, PT, PT, -R29, RZ, RZ ;  /* 0x000000ff1d0a7210 */ /* 0x000fe40007ffe1ff */
[----:B------:R-:W-:-:S03]  /*07c0*/  IADD3 R11, PT, PT, -R27, RZ, RZ ;  /* 0x000000ff1b0b7210 */ /* 0x000fc60007ffe1ff */
[C---:B------:R-:W-:Y:S02]  /*07d0*/  IMAD R10, R16.reuse, R10, R21 ;  /* 0x0000000a100a7224 */ /* 0x040fe400078e0215 */
[----:B------:R-:W-:Y:S02]  /*07e0*/  IMAD R11, R16, R11, R19 ;  /* 0x0000000b100b7224 */ /* 0x000fe400078e0213 */
[----:B------:R-:W-:Y:S02]  /*07f0*/  IMAD R18, R10, UR5, RZ ;  /* 0x000000050a127c24 */ /* 0x000fe4000f8e02ff */
[----:B------:R-:W-:-:S04]  /*0800*/  IMAD.HI.U32 R10, R20, R25, RZ ;  /* 0x00000019140a7227 */ /* 0x000fc800078e00ff */
[----:B------:R-:W-:Y:S02]  /*0810*/  IMAD R22, R11, UR5, RZ ;  /* 0x000000050b167c24 */ /* 0x000fe4000f8e02ff */
[----:B------:R-:W-:Y:S02]  /*0820*/  IMAD R29, R29, UR10, R18 ;  /* 0x0000000a1d1d7c24 */ /* 0x000fe4000f8e0212 */
[----:B------:R-:W-:Y:S02]  /*0830*/  IMAD.MOV R11, RZ, RZ, -R10 ;  /* 0x000000ffff0b7224 */ /* 0x000fe400078e0a0a */
[----:B------:R-:W-:-:S04]  /*0840*/  IMAD.HI.U32 R18, R20, R23, RZ ;  /* 0x0000001714127227 */ /* 0x000fc800078e00ff */
[----:B------:R-:W-:Y:S01]  /*0850*/  IMAD R25, R14, R11, R25 ;  /* 0x0000000b0e197224 */ /* 0x000fe200078e0219 */
[----:B------:R-:W-:Y:S01]  /*0860*/  IADD3 R11, PT, PT, -R18, RZ, RZ ;  /* 0x000000ff120b7210 */ /* 0x000fe20007ffe1ff */
[----:B------:R-:W-:-:S03]  /*0870*/  IMAD.HI.U32 R20, R20, R17, RZ ;  /* 0x0000001114147227 */ /* 0x000fc600078e00ff */
[----:B------:R-:W-:Y:S01]  /*0880*/  ISETP.GT.U32.AND P2, PT, R14, R25, PT ;  /* 0x000000190e00720c */ /* 0x000fe20003f44070 */
[----:B------:R-:W-:Y:S01]  /*0890*/  IMAD R27, R27, UR10, R22 ;  /* 0x0000000a1b1b7c24 */ /* 0x000fe2000f8e0216 */
[----:B------:R-:W-:Y:S01]  /*08a0*/  IADD3 R22, PT, PT, -R20, RZ, RZ ;  /* 0x000000ff14167210 */ /* 0x000fe20007ffe1ff */
[----:B------:R-:W-:Y:S01]  /*08b0*/  IMAD R11, R14, R11, R23 ;  /* 0x0000000b0e0b7224 */ /* 0x000fe200078e0217 */
[----:B0-----:R-:W-:-:S03]  /*08c0*/  IABS R23, R15 ;  /* 0x0000000f00177213 */ /* 0x001fc60000000000 */
[C---:B------:R-:W-:Y:S01]  /*08d0*/  IMAD R17, R14.reuse, R22, R17 ;  /* 0x000000160e117224 */ /* 0x040fe200078e0211 */
[C---:B------:R-:W-:Y:S01]  /*08e0*/  ISETP.GT.U32.AND P6, PT, R14.reuse, R11, PT ;  /* 0x0000000b0e00720c */ /* 0x040fe20003fc4070 */
[----:B------:R-:W0:Y:S03]  /*08f0*/  I2F.RP R22, R23 ;  /* 0x0000001700167306 */ /* 0x000e260000209400 */
[----:B------:R-:W-:Y:S01]  /*0900*/  ISETP.GT.U32.AND P5, PT, R14, R17, PT ;  /* 0x000000110e00720c */ /* 0x000fe20003fa4070 */
[----:B------:R-:W-:Y:S02]  /*0910*/  @!P2 IMAD.IADD R25, R25, 0x1, -R14 ;  /* 0x000000011919a824 */ /* 0x000fe400078e0a0e */
[----:B------:R-:W-:-:S03]  /*0920*/  @!P2 VIADD R10, R10, 0x1 ;  /* 0x000000010a0aa836 */ /* 0x000fc60000000000 */
[----:B------:R-:W-:-:S03]  /*0930*/  ISETP.GE.U32.AND P1, PT, R25, R14, PT ;  /* 0x0000000e1900720c */ /* 0x000fc60003f26070 */
[-C--:B------:R-:W-:Y:S02]  /*0940*/  @!P6 IADD3 R11, PT, PT, R11, -R14.reuse, RZ ;  /* 0x8000000e0b0be210 */ /* 0x080fe40007ffe0ff */
[----:B------:R-:W-:Y:S01]  /*0950*/  @!P6 IADD3 R18, PT, PT, R18, 0x1, RZ ;  /* 0x000000011212e810 */ /* 0x000fe20007ffe0ff */
[----:B0-----:R-:W0:Y:S01]  /*0960*/  MUFU.RCP R22, R22 ;  /* 0x0000001600167308 */ /* 0x001e220000001000 */
[----:B------:R-:W-:Y:S02]  /*0970*/  ISETP.GE.U32.AND P4, PT, R11, R14, PT ;  /* 0x0000000e0b00720c */ /* 0x000fe40003f86070 */
[----:B------:R-:W-:Y:S02]  /*0980*/  LOP3.LUT R11, R21, R12, RZ, 0x3c, !PT ;  /* 0x0000000c150b7212 */ /* 0x000fe400078e3cff */
[-C--:B------:R-:W-:Y:S02]  /*0990*/  @!P5 IADD3 R17, PT, PT, R17, -R14.reuse, RZ ;  /* 0x8000000e1111d210 */ /* 0x080fe40007ffe0ff */
[----:B------:R-:W-:Y:S01]  /*09a0*/  ISETP.GE.AND P0, PT, R11, RZ, PT ;  /* 0x000000ff0b00720c */ /* 0x000fe20003f06270 */
[----:B------:R-:W-:Y:S01]  /*09b0*/  @P1 VIADD R10, R10, 0x1 ;  /* 0x000000010a0a1836 */ /* 0x000fe20000000000 */
[----:B------:R-:W-:-:S02]  /*09c0*/  ISETP.GE.U32.AND P3, PT, R17, R14, PT ;  /* 0x0000000e1100720c */ /* 0x000fc40003f66070 */
[----:B------:R-:W-:Y:S02]  /*09d0*/  LOP3.LUT R14, R19, R12, RZ, 0x3c, !PT ;  /* 0x0000000c130e7212 */ /* 0x000fe400078e3cff */
[----:B------:R-:W-:Y:S02]  /*09e0*/  ISETP.NE.AND P1, PT, R12, RZ, PT ;  /* 0x000000ff0c00720c */ /* 0x000fe40003f25270 */
[----:B------:R-:W-:Y:S02]  /*09f0*/  @!P5 IADD3 R20, PT, PT, R20, 0x1, RZ ;  /* 0x000000011414d810 */ /* 0x000fe40007ffe0ff */
[----:B------:R-:W-:Y:S02]  /*0a00*/  @P4 IADD3 R18, PT, PT, R18, 0x1, RZ ;  /* 0x0000000112124810 */ /* 0x000fe40007ffe0ff */
[----:B0-----:R-:W-:Y:S02]  /*0a10*/  IADD3 R24, PT, PT, R22, 0xffffffe, RZ ;  /* 0x0ffffffe16187810 */ /* 0x001fe40007ffe0ff */
[----:B------:R-:W-:-:S02]  /*0a20*/  IADD3 R22, PT, PT, -R0, RZ, RZ ;  /* 0x000000ff00167210 */ /* 0x000fc40007ffe1ff */
[----:B------:R0:W1:Y:S01]  /*0a30*/  F2I.FTZ.U32.TRUNC.NTZ R11, R24 ;  /* 0x00000018000b7305 */ /* 0x000062000021f000 */
[----:B------:R-:W-:Y:S02]  /*0a40*/  @!P0 IADD3 R10, PT, PT, -R10, RZ, RZ ;  /* 0x000000ff0a0a8210 */ /* 0x000fe40007ffe1ff */
[----:B------:R-:W-:Y:S01]  /*0a50*/  IMAD R16, R16, R22, R13 ;  /* 0x0000001610107224 */ /* 0x000fe200078e020d */
[----:B------:R-:W-:Y:S02]  /*0a60*/  ISETP.GE.AND P0, PT, R14, RZ, PT ;  /* 0x000000ff0e00720c */ /* 0x000fe40003f06270 */
[----:B------:R-:W-:Y:S02]  /*0a70*/  LOP3.LUT R22, RZ, R12, RZ, 0x33, !PT ;  /* 0x0000000cff167212 */ /* 0x000fe400078e33ff */
[----:B------:R-:W-:Y:S02]  /*0a80*/  @P3 IADD3 R20, PT, PT, R20, 0x1, RZ ;  /* 0x0000000114143810 */ /* 0x000fe40007ffe0ff */
[----:B------:R-:W-:-:S02]  /*0a90*/  SEL R17, R22, R10, !P1 ;  /* 0x0000000a16117207 */ /* 0x000fc40004800000 */
[----:B0-----:R-:W-:Y:S02]  /*0aa0*/  LOP3.LUT R24, R13, R12, RZ, 0x3c, !PT ;  /* 0x0000000c0d187212 */ /* 0x001fe400078e3cff */
[----:B-1----:R-:W-:Y:S02]  /*0ab0*/  IADD3 R14, PT, PT, RZ, -R11, RZ ;  /* 0x8000000bff0e7210 */ /* 0x002fe40007ffe0ff */
[----:B------:R-:W-:Y:S01]  /*0ac0*/  ISETP.GE.AND P2, PT, R24, RZ, PT ;  /* 0x000000ff1800720c */ /* 0x000fe20003f46270 */
[----:B------:R-:W-:Y:S01]  /*0ad0*/  @!P0 IMAD.MOV R18, RZ, RZ, -R18 ;  /* 0x000000ffff128224 */ /* 0x000fe200078e0a12 */
[----:B------:R-:W-:Y:S01]  /*0ae0*/  ISETP.NE.AND P0, PT, R15, RZ, PT ;  /* 0x000000ff0f00720c */ /* 0x000fe20003f05270 */
[----:B------:R-:W-:Y:S01]  /*0af0*/  IMAD.MOV.U32 R10, RZ, RZ, R14 ;  /* 0x000000ffff0a7224 */ /* 0x000fe200078e000e */
[----:B------:R-:W-:-:S03]  /*0b00*/  IADD3 R14, PT, PT, -R17, RZ, RZ ;  /* 0x000000ff110e7210 */ /* 0x000fc60007ffe1ff */
[----:B------:R-:W-:Y:S01]  /*0b10*/  IMAD R25, R10, R23, RZ ;  /* 0x000000170a197224 */ /* 0x000fe200078e02ff */
[----:B------:R-:W-:Y:S01]  /*0b20*/  MOV R10, RZ ;  /* 0x000000ff000a7202 */ /* 0x000fe20000000f00 */
[----:B------:R-:W-:-:S04]  /*0b30*/  IMAD R14, R12, R14, R21 ;  /* 0x0000000e0c0e7224 */ /* 0x000fc800078e0215 */
[----:B------:R-:W-:Y:S01]  /*0b40*/  IMAD.HI.U32 R11, R11, R25, R10 ;  /* 0x000000190b0b7227 */ /* 0x000fe200078e000a */
[----:B------:R-:W-:-:S03]  /*0b50*/  @!P2 IADD3 R20, PT, PT, -R20, RZ, RZ ;  /* 0x000000ff1414a210 */ /* 0x000fc60007ffe1ff */
        /* <DEDUP_REMOVED lines=9> */
[----:B------:R-:W-:Y:S01]  /*0bf0*/  @!P6 IMAD.IADD R10, R10, 0x1, -R23 ;  /* 0x000000010a0ae824 */ /* 0x000fe200078e0a17 */
[----:B------:R-:W-:-:S04]  /*0c00*/  @!P6 IADD3 R21, PT, PT, R21, 0x1, RZ ;  /* 0x000000011515e810 */ /* 0x000fc80007ffe0ff */
[----:B------:R-:W-:Y:S02]  /*0c10*/  ISETP.GE.U32.AND P3, PT, R10, R23, PT ;  /* 0x000000170a00720c */ /* 0x000fe40003f66070 */
[----:B------:R-:W-:Y:S02]  /*0c20*/  LOP3.LUT R10, R4, R15, RZ, 0x3c, !PT ;  /* 0x0000000f040a7212 */ /* 0x000fe400078e3cff */
[----:B------:R-:W-:Y:S02]  /*0c30*/  SEL R23, R22, R20, !P1 ;  /* 0x0000001416177207 */ /* 0x000fe40004800000 */
[----:B------:R-:W-:Y:S02]  /*0c40*/  ISETP.GE.AND P2, PT, R10, RZ, PT ;  /* 0x000000ff0a00720c */ /* 0x000fe40003f46270 */
[----:B------:R-:W-:Y:S01]  /*0c50*/  SEL R10, R22, R18, !P1 ;  /* 0x00000012160a7207 */ /* 0x000fe20004800000 */
[----:B------:R-:W-:-:S03]  /*0c60*/  IMAD.MOV R20, RZ, RZ, -R23 ;  /* 0x000000ffff147224 */ /* 0x000fc600078e0a17 */
[----:B------:R-:W-:Y:S01]  /*0c70*/  IADD3 R11, PT, PT, -R10, RZ, RZ ;  /* 0x000000ff0a0b7210 */ /* 0x000fe20007ffe1ff */
[----:B------:R-:W-:Y:S02]  /*0c80*/  @P3 VIADD R21, R21, 0x1 ;  /* 0x0000000115153836 */ /* 0x000fe40000000000 */
        /* <DEDUP_REMOVED lines=30> */
[C---:B------:R-:W-:Y:S01]  /*0e70*/  IADD3 R12, PT, PT, R8.reuse, R7, RZ ;  /* 0x00000007080c7210 */ /* 0x040fe20007ffe0ff */
[----:B------:R-:W-:-:S04]  /*0e80*/  IMAD R29, R8, UR15, RZ ;  /* 0x0000000f081d7c24 */ /* 0x000fc8000f8e02ff */
[C---:B------:R-:W-:Y:S02]  /*0e90*/  IMAD R27, R12.reuse, UR15, RZ ;  /* 0x0000000f0c1b7c24 */ /* 0x040fe4000f8e02ff */
[----:B------:R-:W1:Y:S01]  /*0ea0*/  LDC.64 R18, c[0x0][0x608] ;  /* 0x00018200ff127b82 */ /* 0x000e620000000a00 */
[----:B------:R-:W-:-:S04]  /*0eb0*/  IMAD.IADD R13, R12, 0x1, R7 ;  /* 0x000000010c0d7824 */ /* 0x000fc800078e0207 */
[----:B------:R-:W-:Y:S02]  /*0ec0*/  IMAD R15, R13, UR15, RZ ;  /* 0x0000000f0d0f7c24 */ /* 0x000fe4000f8e02ff */
        /* <DEDUP_REMOVED lines=16> */
.L_x_353:
[----:B-1----:R-:W-:Y:S02]  /*0fd0*/  PRMT R28, RZ, 0x7610, R28 ;  /* 0x00007610ff1c7816 */ /* 0x002fe4000000001c */
[----:B------:R-:W-:Y:S02]  /*0fe0*/  PRMT R25, RZ, 0x7610, R25 ;  /* 0x00007610ff197816 */ /* 0x000fe40000000019 */
[----:B------:R-:W-:Y:S02]  /*0ff0*/  PRMT R16, RZ, 0x7610, R16 ;  /* 0x00007610ff107816 */ /* 0x000fe40000000010 */
[----:B------:R-:W-:Y:S02]  /*1000*/  PRMT R26, RZ, 0x7610, R26 ;  /* 0x00007610ff1a7816 */ /* 0x000fe4000000001a */
[----:B------:R-:W-:Y:S02]  /*1010*/  PRMT R0, RZ, 0x7610, R0 ;  /* 0x00007610ff007816 */ /* 0x000fe40000000000 */
[----:B------:R-:W-:-:S07]  /*1020*/  PRMT R18, RZ, 0x7610, R18 ;  /* 0x00007610ff127816 */ /* 0x000fce0000000012 */
.L_x_354:
[----:B--2---:R-:W0:Y:S01]  /*1030*/  LDC R15, c[0x0][0x7c4] ;  /* 0x0001f100ff0f7b82 */ /* 0x004e220000000800 */
[----:B-----5:R-:W-:Y:S02]  /*1040*/  HADD2.F32 R10, -RZ, R10.H0_H0 ;  /* 0x2000000aff0a7230 */ /* 0x020fe40000004100 */
[----:B------:R-:W-:Y:S02]  /*1050*/  HADD2.F32 R21, -RZ, R21.H0_H0 ;  /* 0x20000015ff157230 */ /* 0x000fe40000004100 */
[----:B------:R-:W-:Y:S02]  /*1060*/  HADD2.F32 R11, -RZ, R11.H0_H0 ;  /* 0x2000000bff0b7230 */ /* 0x000fe40000004100 */
[----:B------:R-:W-:Y:S02]  /*1070*/  HADD2.F32 R22, -RZ, R22.H0_H0 ;  /* 0x20000016ff167230 */ /* 0x000fe40000004100 */
[----:B------:R-:W-:Y:S01]  /*1080*/  FADD.FTZ R10, R10, R21 ;  /* 0x000000150a0a7221 */ /* 0x000fe20000010000 */
[----:B------:R-:W-:-:S02]  /*1090*/  HADD2.F32 R26, -RZ, R26.H0_H0 ;  /* 0x2000001aff1a7230 */ /* 0x000fc40000004100 */
[----:B------:R-:W-:Y:S02]  /*10a0*/  HADD2.F32 R28, -RZ, R28.H0_H0 ;  /* 0x2000001cff1c7230 */ /* 0x000fe40000004100 */
[----:B------:R-:W-:Y:S01]  /*10b0*/  FADD.FTZ R11, R11, R22 ;  /* 0x000000160b0b7221 */ /* 0x000fe20000010000 */
[----:B------:R-:W-:Y:S02]  /*10c0*/  HADD2.F32 R20, -RZ, R20.H0_H0 ;  /* 0x20000014ff147230 */ /* 0x000fe40000004100 */
[----:B------:R-:W-:Y:S02]  /*10d0*/  HADD2.F32 R21, -RZ, R18.H0_H0 ;  /* 0x20000012ff157230 */ /* 0x000fe40000004100 */
[----:B------:R-:W-:Y:S01]  /*10e0*/  FADD.FTZ R11, R11, R26 ;  /* 0x0000001a0b0b7221 */ /* 0x000fe20000010000 */
[----:B------:R-:W-:-:S03]  /*10f0*/  IMAD R9, R9, 0x5, R8 ;  /* 0x0000000509097824 */ /* 0x000fc600078e0208 */
[----:B------:R-:W-:Y:S02]  /*1100*/  FADD.FTZ R11, R11, R28 ;  /* 0x0000001c0b0b7221 */ /* 0x000fe40000010000 */
[----:B------:R-:W-:Y:S02]  /*1110*/  IABS R22, R9 ;  /* 0x0000000900167213 */ /* 0x000fe40000000000 */
[----:B0-----:R-:W-:-:S04]  /*1120*/  IABS R17, R15 ;  /* 0x0000000f00117213 */ /* 0x001fc80000000000 */
[----:B------:R-:W0:Y:S08]  /*1130*/  I2F.RP R14, R17 ;  /* 0x00000011000e7306 */ /* 0x000e300000209400 */
[----:B0-----:R-:W0:Y:S02]  /*1140*/  MUFU.RCP R14, R14 ;  /* 0x0000000e000e7308 */ /* 0x001e240000001000 */
[----:B0-----:R-:W-:-:S02]  /*1150*/  IADD3 R12, PT, PT, R14, 0xffffffe, RZ ;  /* 0x0ffffffe0e0c7810 */ /* 0x001fc40007ffe0ff */
[----:B------:R-:W0:Y:S04]  /*1160*/  LDC R14, c[0x0][0x89c] ;  /* 0x00022700ff0e7b82 */ /* 0x000e280000000800 */
[----:B------:R1:W2:Y:S02]  /*1170*/  F2I.FTZ.U32.TRUNC.NTZ R13, R12 ;  /* 0x0000000c000d7305 */ /* 0x0002a4000021f000 */
[----:B-1----:R-:W-:Y:S01]  /*1180*/  IMAD.MOV.U32 R12, RZ, RZ, RZ ;  /* 0x000000ffff0c7224 */ /* 0x002fe200078e00ff */
[----:B--2---:R-:W-:-:S05]  /*1190*/  IADD3 R19, PT, PT, RZ, -R13, RZ ;  /* 0x8000000dff137210 */ /* 0x004fca0007ffe0ff */
[----:B------:R-:W-:-:S04]  /*11a0*/  IMAD R19, R19, R17, RZ ;  /* 0x0000001113137224 */ /* 0x000fc800078e02ff */
[----:B------:R-:W-:-:S04]  /*11b0*/  IMAD.HI.U32 R19, R13, R19, R12 ;  /* 0x000000130d137227 */ /* 0x000fc800078e000c */
[----:B------:R-:W-:Y:S02]  /*11c0*/  HADD2.F32 R13, -RZ, R0.H0_H0 ;  /* 0x20000000ff0d7230 */ /* 0x000fe40000004100 */
[----:B------:R-:W-:-:S03]  /*11d0*/  HADD2.F32 R0, -RZ, R25.H0_H0 ;  /* 0x20000019ff007230 */ /* 0x000fc60000004100 */
[----:B------:R-:W-:Y:S01]  /*11e0*/  FADD.FTZ R13, R10, R13 ;  /* 0x0000000d0a0d7221 */ /* 0x000fe20000010000 */
[----:B------:R-:W-:Y:S01]  /*11f0*/  IMAD.HI.U32 R10, R19, R6, RZ ;  /* 0x00000006130a7227 */ /* 0x000fe200078e00ff */
[----:B0-----:R-:W-:-:S03]  /*1200*/  IABS R19, R14 ;  /* 0x0000000e00137213 */ /* 0x001fc60000000000 */
[----:B------:R-:W-:Y:S01]  /*1210*/  FADD.FTZ R13, R13, R0 ;  /* 0x000000000d0d7221 */ /* 0x000fe20000010000 */
[----:B------:R-:W-:Y:S02]  /*1220*/  IADD3 R12, PT, PT, -R10, RZ, RZ ;  /* 0x000000ff0a0c7210 */ /* 0x000fe40007ffe1ff */
[----:B------:R-:W-:Y:S01]  /*1230*/  MOV R0, R19 ;  /* 0x0000001300007202 */ /* 0x000fe20000000f00 */
[----:B------:R-:W-:Y:S02]  /*1240*/  FMUL.FTZ R13, R13, -1.4426950216293334961 ;  /* 0xbfb8aa3b0d0d7820 */ /* 0x000fe40000410000 */
[C---:B------:R-:W-:Y:S02]  /*1250*/  IMAD R6, R17.reuse, R12, R6 ;  /* 0x0000000c11067224 */ /* 0x040fe400078e0206 */
[----:B------:R-:W0:Y:S03]  /*1260*/  I2F.RP R12, R0 ;  /* 0x00000000000c7306 */ /* 0x000e260000209400 */
[----:B------:R-:W-:-:S05]  /*1270*/  ISETP.GT.U32.AND P1, PT, R17, R6, PT ;  /* 0x000000061100720c */ /* 0x000fca0003f24070 */
[----:B------:R-:W1:Y:S04]  /*1280*/  MUFU.EX2 R13, R13 ;  /* 0x0000000d000d7308 */ /* 0x000e680000000800 */
[----:B0-----:R-:W0:Y:S04]  /*1290*/  MUFU.RCP R12, R12 ;  /* 0x0000000c000c7308 */ /* 0x001e280000001000 */
[----:B------:R-:W-:Y:S01]  /*12a0*/  @!P1 IMAD.IADD R6, R6, 0x1, -R17 ;  /* 0x0000000106069824 */ /* 0x000fe200078e0a11 */
[----:B------:R-:W-:Y:S02]  /*12b0*/  @!P1 IADD3 R10, PT, PT, R10, 0x1, RZ ;  /* 0x000000010a0a9810 */ /* 0x000fe40007ffe0ff */
[----:B------:R-:W-:-:S02]  /*12c0*/  ISETP.NE.AND P1, PT, R15, RZ, PT ;  /* 0x000000ff0f00720c */ /* 0x000fc40003f25270 */
[----:B------:R-:W-:Y:S01]  /*12d0*/  ISETP.GE.U32.AND P0, PT, R6, R17, PT ;  /* 0x000000110600720c */ /* 0x000fe20003f06070 */
[----:B-1----:R-:W-:Y:S01]  /*12e0*/  FADD.FTZ R19, R13, 1 ;  /* 0x3f8000000d137421 */ /* 0x002fe20000010000 */
[----:B------:R-:W-:Y:S01]  /*12f0*/  FMUL.FTZ R13, R11, -1.4426950216293334961 ;  /* 0xbfb8aa3b0b0d7820 */ /* 0x000fe20000410000 */
[----:B------:R-:W-:Y:S01]  /*1300*/  HADD2.F32 R11, -RZ, R16.H0_H0 ;  /* 0x20000010ff0b7230 */ /* 0x000fe20000004100 */
[----:B------:R-:W-:Y:S01]  /*1310*/  LOP3.LUT R16, R4, R15, RZ, 0x3c, !PT ;  /* 0x0000000f04107212 */ /* 0x000fe200078e3cff */
[----:B------:R-:W-:Y:S02]  /*1320*/  HADD2.F32 R6, -RZ, R23.H0_H0 ;  /* 0x20000017ff067230 */ /* 0x000fe40000004100 */
[----:B------:R-:W1:Y:S01]  /*1330*/  MUFU.RCP R19, R19 ;  /* 0x0000001300137308 */ /* 0x000e620000001000 */
[----:B------:R-:W-:Y:S01]  /*1340*/  FADD.FTZ R17, R20, R11 ;  /* 0x0000000b14117221 */ /* 0x000fe20000010000 */
[----:B------:R-:W-:Y:S01]  /*1350*/  ISETP.GE.AND P2, PT, R16, RZ, PT ;  /* 0x000000ff1000720c */ /* 0x000fe20003f46270 */
[----:B------:R-:W-:Y:S01]  /*1360*/  FADD.FTZ R6, R6, R21 ;  /* 0x0000001506067221 */ /* 0x000fe20000010000 */
[----:B0-----:R-:W-:-:S02]  /*1370*/  IADD3 R11, PT, PT, R12, 0xffffffe, RZ ;  /* 0x0ffffffe0c0b7810 */ /* 0x001fc40007ffe0ff */
[----:B------:R-:W-:Y:S02]  /*1380*/  @P0 VIADD R10, R10, 0x1 ;  /* 0x000000010a0a0836 */ /* 0x000fe40000000000 */
[----:B------:R-:W0:Y:S03]  /*1390*/  MUFU.EX2 R13, R13 ;  /* 0x0000000d000d7308 */ /* 0x000e260000000800 */
[----:B------:R-:W-:Y:S01]  /*13a0*/  MOV R20, R10 ;  /* 0x0000000a00147202 */ /* 0x000fe20000000f00 */
[----:B------:R-:W2:Y:S03]  /*13b0*/  F2I.FTZ.U32.TRUNC.NTZ R11, R11 ;  /* 0x0000000b000b7305 */ /* 0x000ea6000021f000 */
[----:B------:R-:W-:Y:S02]  /*13c0*/  @!P2 IADD3 R20, PT, PT, -R20, RZ, RZ ;  /* 0x000000ff1414a210 */ /* 0x000fe40007ffe1ff */
[----:B------:R-:W-:Y:S01]  /*13d0*/  @!P1 LOP3.LUT R20, RZ, R15, RZ, 0x33, !PT ;  /* 0x0000000fff149212 */ /* 0x000fe200078e33ff */
[----:B-1----:R-:W-:Y:S01]  /*13e0*/  FFMA.FTZ R16, R6, R19, R17 ;  /* 0x0000001306107223 */ /* 0x002fe20000010011 */
[----:B------:R-:W-:-:S02]  /*13f0*/  FADD.FTZ R19, R19, -RZ ;  /* 0x800000ff13137221 */ /* 0x000fc40000010000 */
[----:B------:R-:W-:Y:S01]  /*1400*/  IADD3 R10, PT, PT, -R20, RZ, RZ ;  /* 0x000000ff140a7210 */ /* 0x000fe20007ffe1ff */
[----:B0-----:R-:W-:Y:S02]  /*1410*/  FADD.FTZ R17, R13, 1 ;  /* 0x3f8000000d117421 */ /* 0x001fe40000010000 */
[----:B------:R-:W0:Y:S01]  /*1420*/  LDC.64 R12, c[0x0][0x7b8] ;  /* 0x0001ee00ff0c7b82 */ /* 0x000e220000000a00 */
[----:B------:R-:W1:Y:S01]  /*1430*/  MUFU.TANH R16, R16 ;  /* 0x0000001000107308 */ /* 0x000e620000002400 */
[----:B------:R-:W-:Y:S02]  /*1440*/  IMAD R8, R15, R10, R4 ;  /* 0x0000000a0f087224 */ /* 0x000fe400078e0204 */
[----:B------:R-:W-:Y:S02]  /*1450*/  HFMA2 R10, -RZ, RZ, 0, 0 ;  /* 0x00000000ff0a7431 */ /* 0x000fe400000001ff */
[----:B--2---:R-:W-:Y:S01]  /*1460*/  IMAD.MOV R21, RZ, RZ, -R11 ;  /* 0x000000ffff157224 */ /* 0x004fe200078e0a0b */
[----:B------:R-:W-:Y:S01]  /*1470*/  IADD3 R4, PT, PT, R5, R4, RZ ;  /* 0x0000000405047210 */ /* 0x000fe20007ffe0ff */
[----:B------:R-:W-:-:S02]  /*1480*/  IMAD R23, R8, UR17, RZ ;  /* 0x0000001108177c24 */ /* 0x000fc4000f8e02ff */
[----:B------:R-:W-:Y:S01]  /*1490*/  IMAD R15, R21, R0, RZ ;  /* 0x00000000150f7224 */ /* 0x000fe200078e02ff */
[----:B------:R-:W2:Y:S01]  /*14a0*/  MUFU.RCP R17, R17 ;  /* 0x0000001100117308 */ /* 0x000ea20000001000 */
[----:B------:R-:W-:Y:S02]  /*14b0*/  IMAD R23, R20, UR18, R23 ;  /* 0x0000001214177c24 */ /* 0x000fe4000f8e0217 */
[----:B------:R-:W-:Y:S01]  /*14c0*/  IMAD.HI.U32 R18, R11, R15, R10 ;  /* 0x0000000f0b127227 */ /* 0x000fe200078e000a */
[----:B------:R-:W-:-:S03]  /*14d0*/  IADD3 R11, PT, PT, R9, R7, RZ ;  /* 0x00000007090b7210 */ /* 0x000fc60007ffe0ff */
[----:B------:R-:W-:Y:S01]  /*14e0*/  IMAD.MOV.U32 R15, RZ, RZ, R22 ;  /* 0x000000ffff0f7224 */ /* 0x000fe200078e0016 */
[----:B------:R-:W-:Y:S01]  /*14f0*/  IABS R20, R11 ;  /* 0x0000000b00147213 */ /* 0x000fe20000000000 */
[----:B------:R-:W-:Y:S02]  /*1500*/  HADD2.F32 R21, -RZ, R24.H0_H0 ;  /* 0x20000018ff157230 */ /* 0x000fe40000004100 */
        /* <DEDUP_REMOVED lines=10> */
[----:B------:R-:W-:Y:S02]  /*15b0*/  F2FP.F16.F32.PACK_AB R8, R19, R8 ;  /* 0x000000081308723e */ /* 0x000fe400000000ff */
        /* <DEDUP_REMOVED lines=11> */
[----:B------:R-:W-:Y:S01]  /*1670*/  F2FP.F16.F32.PACK_AB R16, R16, R17 ;  /* 0x000000111010723e */ /* 0x000fe200000000ff */
        /* <DEDUP_REMOVED lines=76> */
[----:B------:R-:W-:Y:S01]  /*1b40*/  F2FP.F16.F32.PACK_AB R0, RZ, R6 ;  /* 0x00000006ff00723e */ /* 0x000fe200000000ff */
        /* <DEDUP_REMOVED lines=16> */
.L_x_352:
[----:B------:R-:W-:Y:S05]  /*1c50*/  EXIT ;  /* 0x000000000000794d */ /* 0x000fea0003800000 */
.L_x_356:
        /* <DEDUP_REMOVED lines=10> */
.L_x_1356:


//--------------------- .text._ZN2at6native38_GLOBAL__N__9a469cfd_6_RNN_cu_eca79a6d6kernel16gru_cell_forwardIN3c104HalfEfiLi1EEEvNS_4cuda6detail10TensorInfoIT_T1_EESB_SB_SB_SB_SB_SB_SA_SA_ --------------------------
	.section	.text._ZN2at6native38_GLOBAL__N__9a469cfd_6_RNN_cu_eca79a6d6kernel16gru_cell_forwardIN3c104HalfEfiLi1EEEvNS_4cuda6detail10TensorInfoIT_T1_EESB_SB_SB_SB_SB_SB_SA_SA_,"ax",@progbits
	.align	128
.text._ZN2at6native38_GLOBAL__N__9a469cfd_6_RNN_cu_eca79a6d6kernel16gru_cell_forwardIN3c104HalfEfiLi1EEEvNS_4cuda6detail10TensorInfoIT_T1_EESB_SB_SB_SB_SB_SB_SA_SA_:
        .type           _ZN2at6native38_GLOBAL__N__9a469cfd_6_RNN_cu_eca79a6d6kernel16gru_cell_forwardIN3c104HalfEfiLi1EEEvNS_4cuda6detail10TensorInfoIT_T1_EESB_SB_SB_SB_SB_SB_SA_SA_,@function
        .size           _ZN2at6native38_GLOBAL__N__9a469cfd_6_RNN_cu_eca79a6d6kernel16gru_cell_forwardIN3c104HalfEfiLi1EEEvNS_4cuda6detail10TensorInfoIT_T1_EESB_SB_SB_SB_SB_SB_SA_SA_,(.L_x_1357 - _ZN2at6native38_GLOBAL__N__9a469cfd_6_RNN_cu_eca79a6d6kernel16gru_cell_forwardIN3c104HalfEfiLi1EEEvNS_4cuda6detail10TensorInfoIT_T1_EESB_SB_SB_SB_SB_SB_SA_SA_)
        .other          _ZN2at6native38_GLOBAL__N__9a469cfd_6_RNN_cu_eca79a6d6kernel16gru_cell_forwardIN3c104HalfEfiLi1EEEvNS_4cuda6detail10TensorInfoIT_T1_EESB_SB_SB_SB_SB_SB_SA_SA_,@"STO_CUDA_ENTRY STV_DEFAULT"
_ZN2at6native38_GLOBAL__N__9a469cfd_6_RNN_cu_eca79a6d6kernel16gru_cell_forwardIN3c104HalfEfiLi1EEEvNS_4cuda6detail10TensorInfoIT_T1_EESB_SB_SB_SB_SB_SB_SA_SA_:
        /* <DEDUP_REMOVED lines=43> */
.L_x_359:
        /* <DEDUP_REMOVED lines=65> */
[----:B------:R-:W-:Y:S02]  /*06c0*/  IMAD R11, R0, UR15, RZ ;  /* 0x0000000f000b7c24 */ /* 0x000fe4000f8e02ff */
[----:B--2---:R-:W-:Y:S02]  /*06d0*/  HADD2.F32 R18, -RZ, R18.H0_H0 ;  /* 0x20000012ff127230 */ /* 0x004fe40000004100 */
[----:B----4-:R-:W-:Y:S02]  /*06e0*/  HADD2.F32 R15, -RZ, R15.H0_H0 ;  /* 0x2000000fff0f7230 */ /* 0x010fe40000004100 */
[----:B---3--:R-:W-:-:S03]  /*06f0*/  HADD2.F32 R20, -RZ, R20.H0_H0 ;  /* 0x20000014ff147230 */ /* 0x008fc60000004100 */
[----:B------:R-:W-:Y:S01]  /*0700*/  FADD.FTZ R15, R15, R18 ;  /* 0x000000120f0f7221 */ /* 0x000fe20000010000 */
[----:B-----5:R-:W-:-:S03]  /*0710*/  HADD2.F32 R18, -RZ, R21.H0_H0 ;  /* 0x20000015ff127230 */ /* 0x020fc60000004100 */
[----:B------:R-:W-:-:S04]  /*0720*/  FADD.FTZ R15, R15, R20 ;  /* 0x000000140f0f7221 */ /* 0x000fc80000010000 */
[----:B------:R-:W-:-:S04]  /*0730*/  FADD.FTZ R15, R15, R18 ;  /* 0x000000120f0f7221 */ /* 0x000fc80000010000 */
[----:B------:R-:W-:-:S06]  /*0740*/  FMUL.FTZ R15, R15, -1.4426950216293334961 ;  /* 0xbfb8aa3b0f0f7820 */ /* 0x000fcc0000410000 */
[----:B------:R-:W0:Y:S01]  /*0750*/  MUFU.EX2 R15, R15 ;  /* 0x0000000f000f7308 */ /* 0x000e220000000800 */
[----:B------:R-:W-:Y:S02]  /*0760*/  HADD2.F32 R16, -RZ, R16.H0_H0 ;  /* 0x20000010ff107230 */ /* 0x000fe40000004100 */
[----:B------:R-:W-:-:S05]  /*0770*/  HADD2.F32 R19, -RZ, R19.H0_H0 ;  /* 0x20000013ff137230 */ /* 0x000fca0000004100 */
[----:B------:R-:W-:Y:S01]  /*0780*/  FADD.FTZ R16, R16, R19 ;  /* 0x0000001310107221 */ /* 0x000fe20000010000 */
[----:B------:R-:W-:Y:S02]  /*0790*/  HADD2.F32 R3, -RZ, R10.H0_H0 ;  /* 0x2000000aff037230 */ /* 0x000fe40000004100 */
[----:B0-----:R-:W-:Y:S01]  /*07a0*/  FADD.FTZ R7, R15, 1 ;  /* 0x3f8000000f077421 */ /* 0x001fe20000010000 */
[----:B------:R-:W-:Y:S02]  /*07b0*/  HADD2.F32 R12, -RZ, R12.H0_H0 ;  /* 0x2000000cff0c7230 */ /* 0x000fe40000004100 */
[----:B------:R-:W-:-:S03]  /*07c0*/  FADD.FTZ R3, R16, R3 ;  /* 0x0000000310037221 */ /* 0x000fc60000010000 */
[----:B------:R-:W0:Y:S01]  /*07d0*/  MUFU.RCP R7, R7 ;  /* 0x0000000700077308 */ /* 0x000e220000001000 */
[----:B------:R-:W-:-:S04]  /*07e0*/  FADD.FTZ R3, R3, R12 ;  /* 0x0000000c03037221 */ /* 0x000fc80000010000 */
[----:B------:R-:W-:Y:S01]  /*07f0*/  FMUL.FTZ R9, R3, -1.4426950216293334961 ;  /* 0xbfb8aa3b03097820 */ /* 0x000fe20000410000 */
[----:B------:R-:W-:-:S05]  /*0800*/  HADD2.F32 R5, -RZ, R8.H0_H0 ;  /* 0x20000008ff057230 */ /* 0x000fca0000004100 */
[----:B------:R-:W1:Y:S01]  /*0810*/  MUFU.EX2 R9, R9 ;  /* 0x0000000900097308 */ /* 0x000e620000000800 */
[----:B------:R-:W-:Y:S02]  /*0820*/  HADD2.F32 R6, -RZ, R6.H0_H0 ;  /* 0x20000006ff067230 */ /* 0x000fe40000004100 */
[----:B------:R-:W-:Y:S02]  /*0830*/  HADD2.F32 R3, -RZ, R2.H0_H0 ;  /* 0x20000002ff037230 */ /* 0x000fe40000004100 */
[----:B------:R-:W-:Y:S02]  /*0840*/  HADD2.F32 R4, -RZ, R4.H0_H0 ;  /* 0x20000004ff047230 */ /* 0x000fe40000004100 */
[----:B------:R-:W-:-:S03]  /*0850*/  FADD.FTZ R5, R6, R5 ;  /* 0x0000000506057221 */ /* 0x000fc60000010000 */
[----:B------:R-:W-:-:S04]  /*0860*/  FADD.FTZ R8, R4, R3 ;  /* 0x0000000304087221 */ /* 0x000fc80000010000 */
[----:B0-----:R-:W-:Y:S01]  /*0870*/  FFMA.FTZ R10, R8, R7, R5 ;  /* 0x00000007080a7223 */ /* 0x001fe20000010005 */
[----:B-1----:R-:W-:Y:S01]  /*0880*/  FADD.FTZ R12, R9, 1 ;  /* 0x3f800000090c7421 */ /* 0x002fe20000010000 */
[----:B------:R-:W0:Y:S02]  /*0890*/  LDC.64 R4, c[0x0][0x7b8] ;  /* 0x0001ee00ff047b82 */ /* 0x000e240000000a00 */
[----:B------:R-:W1:Y:S01]  /*08a0*/  MUFU.TANH R13, R10 ;  /* 0x0000000a000d7308 */ /* 0x000e620000002400 */
[----:B------:R-:W-:-:S07]  /*08b0*/  HADD2.F32 R2, -RZ, R22.H0_H0 ;  /* 0x20000016ff027230 */ /* 0x000fce0000004100 */
        /* <DEDUP_REMOVED lines=10> */
[----:B------:R-:W-:Y:S02]  /*0960*/  F2FP.F16.F32.PACK_AB R6, R6, R7 ;  /* 0x000000070606723e */ /* 0x000fe400000000ff */
[----:B------:R-:W-:Y:S01]  /*0970*/  F2FP.F16.F32.PACK_AB R7, RZ, R8 ;  /* 0x00000008ff07723e */ /* 0x000fe200000000ff */
[----:B------:R-:W-:Y:S01]  /*0980*/  IMAD R17, R17, 0x5, R16 ;  /* 0x0000000511117824 */ /* 0x000fe200078e0210 */
[----:B------:R-:W-:-:S02]  /*0990*/  IADD3 R8, PT, PT, R12, UR19, RZ ;  /* 0x000000130c087c10 */ /* 0x000fc4000fffe0ff */
[----:B------:R-:W-:Y:S01]  /*09a0*/  F2FP.F16.F32.PACK_AB R14, R13, R4 ;  /* 0x000000040d0e723e */ /* 0x000fe200000000ff */
        /* <DEDUP_REMOVED lines=23> */
.L_x_358:
[----:B------:R-:W-:Y:S05]  /*0b20*/  EXIT ;  /* 0x000000000000794d */ /* 0x000fea0003800000 */
.L_x_357:
        /* <DEDUP_REMOVED lines=24> */
.L_x_360:
        /* <DEDUP_REMOVED lines=40> */
[----:B------:R-:W-:Y:S02]  /*0f30*/  IMAD R26, R29, UR8, R26 ;  /* 0x000000081d1a7c24 */ /* 0x000fe4000f8e021a */
[----:B--2---:R-:W-:Y:S02]  /*0f40*/  HADD2.F32 R27, -RZ, R27.H0_H0 ;  /* 0x2000001bff1b7230 */ /* 0x004fe40000004100 */
[----:B----4-:R-:W-:-:S05]  /*0f50*/  HADD2.F32 R28, -RZ, R28.H0_H0 ;  /* 0x2000001cff1c7230 */ /* 0x010fca0000004100 */
[----:B------:R-:W-:Y:S01]  /*0f60*/  FADD.FTZ R27, R27, R28 ;  /* 0x0000001c1b1b7221 */ /* 0x000fe20000010000 */
[----:B------:R-:W-:-:S03]  /*0f70*/  IADD3 R28, PT, PT, R26, R25, RZ ;  /* 0x000000191a1c7210 */ /* 0x000fc60007ffe0ff */
[----:B------:R-:W-:-:S04]  /*0f80*/  FADD.FTZ R27, RZ, R27 ;  /* 0x0000001bff1b7221 */ /* 0x000fc80000010000 */
[----:B------:R-:W-:Y:S01]  /*0f90*/  FADD.FTZ R27, RZ, R27 ;  /* 0x0000001bff1b7221 */ /* 0x000fe20000010000 */
[----:B-----5:R-:W-:-:S03]  /*0fa0*/  HADD2.F32 R12, -RZ, R12.H0_H0 ;  /* 0x2000000cff0c7230 */ /* 0x020fc60000004100 */
[----:B------:R-:W-:Y:S01]  /*0fb0*/  FMUL.FTZ R27, R27, -1.4426950216293334961 ;  /* 0xbfb8aa3b1b1b7820 */ /* 0x000fe20000410000 */
[----:B---3--:R-:W-:-:S05]  /*0fc0*/  HADD2.F32 R13, -RZ, R14.H0_H0 ;  /* 0x2000000eff0d7230 */ /* 0x008fca0000004100 */
[----:B------:R-:W0:Y:S01]  /*0fd0*/  MUFU.EX2 R27, R27 ;  /* 0x0000001b001b7308 */ /* 0x000e220000000800 */
[----:B------:R-:W-:-:S04]  /*0fe0*/  FADD.FTZ R12, R12, R13 ;  /* 0x0000000d0c0c7221 */ /* 0x000fc80000010000 */
[----:B------:R-:W-:-:S04]  /*0ff0*/  FADD.FTZ R12, RZ, R12 ;  /* 0x0000000cff0c7221 */ /* 0x000fc80000010000 */
[----:B------:R-:W-:Y:S01]  /*1000*/  FADD.FTZ R12, RZ, R12 ;  /* 0x0000000cff0c7221 */ /* 0x000fe20000010000 */
[----:B------:R-:W-:Y:S02]  /*1010*/  HADD2.F32 R16, -RZ, R16.H0_H0 ;  /* 0x20000010ff107230 */ /* 0x000fe40000004100 */
[----:B0-----:R-:W-:Y:S01]  /*1020*/  FADD.FTZ R13, R27, 1 ;  /* 0x3f8000001b0d7421 */ /* 0x001fe20000010000 */
[----:B------:R-:W-:Y:S01]  /*1030*/  FMUL.FTZ R12, R12, -1.4426950216293334961 ;  /* 0xbfb8aa3b0c0c7820 */ /* 0x000fe20000410000 */
[----:B------:R-:W-:Y:S02]  /*1040*/  HADD2.F32 R18, -RZ, R18.H0_H0 ;  /* 0x20000012ff127230 */ /* 0x000fe40000004100 */
[----:B------:R-:W-:Y:S02]  /*1050*/  FADD.FTZ R15, RZ, R16 ;  /* 0x00000010ff0f7221 */ /* 0x000fe40000010000 */
[----:B------:R-:W0:Y:S01]  /*1060*/  MUFU.RCP R13, R13 ;  /* 0x0000000d000d7308 */ /* 0x000e220000001000 */
[----:B------:R-:W-:-:S07]  /*1070*/  FADD.FTZ R18, RZ, R18 ;  /* 0x00000012ff127221 */ /* 0x000fce0000010000 */
[----:B------:R-:W1:Y:S01]  /*1080*/  MUFU.EX2 R12, R12 ;  /* 0x0000000c000c7308 */ /* 0x000e620000000800 */
[----:B------:R-:W-:Y:S02]  /*1090*/  HADD2.F32 R17, -RZ, R20.H0_H0 ;  /* 0x20000014ff117230 */ /* 0x000fe40000004100 */
        /* <DEDUP_REMOVED lines=14> */
[----:B------:R-:W-:Y:S01]  /*1180*/  F2FP.F16.F32.PACK_AB R16, R16, R17 ;  /* 0x000000111010723e */ /* 0x000fe200000000ff */
[----:B------:R-:W-:Y:S01]  /*1190*/  IMAD R17, R28, UR14, RZ ;  /* 0x0000000e1c117c24 */ /* 0x000fe2000f8e02ff */
[----:B------:R-:W-:Y:S02]  /*11a0*/  IADD3 R28, PT, PT, R26, R25, RZ ;  /* 0x000000191a1c7210 */ /* 0x000fe40007ffe0ff */
[----:B------:R-:W-:Y:S02]  /*11b0*/  PRMT R19, R16, 0x7610, R19 ;  /* 0x0000761010137816 */ /* 0x000fe40000000013 */
[----:B------:R-:W-:Y:S01]  /*11c0*/  F2FP.F16.F32.PACK_AB R21, R14, R21 ;  /* 0x000000150e15723e */ /* 0x000fe200000000ff */
        /* <DEDUP_REMOVED lines=9> */
[----:B-1----:R-:W-:Y:S01]  /*1260*/  F2FP.F16.F32.PACK_AB R15, RZ, R18 ;  /* 0x00000012ff0f723e */ /* 0x002fe200000000ff */
        /* <DEDUP_REMOVED lines=10> */
.L_x_361:
        /* <DEDUP_REMOVED lines=15> */
.L_x_1357:


//--------------------- .text._ZN2at6native38_GLOBAL__N__9a469cfd_6_RNN_cu_eca79a6d6kernel16gru_cell_forwardIfflLi2EEEvNS_4cuda6detail10TensorInfoIT_T1_EES9_S9_S9_S9_S9_S9_S8_S8_ --------------------------
	.section	.text._ZN2at6native38_GLOBAL__N__9a469cfd_6_RNN_cu_eca79a6d6kernel16gru_cell_forwardIfflLi2EEEvNS_4cuda6detail10TensorInfoIT_T1_EES9_S9_S9_S9_S9_S9_S8_S8_,"ax",@progbits
	.align	128
.text._ZN2at6native38_GLOBAL__N__9a469cfd_6_RNN_cu_eca79a6d6kernel16gru_cell_forwardIfflLi2EEEvNS_4cuda6detail10TensorInfoIT_T1_EES9_S9_S9_S9_S9_S9_S8_S8_:
        .type           _ZN2at6native38_GLOBAL__N__9a469cfd_6_RNN_cu_eca79a6d6kernel16gru_cell_forwardIfflLi2EEEvNS_4cuda6detail10TensorInfoIT_T1_EES9_S9_S9_S9_S9_S9_S8_S8_,@function
        .size           _ZN2at6native38_GLOBAL__N__9a469cfd_6_RNN_cu_eca79a6d6kernel16gru_cell_forwardIfflLi2EEEvNS_4cuda6detail10TensorInfoIT_T1_EES9_S9_S9_S9_S9_S9_S8_S8_,(.L_x_1358 - _ZN2at6native38_GLOBAL__N__9a469cfd_6_RNN_cu_eca79a6d6kernel16gru_cell_forwardIfflLi2EEEvNS_4cuda6detail10TensorInfoIT_T1_EES9_S9_S9_S9_S9_S9_S8_S8_)
        .other          _ZN2at6native38_GLOBAL__N__9a469cfd_6_RNN_cu_eca79a6d6kernel16gru_cell_forwardIfflLi2EEEvNS_4cuda6detail10TensorInfoIT_T1_EES9_S9_S9_S9_S9_S9_S8_S8_,@"STO_CUDA_ENTRY STV_DEFAULT"
_ZN2at6native38_GLOBAL__N__9a469cfd_6_RNN_cu_eca79a6d6kernel16gru_cell_forwardIfflLi2EEEvNS_4cuda6detail10TensorInfoIT_T1_EES9_S9_S9_S9_S9_S9_S8_S8_:
        /* <DEDUP_REMOVED lines=49> */
.L_x_406:
        /* <DEDUP_REMOVED lines=29> */
.L_x_364:
[----:B------:R-:W0:Y:S01]  /*04e0*/  LDCU.64 UR66, c[0x0][0xee0] ;  /* 0x0001dc00ff4277ac */ /* 0x000e220008000a00 */
[----:B------:R-:W-:Y:S01]  /*04f0*/  MOV R7, R5 ;  /* 0x0000000500077202 */ /* 0x000fe20000000f00 */
[----:B------:R-:W-:Y:S01]  /*0500*/  IMAD.MOV.U32 R0, RZ, RZ, R4 ;  /* 0x000000ffff007224 */ /* 0x000fe200078e0004 */
[----:B------:R-:W-:Y:S01]  /*0510*/  MOV R6, 0x550 ;  /* 0x0000055000067802 */ /* 0x000fe20000000f00 */
[----:B0-----:R-:W-:Y:S01]  /*0520*/  IMAD.U32 R3, RZ, RZ, UR66 ;  /* 0x00000042ff037e24 */ /* 0x001fe2000f8e00ff */
[----:B------:R-:W-:-:S07]  /*0530*/  MOV R2, UR67 ;  /* 0x0000004300027c02 */ /* 0x000fce0008000f00 */
[----:B------:R-:W-:Y:S05]  /*0540*/  CALL.REL.NOINC `($__internal_12_$__cuda_sm20_div_s64) ;  /* 0x0000003400b87944 */ /* 0x000fea0003c00000 */
        /* <DEDUP_REMOVED lines=14> */
.L_x_365:
[----:B------:R-:W-:Y:S05]  /*0630*/  BSYNC.RECONVERGENT B1 ;  /* 0x0000000000017941 */ /* 0x000fea0003800200 */
.L_x_363:
        /* <DEDUP_REMOVED lines=37> */
.L_x_367:
        /* <DEDUP_REMOVED lines=21> */
.L_x_368:
[----:B------:R-:W-:Y:S05]  /*09e0*/  BSYNC.RECONVERGENT B1 ;  /* 0x0000000000017941 */ /* 0x000fea0003800200 */
.L_x_366:
        /* <DEDUP_REMOVED lines=39> */
.L_x_370:
[----:B------:R-:W0:Y:S01]  /*0c60*/  LDCU.64 UR66, c[0x0][0x390] ;  /* 0x00007200ff4277ac */ /* 0x000e220008000a00 */
[----:B------:R-:W-:Y:S01]  /*0c70*/  MOV R7, R14 ;  /* 0x0000000e00077202 */ /* 0x000fe20000000f00 */
[----:B------:R-:W-:Y:S01]  /*0c80*/  IMAD.MOV.U32 R0, RZ, RZ, R15 ;  /* 0x000000ffff007224 */ /* 0x000fe200078e000f */
[----:B------:R-:W-:Y:S01]  /*0c90*/  MOV R6, 0xcd0 ;  /* 0x00000cd000067802 */ /* 0x000fe20000000f00 */
[----:B0-----:R-:W-:Y:S01]  /*0ca0*/  IMAD.U32 R3, RZ, RZ, UR66 ;  /* 0x00000042ff037e24 */ /* 0x001fe2000f8e00ff */
[----:B------:R-:W-:-:S07]  /*0cb0*/  MOV R2, UR67 ;  /* 0x0000004300027c02 */ /* 0x000fce0008000f00 */
[----:B-----5:R-:W-:Y:S05]  /*0cc0*/  CALL.REL.NOINC `($__internal_12_$__cuda_sm20_div_s64) ;  /* 0x0000002c00d87944 */ /* 0x020fea0003c00000 */
        /* <DEDUP_REMOVED lines=12> */
.L_x_371:
[----:B------:R-:W-:Y:S05]  /*0d90*/  BSYNC.RECONVERGENT B1 ;  /* 0x0000000000017941 */ /* 0x000fea0003800200 */
.L_x_369:
        /* <DEDUP_REMOVED lines=10> */
[----:B------:R-:W2:Y:S01]  /*0e40*/  LDG.E R2, desc[UR70][R8.64] ;  /* 0x0000004608027981 */ /* 0x000ea2000c1e1900 */
        /* <DEDUP_REMOVED lines=29> */
.L_x_373:
[----:B------:R-:W1:Y:S01]  /*1020*/  LDCU.64 UR66, c[0x0][0x390] ;  /* 0x00007200ff4277ac */ /* 0x000e620008000a00 */
[----:B------:R-:W-:Y:S01]  /*1030*/  MOV R7, R16 ;  /* 0x0000001000077202 */ /* 0x000fe20000000f00 */
[----:B------:R-:W-:Y:S01]  /*1040*/  IMAD.MOV.U32 R0, RZ, RZ, R17 ;  /* 0x000000ffff007224 */ /* 0x000fe200078e0011 */
[----:B------:R-:W-:Y:S01]  /*1050*/  MOV R6, 0x1090 ;  /* 0x0000109000067802 */ /* 0x000fe20000000f00 */
[----:B-1----:R-:W-:Y:S01]  /*1060*/  IMAD.U32 R3, RZ, RZ, UR66 ;  /* 0x00000042ff037e24 */ /* 0x002fe2000f8e00ff */
[----:B0-----:R-:W-:-:S07]  /*1070*/  MOV R2, UR67 ;  /* 0x0000004300027c02 */ /* 0x001fce0008000f00 */
[----:B-----5:R-:W-:Y:S05]  /*1080*/  CALL.REL.NOINC `($__internal_12_$__cuda_sm20_div_s64) ;  /* 0x0000002800e87944 */ /* 0x020fea0003c00000 */
        /* <DEDUP_REMOVED lines=10> */
.L_x_374:
[----:B------:R-:W-:Y:S05]  /*1130*/  BSYNC.RECONVERGENT B1 ;  /* 0x0000000000017941 */ /* 0x000fea0003800200 */
.L_x_372:
        /* <DEDUP_REMOVED lines=11> */
[----:B------:R-:W-:Y:S01]  /*11f0*/  IMAD.U32 R0, RZ, RZ, UR8 ;  /* 0x00000008ff007e24 */ /* 0x000fe2000f8e00ff */
[----:B------:R-:W-:Y:S04]  /*1200*/  BSSY.RECONVERGENT B1, `(.L_x_375) ;  /* 0x0000030000017945 */ /* 0x000fe80003800200 */
[----:B------:R-:W-:-:S04]  /*1210*/  LOP3.LUT R2, R22, R0, RZ, 0xfc, !PT ;  /* 0x0000000016027212 */ /* 0x000fc800078efcff */
[----:B------:R-:W-:Y:S01]  /*1220*/  ISETP.NE.U32.AND P0, PT, R2, RZ, PT ;  /* 0x000000ff0200720c */ /* 0x000fe20003f05070 */
[----:B--2---:R0:W-:-:S12]  /*1230*/  STL [R1+0x8], R3 ;  /* 0x0000080301007387 */ /* 0x0041d80000100800 */
        /* <DEDUP_REMOVED lines=25> */
.L_x_376:
[----:B------:R-:W0:Y:S01]  /*13d0*/  LDCU.64 UR66, c[0x0][0x530] ;  /* 0x0000a600ff4277ac */ /* 0x000e220008000a00 */
[----:B------:R-:W-:Y:S01]  /*13e0*/  IMAD.MOV.U32 R7, RZ, RZ, R12 ;  /* 0x000000ffff077224 */ /* 0x000fe200078e000c */
[----:B------:R-:W-:Y:S02]  /*13f0*/  MOV R0, R22 ;  /* 0x0000001600007202 */ /* 0x000fe40000000f00 */
[----:B------:R-:W-:Y:S02]  /*1400*/  MOV R6, 0x1440 ;  /* 0x0000144000067802 */ /* 0x000fe40000000f00 */
[----:B0-----:R-:W-:Y:S01]  /*1410*/  MOV R3, UR66 ;  /* 0x0000004200037c02 */ /* 0x001fe20008000f00 */
[----:B------:R-:W-:-:S07]  /*1420*/  IMAD.U32 R2, RZ, RZ, UR67 ;  /* 0x00000043ff027e24 */ /* 0x000fce000f8e00ff */
[----:B-----5:R-:W-:Y:S05]  /*1430*/  CALL.REL.NOINC `($__internal_12_$__cuda_sm20_div_s64) ;  /* 0x0000002400fc7944 */ /* 0x020fea0003c00000 */
        /* <DEDUP_REMOVED lines=12> */
.L_x_377:
[----:B------:R-:W-:Y:S05]  /*1500*/  BSYNC.RECONVERGENT B1 ;  /* 0x0000000000017941 */ /* 0x000fea0003800200 */
.L_x_375:
        /* <DEDUP_REMOVED lines=38> */
.L_x_379:
        /* <DEDUP_REMOVED lines=18> */
.L_x_380:
[----:B------:R-:W-:Y:S05]  /*1890*/  BSYNC.RECONVERGENT B1 ;  /* 0x0000000000017941 */ /* 0x000fea0003800200 */
.L_x_378:
        /* <DEDUP_REMOVED lines=10> */
[----:B------:R-:W2:Y:S01]  /*1940*/  LDG.E R3, desc[UR70][R8.64] ;  /* 0x0000004608037981 */ /* 0x000ea2000c1e1900 */
[----:B------:R-:W-:Y:S01]  /*1950*/  LOP3.LUT R0, R17, R0, RZ, 0xfc, !PT ;  /* 0x0000000011007212 */ /* 0x000fe200078efcff */
[----:B------:R-:W-:Y:S03]  /*1960*/  BSSY.RECONVERGENT B1, `(.L_x_381) ;  /* 0x000002b000017945 */ /* 0x000fe60003800200 */
[----:B------:R-:W-:Y:S01]  /*1970*/  ISETP.NE.U32.AND P0, PT, R0, RZ, PT ;  /* 0x000000ff0000720c */ /* 0x000fe20003f05070 */
[----:B--2---:R0:W-:-:S12]  /*1980*/  STL [R1+0x4], R3 ;  /* 0x0000040301007387 */ /* 0x0041d80000100800 */
[----:B------:R-:W-:Y:S05]  /*1990*/  @P0 BRA `(.L_x_382) ;  /* 0x00000000005c0947 */ /* 0x000fea0003800000 */
[----:B------:R-:W1:Y:S01]  /*19a0*/  I2F.U32.RP R0, R2 ;  /* 0x0000000200007306 */ /* 0x000e620000209000 */
[----:B------:R-:W-:Y:S01]  /*19b0*/  ISETP.NE.U32.AND P2, PT, R2, RZ, PT ;  /* 0x000000ff0200720c */ /* 0x000fe20003f45070 */
[----:B------:R-:W-:-:S06]  /*19c0*/  IMAD.MOV.U32 R9, RZ, RZ, RZ ;  /* 0x000000ffff097224 */ /* 0x000fcc00078e00ff */
[----:B-1----:R-:W1:Y:S02]  /*19d0*/  MUFU.RCP R0, R0 ;  /* 0x0000000000007308 */ /* 0x002e640000001000 */
[----:B-1----:R-:W-:Y:S02]  /*19e0*/  IADD3 R6, PT, PT, R0, 0xffffffe, RZ ;  /* 0x0ffffffe00067810 */ /* 0x002fe40007ffe0ff */
[----:B------:R-:W-:-:S04]  /*19f0*/  MOV R0, RZ ;  /* 0x000000ff00007202 */ /* 0x000fc80000000f00 */
[----:B------:R1:W0:Y:S02]  /*1a00*/  F2I.FTZ.U32.TRUNC.NTZ R7, R6 ;  /* 0x0000000600077305 */ /* 0x000224000021f000 */
[----:B-1----:R-:W-:Y:S02]  /*1a10*/  HFMA2 R6, -RZ, RZ, 0, 0 ;  /* 0x00000000ff067431 */ /* 0x002fe400000001ff */
[----:B0-----:R-:W-:-:S04]  /*1a20*/  IMAD.MOV R3, RZ, RZ, -R7 ;  /* 0x000000ffff037224 */ /* 0x001fc800078e0a07 */
        /* <DEDUP_REMOVED lines=14> */
.L_x_382:
        /* <DEDUP_REMOVED lines=16> */
.L_x_383:
[----:B------:R-:W-:Y:S05]  /*1c10*/  BSYNC.RECONVERGENT B1 ;  /* 0x0000000000017941 */ /* 0x000fea0003800200 */
.L_x_381:
        /* <DEDUP_REMOVED lines=11> */
[----:B------:R-:W-:Y:S01]  /*1cd0*/  LOP3.LUT R0, R4, UR69, RZ, 0xfc, !PT ;  /* 0x0000004504007c12 */ /* 0x000fe2000f8efcff */
[----:B------:R-:W-:Y:S03]  /*1ce0*/  BSSY.RECONVERGENT B1, `(.L_x_384) ;  /* 0x000002d000017945 */ /* 0x000fe60003800200 */
[----:B------:R-:W-:Y:S01]  /*1cf0*/  ISETP.NE.U32.AND P0, PT, R0, RZ, PT ;  /* 0x000000ff0000720c */ /* 0x000fe20003f05070 */
[----:B--2---:R0:W-:-:S12]  /*1d00*/  STL [R1], R2 ;  /* 0x0000000201007387 */ /* 0x0041d80000100800 */
        /* <DEDUP_REMOVED lines=23> */
.L_x_385:
[----:B------:R-:W1:Y:S01]  /*1e80*/  LDCU.64 UR66, c[0x0][0xa10] ;  /* 0x00014200ff4277ac */ /* 0x000e620008000a00 */
[----:B------:R-:W-:Y:S01]  /*1e90*/  IMAD.MOV.U32 R7, RZ, RZ, R5 ;  /* 0x000000ffff077224 */ /* 0x000fe200078e0005 */
[----:B------:R-:W-:Y:S02]  /*1ea0*/  MOV R0, R4 ;  /* 0x0000000400007202 */ /* 0x000fe40000000f00 */
[----:B------:R-:W-:Y:S02]  /*1eb0*/  MOV R6, 0x1ef0 ;  /* 0x00001ef000067802 */ /* 0x000fe40000000f00 */
[----:B-1----:R-:W-:Y:S01]  /*1ec0*/  MOV R3, UR66 ;  /* 0x0000004200037c02 */ /* 0x002fe20008000f00 */
[----:B0-----:R-:W-:-:S07]  /*1ed0*/  IMAD.U32 R2, RZ, RZ, UR67 ;  /* 0x00000043ff027e24 */ /* 0x001fce000f8e00ff */
[----:B-----5:R-:W-:Y:S05]  /*1ee0*/  CALL.REL.NOINC `($__internal_12_$__cuda_sm20_div_s64) ;  /* 0x0000001c00507944 */ /* 0x020fea0003c00000 */
        /* <DEDUP_REMOVED lines=12> */
.L_x_386:
[----:B------:R-:W-:Y:S05]  /*1fb0*/  BSYNC.RECONVERGENT B1 ;  /* 0x0000000000017941 */ /* 0x000fea0003800200 */
.L_x_384:
        /* <DEDUP_REMOVED lines=38> */
.L_x_388:
[----:B------:R-:W0:Y:S01]  /*2220*/  LDCU.64 UR66, c[0x0][0xbb0] ;  /* 0x00017600ff4277ac */ /* 0x000e220008000a00 */
[----:B------:R-:W-:Y:S01]  /*2230*/  MOV R7, R5 ;  /* 0x0000000500077202 */ /* 0x000fe20000000f00 */
[----:B------:R-:W-:Y:S01]  /*2240*/  IMAD.MOV.U32 R0, RZ, RZ, R4 ;  /* 0x000000ffff007224 */ /* 0x000fe200078e0004 */
[----:B------:R-:W-:Y:S01]  /*2250*/  MOV R6, 0x2290 ;  /* 0x0000229000067802 */ /* 0x000fe20000000f00 */
[----:B0-----:R-:W-:Y:S01]  /*2260*/  IMAD.U32 R3, RZ, RZ, UR66 ;  /* 0x00000042ff037e24 */ /* 0x001fe2000f8e00ff */
[----:B------:R-:W-:-:S07]  /*2270*/  MOV R2, UR67 ;  /* 0x0000004300027c02 */ /* 0x000fce0008000f00 */
[----:B-----5:R-:W-:Y:S05]  /*2280*/  CALL.REL.NOINC `($__internal_12_$__cuda_sm20_div_s64) ;  /* 0x0000001800687944 */ /* 0x020fea0003c00000 */
        /* <DEDUP_REMOVED lines=11> */
.L_x_389:
[----:B------:R-:W-:Y:S05]  /*2340*/  BSYNC.RECONVERGENT B1 ;  /* 0x0000000000017941 */ /* 0x000fea0003800200 */
.L_x_387:
[----:B------:R-:W-:Y:S01]  /*2350*/  UISETP.NE.U32.AND UP0, UPT, UR56, URZ, UPT ;  /* 0x000000ff3800728c */ /* 0x000fe2000bf05070 */
[----:B------:R-:W-:Y:S02]  /*2360*/  IMAD R9, R6, UR38, RZ ;  /* 0x0000002606097c24 */ /* 0x000fe4000f8e02ff */
[----:B------:R-:W-:Y:S02]  /*2370*/  HFMA2 R10, -RZ, RZ, 0, 0 ;  /* 0x00000000ff0a7431 */ /* 0x000fe400000001ff */
[----:B------:R-:W-:Y:S01]  /*2380*/  IMAD.WIDE.U32 R6, R0, UR38, RZ ;  /* 0x0000002600067c25 */ /* 0x000fe2000f8e00ff */
[----:B------:R-:W-:-:S03]  /*2390*/  UISETP.NE.AND.EX UP0, UPT, UR57, URZ, UPT, UP0 ;  /* 0x000000ff3900728c */ /* 0x000fc6000bf05300 */
[----:B-----5:R-:W-:Y:S01]  /*23a0*/  FADD.FTZ R18, R29, R12 ;  /* 0x0000000c1d127221 */ /* 0x020fe20000010000 */
[----:B------:R-:W-:Y:S01]  /*23b0*/  CS2R R16, SRZ ;  /* 0x0000000000107805 */ /* 0x000fe2000001ff00 */
[----:B------:R-:W-:Y:S01]  /*23c0*/  IMAD R9, R0, UR39, R9 ;  /* 0x0000002700097c24 */ /* 0x000fe2000f8e0209 */
[----:B------:R-:W-:Y:S01]  /*23d0*/  MOV R8, RZ ;  /* 0x000000ff00087202 */ /* 0x000fe20000000f00 */
[----:B------:R-:W-:Y:S02]  /*23e0*/  IMAD R3, R3, UR36, RZ ;  /* 0x0000002403037c24 */ /* 0x000fe4000f8e02ff */
[----:B------:R-:W-:Y:S02]  /*23f0*/  IMAD.IADD R7, R7, 0x1, R9 ;  /* 0x0000000107077824 */ /* 0x000fe400078e0209 */
[C---:B------:R-:W-:Y:S02]  /*2400*/  IMAD R0, R2.reuse, UR37, R3 ;  /* 0x0000002502007c24 */ /* 0x040fe4000f8e0203 */
[----:B------:R-:W-:-:S04]  /*2410*/  IMAD.WIDE.U32 R2, R2, UR36, R6 ;  /* 0x0000002402027c25 */ /* 0x000fc8000f8e0006 */
[----:B------:R-:W-:Y:S02]  /*2420*/  IMAD.MOV.U32 R14, RZ, RZ, RZ ;  /* 0x000000ffff0e7224 */ /* 0x000fe400078e00ff */
[----:B------:R-:W-:Y:S01]  /*2430*/  IMAD.MOV.U32 R12, RZ, RZ, RZ ;  /* 0x000000ffff0c7224 */ /* 0x000fe200078e00ff */
        /* <DEDUP_REMOVED lines=14> */
[----:B------:R-:W-:Y:S01]  /*2520*/  LEA R8, P1, R12, UR62, 0x2 ;  /* 0x0000003e0c087c11 */ /* 0x000fe2000f8210ff */
[C---:B------:R-:W-:Y:S01]  /*2530*/  IMAD R11, R15.reuse, UR58, RZ ;  /* 0x0000003a0f0b7c24 */ /* 0x040fe2000f8e02ff */
[----:B------:R-:W-:Y:S01]  /*2540*/  LEA.HI.X R7, R10, UR57, R7, 0x2, P0 ;  /* 0x000000390a077c11 */ /* 0x000fe200080f1407 */
[----:B------:R-:W-:Y:S01]  /*2550*/  IMAD R15, R15, UR60, RZ ;  /* 0x0000003c0f0f7c24 */ /* 0x000fe2000f8e02ff */
[----:B------:R-:W-:Y:S01]  /*2560*/  LEA.HI.X R9, R12, UR63, R9, 0x2, P1 ;  /* 0x0000003f0c097c11 */ /* 0x000fe200088f1409 */
[----:B------:R-:W-:-:S04]  /*2570*/  IMAD.WIDE.U32 R12, R14, UR58, RZ ;  /* 0x0000003a0e0c7c25 */ /* 0x000fc8000f8e00ff */
[----:B------:R-:W-:Y:S01]  /*2580*/  IMAD R11, R14, UR59, R11 ;  /* 0x0000003b0e0b7c24 */ /* 0x000fe2000f8e020b */
[----:B------:R-:W-:Y:S01]  /*2590*/  LEA R10, P0, R12, UR56, 0x2 ;  /* 0x000000380c0a7c11 */ /* 0x000fe2000f8010ff */
[C---:B------:R-:W-:Y:S01]  /*25a0*/  IMAD R16, R14.reuse, UR61, R15 ;  /* 0x0000003d0e107c24 */ /* 0x040fe2000f8e020f */
[----:B------:R-:W5:Y:S01]  /*25b0*/  LDG.E R8, desc[UR70][R8.64] ;  /* 0x0000004608087981 */ /* 0x000f62000c1e1900 */
[----:B------:R-:W-:Y:S01]  /*25c0*/  IMAD.WIDE.U32 R14, R14, UR60, RZ ;  /* 0x0000003c0e0e7c25 */ /* 0x000fe2000f8e00ff */
[----:B------:R-:W-:-:S03]  /*25d0*/  IADD3 R11, PT, PT, R13, R11, RZ ;  /* 0x0000000b0d0b7210 */ /* 0x000fc60007ffe0ff */
[----:B------:R-:W-:Y:S01]  /*25e0*/  IMAD.IADD R13, R15, 0x1, R16 ;  /* 0x000000010f0d7824 */ /* 0x000fe200078e0210 */
[----:B------:R-:W-:Y:S02]  /*25f0*/  LEA.HI.X R11, R12, UR57, R11, 0x2, P0 ;  /* 0x000000390c0b7c11 */ /* 0x000fe400080f140b */
[----:B------:R-:W-:-:S03]  /*2600*/  LEA R12, P0, R14, UR62, 0x2 ;  /* 0x0000003e0e0c7c11 */ /* 0x000fc6000f8010ff */
[----:B------:R-:W5:Y:S01]  /*2610*/  LDG.E R10, desc[UR70][R10.64] ;  /* 0x000000460a0a7981 */ /* 0x000f62000c1e1900 */
[----:B------:R-:W-:Y:S01]  /*2620*/  LEA.HI.X R13, R14, UR63, R13, 0x2, P0 ;  /* 0x0000003f0e0d7c11 */ /* 0x000fe200080f140d */
[----:B------:R-:W-:-:S04]  /*2630*/  IMAD R14, R20, UR58, RZ ;  /* 0x0000003a140e7c24 */ /* 0x000fc8000f8e02ff */
[C---:B------:R-:W-:Y:S01]  /*2640*/  IMAD R17, R21.reuse, UR59, R14 ;  /* 0x0000003b15117c24 */ /* 0x040fe2000f8e020e */
[----:B------:R-:W5:Y:S01]  /*2650*/  LDG.E R12, desc[UR70][R12.64] ;  /* 0x000000460c0c7981 */ /* 0x000f62000c1e1900 */
[----:B------:R-:W-:-:S05]  /*2660*/  IMAD.WIDE.U32 R14, R21, UR58, RZ ;  /* 0x0000003a150e7c25 */ /* 0x000fca000f8e00ff */
[----:B------:R-:W-:Y:S02]  /*2670*/  IADD3 R15, PT, PT, R15, R17, RZ ;  /* 0x000000110f0f7210 */ /* 0x000fe40007ffe0ff */
[----:B------:R-:W-:-:S04]  /*2680*/  LEA R16, P0, R14, UR56, 0x2 ;  /* 0x000000380e107c11 */ /* 0x000fc8000f8010ff */
[----:B------:R-:W-:Y:S01]  /*2690*/  LEA.HI.X R17, R14, UR57, R15, 0x2, P0 ;  /* 0x000000390e117c11 */ /* 0x000fe200080f140f */
[----:B------:R-:W-:-:S04]  /*26a0*/  IMAD R14, R20, UR60, RZ ;  /* 0x0000003c140e7c24 */ /* 0x000fc8000f8e02ff */
[----:B------:R-:W5:Y:S01]  /*26b0*/  LDG.E R16, desc[UR70][R16.64] ;  /* 0x0000004610107981 */ /* 0x000f62000c1e1900 */
[----:B------:R-:W-:-:S03]  /*26c0*/  IMAD R15, R21, UR61, R14 ;  /* 0x0000003d150f7c24 */ /* 0x000fc6000f8e020e */
[----:B------:R0:W5:Y:S02]  /*26d0*/  LDG.E R17, desc[UR70][R6.64] ;  /* 0x0000004606117981 */ /* 0x000164000c1e1900 */
[----:B0-----:R-:W-:-:S04]  /*26e0*/  IMAD.WIDE.U32 R6, R21, UR60, RZ ;  /* 0x0000003c15067c25 */ /* 0x001fc8000f8e00ff */
[----:B------:R-:W-:Y:S01]  /*26f0*/  IMAD.IADD R7, R7, 0x1, R15 ;  /* 0x0000000107077824 */ /* 0x000fe200078e020f */
[----:B------:R-:W-:-:S04]  /*2700*/  LEA R14, P0, R6, UR62, 0x2 ;  /* 0x0000003e060e7c11 */ /* 0x000fc8000f8010ff */
[----:B------:R-:W-:-:S05]  /*2710*/  LEA.HI.X R15, R6, UR63, R7, 0x2, P0 ;  /* 0x0000003f060f7c11 */ /* 0x000fca00080f1407 */
[----:B------:R0:W5:Y:S04]  /*2720*/  LDG.E R14, desc[UR70][R14.64] ;  /* 0x000000460e0e7981 */ /* 0x000168000c1e1900 */
.L_x_390:
[----:B------:R-:W2:Y:S04]  /*2730*/  LDL.LU R13, [R1+0x4] ;  /* 0x00000400010d7983 */ /* 0x000ea80000300800 */
[----:B------:R-:W2:Y:S04]  /*2740*/  LDL.LU R6, [R1+0xc] ;  /* 0x00000c0001067983 */ /* 0x000ea80000300800 */
[----:B------:R-:W3:Y:S04]  /*2750*/  LDL.LU R11, [R1+0x8] ;  /* 0x00000800010b7983 */ /* 0x000ee80000300800 */
[----:B------:R-:W0:Y:S01]  /*2760*/  LDL.LU R9, [R1] ;  /* 0x0000000001097983 */ /* 0x000e220000300800 */
[----:B-----5:R-:W-:Y:S01]  /*2770*/  FADD.FTZ R7, R18, R16 ;  /* 0x0000001012077221 */ /* 0x020fe20000010000 */
[----:B------:R-:W-:Y:S03]  /*2780*/  BSSY.RECONVERGENT B1, `(.L_x_391) ;  /* 0x000004d000017945 */ /* 0x000fe60003800200 */
[----:B------:R-:W-:-:S04]  /*2790*/  FADD.FTZ R7, R7, R14 ;  /* 0x0000000e07077221 */ /* 0x000fc80000010000 */
[----:B------:R-:W-:-:S06]  /*27a0*/  FMUL.FTZ R7, R7, -1.4426950216293334961 ;  /* 0xbfb8aa3b07077820 */ /* 0x000fcc0000410000 */
[----:B------:R-:W1:Y:S02]  /*27b0*/  MUFU.EX2 R7, R7 ;  /* 0x0000000700077308 */ /* 0x000e640000000800 */
[----:B-1----:R-:W-:Y:S01]  /*27c0*/  FADD.FTZ R16, R7, 1 ;  /* 0x3f80000007107421 */ /* 0x002fe20000010000 */
[----:B------:R-:W-:-:S05]  /*27d0*/  IADD3 R7, PT, PT, R3, R0, RZ ;  /* 0x0000000003077210 */ /* 0x000fca0007ffe0ff */
[----:B------:R-:W1:Y:S01]  /*27e0*/  MUFU.RCP R16, R16 ;  /* 0x0000001000107308 */ /* 0x000e620000001000 */
[----:B--2---:R-:W-:Y:S01]  /*27f0*/  FADD.FTZ R6, R6, R13 ;  /* 0x0000000d06067221 */ /* 0x004fe20000010000 */
[----:B------:R-:W-:-:S03]  /*2800*/  MOV R13, R20 ;  /* 0x00000014000d7202 */ /* 0x000fc60000000f00 */
[----:B------:R-:W-:Y:S01]  /*2810*/  FADD.FTZ R17, R6, R17 ;  /* 0x0000001106117221 */ /* 0x000fe20000010000 */
[----:B---3--:R-:W-:Y:S01]  /*2820*/  FADD.FTZ R10, R11, R10 ;  /* 0x0000000a0b0a7221 */ /* 0x008fe20000010000 */
[C---:B------:R-:W-:Y:S01]  /*2830*/  LEA R6, P0, R2.reuse, UR64, 0x2 ;  /* 0x0000004002067c11 */ /* 0x040fe2000f8010ff */
[----:B------:R-:W-:Y:S02]  /*2840*/  IMAD.U32 R11, RZ, RZ, UR12 ;  /* 0x0000000cff0b7e24 */ /* 0x000fe4000f8e00ff */
[----:B------:R-:W-:Y:S01]  /*2850*/  FADD.FTZ R8, R17, R8 ;  /* 0x0000000811087221 */ /* 0x000fe20000010000 */
[----:B0-----:R-:W-:Y:S01]  /*2860*/  FADD.FTZ R15, R9, R12 ;  /* 0x0000000c090f7221 */ /* 0x001fe20000010000 */
[----:B------:R-:W-:Y:S01]  /*2870*/  IMAD.MOV.U32 R12, RZ, RZ, R21 ;  /* 0x000000ffff0c7224 */ /* 0x000fe200078e0015 */
[----:B------:R-:W-:Y:S01]  /*2880*/  LEA.HI.X R7, R2, UR65, R7, 0x2, P0 ;  /* 0x0000004102077c11 */ /* 0x000fe200080f1407 */
[----:B------:R-:W-:Y:S01]  /*2890*/  FMUL.FTZ R8, R8, -1.4426950216293334961 ;  /* 0xbfb8aa3b08087820 */ /* 0x000fe20000410000 */
[----:B-1----:R-:W-:Y:S01]  /*28a0*/  FFMA.FTZ R10, R15, R16, R10 ;  /* 0x000000100f0a7223 */ /* 0x002fe2000001000a */
[----:B------:R-:W-:-:S04]  /*28b0*/  IMAD.WIDE.U32 R12, R26, 0x5, R12 ;  /* 0x000000051a0c7825 */ /* 0x000fc800078e000c */
[----:B------:R-:W-:Y:S01]  /*28c0*/  FADD.FTZ R16, R16, -RZ ;  /* 0x800000ff10107221 */ /* 0x000fe20000010000 */
[----:B------:R-:W0:Y:S01]  /*28d0*/  MUFU.TANH R14, R10 ;  /* 0x0000000a000e7308 */ /* 0x000e220000002400 */
[----:B------:R-:W-:-:S05]  /*28e0*/  IMAD R9, R28, 0x5, RZ ;  /* 0x000000051c097824 */ /* 0x000fca00078e02ff */
[----:B------:R-:W-:Y:S02]  /*28f0*/  IADD3 R0, PT, PT, R13, R9, RZ ;  /* 0x000000090d007210 */ /* 0x000fe40007ffe0ff */
[----:B------:R-:W1:Y:S02]  /*2900*/  MUFU.EX2 R8, R8 ;  /* 0x0000000800087308 */ /* 0x000e640000000800 */
[----:B------:R-:W-:-:S04]  /*2910*/  LOP3.LUT R2, R0, R11, RZ, 0xfc, !PT ;  /* 0x0000000b00027212 */ /* 0x000fc800078efcff */
[----:B------:R-:W-:Y:S01]  /*2920*/  ISETP.NE.U32.AND P0, PT, R2, RZ, PT ;  /* 0x000000ff0200720c */ /* 0x000fe20003f05070 */
[----:B0-----:R-:W-:Y:S01]  /*2930*/  FADD.FTZ R3, R22, -R14 ;  /* 0x8000000e16037221 */ /* 0x001fe20000010000 */
[----:B-1----:R-:W-:-:S06]  /*2940*/  FADD.FTZ R17, R8, 1 ;  /* 0x3f80000008117421 */ /* 0x002fcc0000010000 */
[----:B------:R-:W0:Y:S02]  /*2950*/  MUFU.RCP R17, R17 ;  /* 0x0000001100117308 */ /* 0x000e240000001000 */
[----:B0-----:R-:W-:Y:S01]  /*2960*/  FFMA.FTZ R3, R3, R17, R14 ;  /* 0x0000001103037223 */ /* 0x001fe2000001000e */
[----:B------:R-:W-:-:S04]  /*2970*/  FADD.FTZ R17, R17, -RZ ;  /* 0x800000ff11117221 */ /* 0x000fc80000010000 */
[----:B------:R0:W-:Y:S01]  /*2980*/  STG.E desc[UR70][R6.64], R3 ;  /* 0x0000000306007986 */ /* 0x0001e2000c101946 */
[----:B------:R-:W-:Y:S05]  /*2990*/  @P0 BRA `(.L_x_392) ;  /* 0x00000000005c0947 */ /* 0x000fea0003800000 */
[----:B0-----:R-:W-:-:S04]  /*29a0*/  IMAD.U32 R7, RZ, RZ, UR13 ;  /* 0x0000000dff077e24 */ /* 0x001fc8000f8e00ff */
        /* <DEDUP_REMOVED lines=22> */
.L_x_392:
[----:B------:R-:W1:Y:S01]  /*2b10*/  LDCU.64 UR66, c[0x0][0xd50] ;  /* 0x0001aa00ff4277ac */ /* 0x000e620008000a00 */
[----:B0-----:R-:W-:Y:S01]  /*2b20*/  IMAD.MOV.U32 R7, RZ, RZ, R12 ;  /* 0x000000ffff077224 */ /* 0x001fe200078e000c */
[----:B------:R-:W-:Y:S02]  /*2b30*/  MOV R6, 0x2b70 ;  /* 0x00002b7000067802 */ /* 0x000fe40000000f00 */
[----:B-1----:R-:W-:Y:S01]  /*2b40*/  MOV R3, UR66 ;  /* 0x0000004200037c02 */ /* 0x002fe20008000f00 */
[----:B------:R-:W-:-:S07]  /*2b50*/  IMAD.U32 R2, RZ, RZ, UR67 ;  /* 0x00000043ff027e24 */ /* 0x000fce000f8e00ff */
[----:B------:R-:W-:Y:S05]  /*2b60*/  CALL.REL.NOINC `($__internal_12_$__cuda_sm20_div_s64) ;  /* 0x0000001000307944 */ /* 0x000fea0003c00000 */
        /* <DEDUP_REMOVED lines=14> */
.L_x_393:
[----:B------:R-:W-:Y:S05]  /*2c50*/  BSYNC.RECONVERGENT B1 ;  /* 0x0000000000017941 */ /* 0x000fea0003800200 */
.L_x_391:
        /* <DEDUP_REMOVED lines=39> */
.L_x_395:
[----:B------:R-:W0:Y:S01]  /*2ed0*/  LDCU.64 UR66, c[0x0][0xd50] ;  /* 0x0001aa00ff4277ac */ /* 0x000e220008000a00 */
[----:B------:R-:W-:Y:S01]  /*2ee0*/  MOV R7, R12 ;  /* 0x0000000c00077202 */ /* 0x000fe20000000f00 */
[----:B------:R-:W-:Y:S01]  /*2ef0*/  IMAD.MOV.U32 R0, RZ, RZ, R13 ;  /* 0x000000ffff007224 */ /* 0x000fe200078e000d */
[----:B------:R-:W-:Y:S01]  /*2f00*/  MOV R6, 0x2f40 ;  /* 0x00002f4000067802 */ /* 0x000fe20000000f00 */
[----:B0-----:R-:W-:Y:S01]  /*2f10*/  IMAD.U32 R3, RZ, RZ, UR66 ;  /* 0x00000042ff037e24 */ /* 0x001fe2000f8e00ff */
[----:B------:R-:W-:-:S07]  /*2f20*/  MOV R2, UR67 ;  /* 0x0000004300027c02 */ /* 0x000fce0008000f00 */
[----:B------:R-:W-:Y:S05]  /*2f30*/  CALL.REL.NOINC `($__internal_12_$__cuda_sm20_div_s64) ;  /* 0x0000000c003c7944 */ /* 0x000fea0003c00000 */
[----:B------:R-:W-:Y:S02]  /*2f40*/  IADD3 R0, P0, PT, RZ, -R9, RZ ;  /* 0x80000009ff007210 */ /* 0x000fe40007f1e0ff */
[----:B------:R-:W-:Y:S02]  /*2f50*/  MOV R7, UR16 ;  /* 0x0000001000077c02 */ /* 0x000fe40008000f00 */
[----:B------:R-:W-:Y:S01]  /*2f60*/  MOV R11, UR17 ;  /* 0x00000011000b7c02 */ /* 0x000fe20008000f00 */
[----:B------:R-:W-:Y:S01]  /*2f70*/  IMAD.X R2, RZ, RZ, ~R8, P0 ;  /* 0x000000ffff027224 */ /* 0x000fe200000e0e08 */
[----:B------:R-:W-:-:S03]  /*2f80*/  LOP3.LUT R9, R9, R8, RZ, 0x3c, !PT ;  /* 0x0000000809097212 */ /* 0x000fc600078e3cff */
[-C--:B------:R-:W-:Y:S01]  /*2f90*/  IMAD R6, R2, R7.reuse, RZ ;  /* 0x0000000702067224 */ /* 0x080fe200078e02ff */
[----:B------:R-:W-:Y:S01]  /*2fa0*/  LOP3.LUT R8, R9, R8, RZ, 0x3c, !PT ;  /* 0x0000000809087212 */ /* 0x000fe200078e3cff */
[----:B------:R-:W-:-:S03]  /*2fb0*/  IMAD.WIDE.U32 R2, R0, R7, R12 ;  /* 0x0000000700027225 */ /* 0x000fc600078e000c */
[----:B------:R-:W-:Y:S01]  /*2fc0*/  LOP3.LUT R9, R9, R8, RZ, 0x3c, !PT ;  /* 0x0000000809097212 */ /* 0x000fe200078e3cff */
[----:B------:R-:W-:Y:S02]  /*2fd0*/  IMAD R19, R0, R11, R6 ;  /* 0x0000000b00137224 */ /* 0x000fe400078e0206 */
[----:B------:R-:W-:-:S03]  /*2fe0*/  IMAD.MOV.U32 R0, RZ, RZ, R2 ;  /* 0x000000ffff007224 */ /* 0x000fc600078e0002 */
[----:B------:R-:W-:-:S07]  /*2ff0*/  IADD3 R2, PT, PT, R19, R3, RZ ;  /* 0x0000000313027210 */ /* 0x000fce0007ffe0ff */
.L_x_396:
[----:B------:R-:W-:Y:S05]  /*3000*/  BSYNC.RECONVERGENT B1 ;  /* 0x0000000000017941 */ /* 0x000fea0003800200 */
.L_x_394:
        /* <DEDUP_REMOVED lines=39> */
.L_x_398:
        /* <DEDUP_REMOVED lines=19> */
.L_x_399:
[----:B------:R-:W-:Y:S05]  /*33b0*/  BSYNC.RECONVERGENT B1 ;  /* 0x0000000000017941 */ /* 0x000fea0003800200 */
.L_x_397:
        /* <DEDUP_REMOVED lines=39> */
.L_x_401:
        /* <DEDUP_REMOVED lines=19> */
.L_x_402:
[----:B------:R-:W-:Y:S05]  /*3760*/  BSYNC.RECONVERGENT B1 ;  /* 0x0000000000017941 */ /* 0x000fea0003800200 */
.L_x_400:
        /* <DEDUP_REMOVED lines=40> */
.L_x_404:
[----:B------:R-:W0:Y:S01]  /*39f0*/  LDCU.64 UR66, c[0x0][0xd50] ;  /* 0x0001aa00ff4277ac */ /* 0x000e220008000a00 */
[----:B------:R-:W-:Y:S01]  /*3a00*/  IMAD.MOV.U32 R7, RZ, RZ, R12 ;  /* 0x000000ffff077224 */ /* 0x000fe200078e000c */
[----:B------:R-:W-:Y:S02]  /*3a10*/  MOV R0, R13 ;  /* 0x0000000d00007202 */ /* 0x000fe40000000f00 */
[----:B------:R-:W-:Y:S02]  /*3a20*/  MOV R6, 0x3a60 ;  /* 0x00003a6000067802 */ /* 0x000fe40000000f00 */
[----:B0-----:R-:W-:Y:S01]  /*3a30*/  MOV R3, UR66 ;  /* 0x0000004200037c02 */ /* 0x001fe20008000f00 */
[----:B------:R-:W-:-:S07]  /*3a40*/  IMAD.U32 R2, RZ, RZ, UR67 ;  /* 0x00000043ff027e24 */ /* 0x000fce000f8e00ff */
[----:B------:R-:W-:Y:S05]  /*3a50*/  CALL.REL.NOINC `($__internal_12_$__cuda_sm20_div_s64) ;  /* 0x0000000000747944 */ /* 0x000fea0003c00000 */
        /* <DEDUP_REMOVED lines=9> */
.L_x_405:
[----:B------:R-:W-:Y:S05]  /*3af0*/  BSYNC.RECONVERGENT B1 ;  /* 0x0000000000017941 */ /* 0x000fea0003800200 */
.L_x_403:
        /* <DEDUP_REMOVED lines=11> */
[----:B------:R1:W-:Y:S01]  /*3bb0*/  STG.E desc[UR70][R2.64], R15 ;  /* 0x0000000f02007986 */ /* 0x0003e2000c101946 */
[----:B--2---:R-:W-:-:S05]  /*3bc0*/  IADD3 R5, P0, PT, R6, R5, RZ ;  /* 0x0000000506057210 */ /* 0x004fca0007f1e0ff */
[----:B------:R-:W-:Y:S01]  /*3bd0*/  IMAD.X R4, RZ, RZ, R4, P0 ;  /* 0x000000ffff047224 */ /* 0x000fe200000e0604 */
[----:B------:R-:W-:-:S04]  /*3be0*/  ISETP.GE.U32.AND P0, PT, R5, UR48, PT ;  /* 0x0000003005007c0c */ /* 0x000fc8000bf06070 */
[----:B------:R-:W-:-:S13]  /*3bf0*/  ISETP.GE.AND.EX P0, PT, R4, UR49, PT, P0 ;  /* 0x0000003104007c0c */ /* 0x000fda000bf06300 */
[----:B-1----:R-:W-:Y:S05]  /*3c00*/  @!P0 BRA `(.L_x_406) ;  /* 0xffffffc400c08947 */ /* 0x002fea000383ffff */
[----:B------:R-:W-:Y:S05]  /*3c10*/  BSYNC.RECONVERGENT B0 ;  /* 0x0000000000007941 */ /* 0x000fea0003800200 */
.L_x_362:
[----:B------:R-:W-:Y:S05]  /*3c20*/  EXIT ;  /* 0x000000000000794d */ /* 0x000fea0003800000 */
        .weak           $__internal_12_$__cuda_sm20_div_s64
        .type           $__internal_12_$__cuda_sm20_div_s64,@function
        .size           $__internal_12_$__cuda_sm20_div_s64,(.L_x_1358 - $__internal_12_$__cuda_sm20_div_s64)
$__internal_12_$__cuda_sm20_div_s64:
        /* <DEDUP_REMOVED lines=85> */
[----:B------:R-:W-:Y:S06]  /*4180*/  RET.REL.NODEC R6 `(_ZN2at6native38_GLOBAL__N__9a469cfd_6_RNN_cu_eca79a6d6kernel16gru_cell_forwardIfflLi2EEEvNS_4cuda6detail10TensorInfoIT_T1_EES9_S9_S9_S9_S9_S9_S8_S8_) ;  /* 0xffffffbc069c7950 */ /* 0x000fec0003c3ffff */
.L_x_407:
        /* <DEDUP_REMOVED lines=15> */
.L_x_1358:


//--------------------- .text._ZN2at6native38_GLOBAL__N__9a469cfd_6_RNN_cu_eca79a6d6kernel16gru_cell_forwardIfflLi1EEEvNS_4cuda6detail10TensorInfoIT_T1_EES9_S9_S9_S9_S9_S9_S8_S8_ --------------------------
	.section	.text._ZN2at6native38_GLOBAL__N__9a469cfd_6_RNN_cu_eca79a6d6kernel16gru_cell_forwardIfflLi1EEEvNS_4cuda6detail10TensorInfoIT_T1_EES9_S9_S9_S9_S9_S9_S8_S8_,"ax",@progbits
	.align	128
.text._ZN2at6native38_GLOBAL__N__9a469cfd_6_RNN_cu_eca79a6d6kernel16gru_cell_forwardIfflLi1EEEvNS_4cuda6detail10TensorInfoIT_T1_EES9_S9_S9_S9_S9_S9_S8_S8_:
        .type           _ZN2at6native38_GLOBAL__N__9a469cfd_6_RNN_cu_eca79a6d6kernel16gru_cell_forwardIfflLi1EEEvNS_4cuda6detail10TensorInfoIT_T1_EES9_S9_S9_S9_S9_S9_S8_S8_,@function
        .size           _ZN2at6native38_GLOBAL__N__9a469cfd_6_RNN_cu_eca79a6d6kernel16gru_cell_forwardIfflLi1EEEvNS_4cuda6detail10TensorInfoIT_T1_EES9_S9_S9_S9_S9_S9_S8_S8_,(.L_x_1360 - _ZN2at6native38_GLOBAL__N__9a469cfd_6_RNN_cu_eca79a6d6kernel16gru_cell_forwardIfflLi1EEEvNS_4cuda6detail10TensorInfoIT_T1_EES9_S9_S9_S9_S9_S9_S8_S8_)
        .other          _ZN2at6native38_GLOBAL__N__9a469cfd_6_RNN_cu_eca79a6d6kernel16gru_cell_forwardIfflLi1EEEvNS_4cuda6detail10TensorInfoIT_T1_EES9_S9_S9_S9_S9_S9_S8_S8_,@"STO_CUDA_ENTRY STV_DEFAULT"
_ZN2at6native38_GLOBAL__N__9a469cfd_6_RNN_cu_eca79a6d6kernel16gru_cell_forwardIfflLi1EEEvNS_4cuda6detail10TensorInfoIT_T1_EES9_S9_S9_S9_S9_S9_S8_S8_:
        /* <DEDUP_REMOVED lines=33> */
[----:B------:R-:W-:Y:S01]  /*0210*/  IMAD.WIDE.U32 R6, R4, UR10, RZ ;  /* 0x0000000a04067c25 */ /* 0x000fe2000f8e00ff */
[----:B------:R-:W-:Y:S02]  /*0220*/  UIMAD.WIDE.U32 UR20, UR6, UR10, URZ ;  /* 0x0000000a061472a5 */ /* 0x000fe4000f8e00ff */
[----:B-1----:R-:W-:-:S02]  /*0230*/  UIMAD.WIDE.U32 UR22, UR6, UR26, URZ ;  /* 0x0000001a061672a5 */ /* 0x002fc4000f8e00ff */
[----:B------:R-:W-:Y:S01]  /*0240*/  IMAD R11, R3, UR26, RZ ;  /* 0x0000001a030b7c24 */ /* 0x000fe2000f8e02ff */
[----:B------:R-:W-:Y:S02]  /*0250*/  UIMAD UR12, UR6, UR11, UR21 ;  /* 0x0000000b060c72a4 */ /* 0x000fe4000f8e0215 */
[----:B------:R-:W-:Y:S01]  /*0260*/  IMAD R5, R4, UR11, R5 ;  /* 0x0000000b04057c24 */ /* 0x000fe2000f8e0205 */
[----:B--2---:R-:W-:Y:S01]  /*0270*/  LEA R0, P0, R6, UR24, 0x2 ;  /* 0x0000001806007c11 */ /* 0x004fe2000f8010ff */
[C---:B------:R-:W-:Y:S01]  /*0280*/  IMAD.WIDE.U32 R8, R4.reuse, UR26, RZ ;  /* 0x0000001a04087c25 */ /* 0x040fe2000f8e00ff */
[----:B------:R-:W-:Y:S02]  /*0290*/  UIMAD UR9, UR6, UR27, UR23 ;  /* 0x0000001b060972a4 */ /* 0x000fe4000f8e0217 */
[----:B------:R-:W-:Y:S01]  /*02a0*/  IADD3 R5, PT, PT, R7, R5, RZ ;  /* 0x0000000507057210 */ /* 0x000fe20007ffe0ff */
        /* <DEDUP_REMOVED lines=20> */
.L_x_413:
[----:B------:R-:W-:Y:S01]  /*03f0*/  MOV R8, UR13 ;  /* 0x0000000d00087c02 */ /* 0x000fe20008000f00 */
[----:B------:R-:W-:Y:S03]  /*0400*/  BSSY.RECONVERGENT B1, `(.L_x_410) ;  /* 0x0000028000017945 */ /* 0x000fe60003800200 */
[----:B------:R-:W-:-:S04]  /*0410*/  LOP3.LUT R6, R3, R8, RZ, 0xfc, !PT ;  /* 0x0000000803067212 */ /* 0x000fc800078efcff */
[----:B------:R-:W-:-:S13]  /*0420*/  ISETP.NE.U32.AND P0, PT, R6, RZ, PT ;  /* 0x000000ff0600720c */ /* 0x000fda0003f05070 */
[----:B------:R-:W-:Y:S05]  /*0430*/  @P0 BRA `(.L_x_411) ;  /* 0x0000000000600947 */ /* 0x000fea0003800000 */
[----:B0-----:R-:W-:-:S04]  /*0440*/  IMAD.U32 R9, RZ, RZ, UR52 ;  /* 0x00000034ff097e24 */ /* 0x001fc8000f8e00ff */
[----:B------:R-:W0:Y:S01]  /*0450*/  I2F.U32.RP R6, R9 ;  /* 0x0000000900067306 */ /* 0x000e220000209000 */
[----:B------:R-:W-:-:S07]  /*0460*/  ISETP.NE.U32.AND P2, PT, R9, RZ, PT ;  /* 0x000000ff0900720c */ /* 0x000fce0003f45070 */
[----:B0-----:R-:W0:Y:S02]  /*0470*/  MUFU.RCP R6, R6 ;  /* 0x0000000600067308 */ /* 0x001e240000001000 */
[----:B0-----:R-:W-:-:S06]  /*0480*/  IADD3 R10, PT, PT, R6, 0xffffffe, RZ ;  /* 0x0ffffffe060a7810 */ /* 0x001fcc0007ffe0ff */
[----:B------:R0:W1:Y:S02]  /*0490*/  F2I.FTZ.U32.TRUNC.NTZ R11, R10 ;  /* 0x0000000a000b7305 */ /* 0x000064000021f000 */
[----:B0-----:R-:W-:Y:S02]  /*04a0*/  IMAD.MOV.U32 R10, RZ, RZ, RZ ;  /* 0x000000ffff0a7224 */ /* 0x001fe400078e00ff */
[----:B-1----:R-:W-:-:S05]  /*04b0*/  IMAD R12, R11, R9, RZ ;  /* 0x000000090b0c7224 */ /* 0x002fca00078e02ff */
[----:B------:R-:W-:-:S05]  /*04c0*/  IADD3 R13, PT, PT, -R12, RZ, RZ ;  /* 0x000000ff0c0d7210 */ /* 0x000fca0007ffe1ff */
[----:B------:R-:W-:-:S04]  /*04d0*/  IMAD.HI.U32 R11, R11, R13, R10 ;  /* 0x0000000d0b0b7227 */ /* 0x000fc800078e000a */
[----:B------:R-:W-:Y:S02]  /*04e0*/  IMAD.MOV.U32 R13, RZ, RZ, RZ ;  /* 0x000000ffff0d7224 */ /* 0x000fe400078e00ff */
[----:B------:R-:W-:Y:S01]  /*04f0*/  IMAD.HI.U32 R10, R11, R4, RZ ;  /* 0x000000040b0a7227 */ /* 0x000fe200078e00ff */
[----:B------:R-:W-:-:S04]  /*0500*/  MOV R11, RZ ;  /* 0x000000ff000b7202 */ /* 0x000fc80000000f00 */
[----:B------:R-:W-:-:S05]  /*0510*/  IADD3 R12, PT, PT, -R10, RZ, RZ ;  /* 0x000000ff0a0c7210 */ /* 0x000fca0007ffe1ff */
[----:B------:R-:W-:-:S05]  /*0520*/  IMAD R12, R9, R12, R4 ;  /* 0x0000000c090c7224 */ /* 0x000fca00078e0204 */
[----:B------:R-:W-:-:S13]  /*0530*/  ISETP.GE.U32.AND P0, PT, R12, R9, PT ;  /* 0x000000090c00720c */ /* 0x000fda0003f06070 */
[----:B------:R-:W-:Y:S01]  /*0540*/  @P0 IADD3 R12, PT, PT, R12, -R9, RZ ;  /* 0x800000090c0c0210 */ /* 0x000fe20007ffe0ff */
[----:B------:R-:W-:-:S03]  /*0550*/  @P0 VIADD R10, R10, 0x1 ;  /* 0x000000010a0a0836 */ /* 0x000fc60000000000 */
[----:B------:R-:W-:-:S13]  /*0560*/  ISETP.GE.U32.AND P1, PT, R12, R9, PT ;  /* 0x000000090c00720c */ /* 0x000fda0003f26070 */
[----:B------:R-:W-:Y:S02]  /*0570*/  @P1 IADD3 R10, PT, PT, R10, 0x1, RZ ;  /* 0x000000010a0a1810 */ /* 0x000fe40007ffe0ff */
[----:B------:R-:W-:-:S04]  /*0580*/  @!P2 LOP3.LUT R10, RZ, R9, RZ, 0x33, !PT ;  /* 0x00000009ff0aa212 */ /* 0x000fc800078e33ff */
[----:B------:R-:W-:-:S05]  /*0590*/  IADD3 R12, PT, PT, -R10, RZ, RZ ;  /* 0x000000ff0a0c7210 */ /* 0x000fca0007ffe1ff */
[----:B------:R-:W-:Y:S01]  /*05a0*/  IMAD R12, R9, R12, R4 ;  /* 0x0000000c090c7224 */ /* 0x000fe200078e0204 */
[----:B------:R-:W-:Y:S06]  /*05b0*/  BRA `(.L_x_412) ;  /* 0x0000000000307947 */ /* 0x000fec0003800000 */
.L_x_411:
[----:B------:R-:W-:-:S07]  /*05c0*/  MOV R6, 0x5e0 ;  /* 0x000005e000067802 */ /* 0x000fce0000000f00 */
[----:B0-23--:R-:W-:Y:S05]  /*05d0*/  CALL.REL.NOINC `($__internal_13_$__cuda_sm20_div_s64) ;  /* 0x0000001800647944 */ /* 0x00dfea0003c00000 */
[----:B------:R-:W-:Y:S01]  /*05e0*/  IADD3 R6, P0, PT, RZ, -R10, RZ ;  /* 0x8000000aff067210 */ /* 0x000fe20007f1e0ff */
[----:B------:R-:W-:Y:S01]  /*05f0*/  IMAD.MOV.U32 R13, RZ, RZ, R3 ;  /* 0x000000ffff0d7224 */ /* 0x000fe200078e0003 */
[----:B------:R-:W-:Y:S02]  /*0600*/  MOV R9, UR54 ;  /* 0x0000003600097c02 */ /* 0x000fe40008000f00 */
[----:B------:R-:W-:Y:S01]  /*0610*/  MOV R8, UR55 ;  /* 0x0000003700087c02 */ /* 0x000fe20008000f00 */
[----:B------:R-:W-:-:S04]  /*0620*/  IMAD.X R12, RZ, RZ, ~R11, P0 ;  /* 0x000000ffff0c7224 */ /* 0x000fc800000e0e0b */
[----:B------:R-:W-:Y:S01]  /*0630*/  IMAD R15, R12, R9, RZ ;  /* 0x000000090c0f7224 */ /* 0x000fe200078e02ff */
[----:B------:R-:W-:-:S03]  /*0640*/  MOV R12, R4 ;  /* 0x00000004000c7202 */ /* 0x000fc60000000f00 */
[C---:B------:R-:W-:Y:S02]  /*0650*/  IMAD R15, R6.reuse, R8, R15 ;  /* 0x00000008060f7224 */ /* 0x040fe400078e020f */
[----:B------:R-:W-:-:S05]  /*0660*/  IMAD.WIDE.U32 R12, R6, R9, R12 ;  /* 0x00000009060c7225 */ /* 0x000fca00078e000c */
[----:B------:R-:W-:-:S07]  /*0670*/  IADD3 R13, PT, PT, R13, R15, RZ ;  /* 0x0000000f0d0d7210 */ /* 0x000fce0007ffe0ff */
.L_x_412:
[----:B--23--:R-:W-:Y:S05]  /*0680*/  BSYNC.RECONVERGENT B1 ;  /* 0x0000000000017941 */ /* 0x00cfea0003800200 */
.L_x_410:
[----:B------:R-:W-:Y:S02]  /*0690*/  IMAD R19, R13, UR38, RZ ;  /* 0x000000260d137c24 */ /* 0x000fe4000f8e02ff */
[----:B------:R-:W-:Y:S02]  /*06a0*/  IMAD R17, R10, UR7, RZ ;  /* 0x000000070a117c24 */ /* 0x000fe4000f8e02ff */
        /* <DEDUP_REMOVED lines=9> */
[C---:B------:R-:W-:Y:S02]  /*0740*/  IMAD.WIDE.U32 R16, R12.reuse, UR40, RZ ;  /* 0x000000280c107c25 */ /* 0x040fe4000f8e00ff */
[----:B------:R-:W2:Y:S02]  /*0750*/  LDG.E R20, desc[UR18][R28.64] ;  /* 0x000000121c147981 */ /* 0x000ea4000c1e1900 */
[----:B------:R-:W-:Y:S01]  /*0760*/  IMAD R23, R12, UR41, R23 ;  /* 0x000000290c177c24 */ /* 0x000fe2000f8e0217 */
[----:B------:R-:W-:Y:S01]  /*0770*/  LEA R26, P0, R16, UR42, 0x2 ;  /* 0x0000002a101a7c11 */ /* 0x000fe2000f8010ff */
[----:B------:R-:W-:-:S03]  /*0780*/  IMAD R15, R21, UR30, RZ ;  /* 0x0000001e150f7c24 */ /* 0x000fc6000f8e02ff */
[----:B------:R-:W-:Y:S01]  /*0790*/  IADD3 R17, PT, PT, R17, R23, RZ ;  /* 0x0000001711117210 */ /* 0x000fe20007ffe0ff */
[C---:B------:R-:W-:Y:S02]  /*07a0*/  IMAD R19, R24.reuse, UR31, R15 ;  /* 0x0000001f18137c24 */ /* 0x040fe4000f8e020f */
[----:B------:R-:W-:Y:S01]  /*07b0*/  IMAD.WIDE.U32 R14, R24, UR30, RZ ;  /* 0x0000001e180e7c25 */ /* 0x000fe2000f8e00ff */
[----:B------:R-:W-:-:S04]  /*07c0*/  LEA.HI.X R27, R16, UR43, R17, 0x2, P0 ;  /* 0x0000002b101b7c11 */ /* 0x000fc800080f1411 */
[----:B------:R-:W-:Y:S02]  /*07d0*/  IADD3 R15, PT, PT, R15, R19, RZ ;  /* 0x000000130f0f7210 */ /* 0x000fe40007ffe0ff */
[----:B------:R-:W-:-:S04]  /*07e0*/  LEA R18, P0, R14, UR32, 0x2 ;  /* 0x000000200e127c11 */ /* 0x000fc8000f8010ff */
[----:B------:R-:W-:Y:S01]  /*07f0*/  LEA.HI.X R19, R14, UR33, R15, 0x2, P0 ;  /* 0x000000210e137c11 */ /* 0x000fe200080f140f */
[----:B------:R-:W-:-:S04]  /*0800*/  IMAD R15, R21, UR34, RZ ;  /* 0x00000022150f7c24 */ /* 0x000fc8000f8e02ff */
[C---:B------:R-:W-:Y:S01]  /*0810*/  IMAD R17, R24.reuse, UR35, R15 ;  /* 0x0000002318117c24 */ /* 0x040fe2000f8e020f */
[----:B------:R-:W3:Y:S01]  /*0820*/  LDG.E R22, desc[UR18][R18.64] ;  /* 0x0000001212167981 */ /* 0x000ee2000c1e1900 */
[----:B------:R-:W-:-:S04]  /*0830*/  IMAD.WIDE.U32 R14, R24, UR34, RZ ;  /* 0x00000022180e7c25 */ /* 0x000fc8000f8e00ff */
[----:B------:R-:W-:Y:S01]  /*0840*/  IMAD.IADD R15, R15, 0x1, R17 ;  /* 0x000000010f0f7824 */ /* 0x000fe200078e0211 */
[----:B------:R-:W-:-:S04]  /*0850*/  LEA R16, P0, R14, UR36, 0x2 ;  /* 0x000000240e107c11 */ /* 0x000fc8000f8010ff */
[----:B------:R-:W-:-:S05]  /*0860*/  LEA.HI.X R17, R14, UR37, R15, 0x2, P0 ;  /* 0x000000250e117c11 */ /* 0x000fca00080f140f */
[----:B------:R0:W3:Y:S01]  /*0870*/  LDG.E R23, desc[UR18][R16.64] ;  /* 0x0000001210177981 */ /* 0x0000e2000c1e1900 */
[----:B------:R-:W-:-:S04]  /*0880*/  IADD3 R24, P0, PT, R24, R9, RZ ;  /* 0x0000000918187210 */ /* 0x000fc80007f1e0ff */
[----:B------:R-:W-:-:S05]  /*0890*/  IADD3.X R21, PT, PT, R21, R8, RZ, P0, !PT ;  /* 0x0000000815157210 */ /* 0x000fca00007fe4ff */
[----:B------:R-:W-:Y:S02]  /*08a0*/  IMAD R15, R21, UR30, RZ ;  /* 0x0000001e150f7c24 */ /* 0x000fe4000f8e02ff */
[----:B0-----:R-:W-:-:S04]  /*08b0*/  IMAD.WIDE.U32 R16, R24, UR30, RZ ;  /* 0x0000001e18107c25 */ /* 0x001fc8000f8e00ff */
[----:B------:R-:W-:-:S04]  /*08c0*/  IMAD R25, R24, UR31, R15 ;  /* 0x0000001f18197c24 */ /* 0x000fc8000f8e020f */
[----:B------:R-:W-:Y:S02]  /*08d0*/  IMAD.IADD R19, R17, 0x1, R25 ;  /* 0x0000000111137824 */ /* 0x000fe400078e0219 */
[----:B------:R0:W4:Y:S01]  /*08e0*/  LDG.E R25, desc[UR18][R26.64] ;  /* 0x000000121a197981 */ /* 0x000122000c1e1900 */
[----:B------:R-:W-:-:S04]  /*08f0*/  IADD3 R14, P0, PT, R12, R9, RZ ;  /* 0x000000090c0e7210 */ /* 0x000fc80007f1e0ff */
[----:B------:R-:W-:-:S05]  /*0900*/  IADD3.X R15, PT, PT, R13, R8, RZ, P0, !PT ;  /* 0x000000080d0f7210 */ /* 0x000fca00007fe4ff */
[----:B------:R-:W-:Y:S01]  /*0910*/  IMAD R6, R15, UR38, RZ ;  /* 0x000000260f067c24 */ /* 0x000fe2000f8e02ff */
[----:B------:R-:W-:Y:S01]  /*0920*/  LEA R18, P0, R16, UR32, 0x2 ;  /* 0x0000002010127c11 */ /* 0x000fe2000f8010ff */
[----:B0-----:R-:W-:-:S04]  /*0930*/  IMAD.WIDE.U32 R26, R14, UR38, RZ ;  /* 0x000000260e1a7c25 */ /* 0x001fc8000f8e00ff */
[----:B------:R-:W-:Y:S01]  /*0940*/  IMAD R17, R14, UR39, R6 ;  /* 0x000000270e117c24 */ /* 0x000fe2000f8e0206 */
[----:B------:R-:W-:Y:S02]  /*0950*/  LEA.HI.X R19, R16, UR33, R19, 0x2, P0 ;  /* 0x0000002110137c11 */ /* 0x000fe400080f1413 */
[----:B------:R-:W-:Y:S02]  /*0960*/  LEA R16, P0, R26, UR48, 0x2 ;  /* 0x000000301a107c11 */ /* 0x000fe4000f8010ff */
[----:B------:R-:W-:Y:S01]  /*0970*/  IADD3 R17, PT, PT, R27, R17, RZ ;  /* 0x000000111b117210 */ /* 0x000fe20007ffe0ff */
[----:B------:R-:W-:-:S03]  /*0980*/  IMAD R27, R21, UR34, RZ ;  /* 0x00000022151b7c24 */ /* 0x000fc6000f8e02ff */
[----:B------:R-:W-:Y:S01]  /*0990*/  LEA.HI.X R17, R26, UR49, R17, 0x2, P0 ;  /* 0x000000311a117c11 */ /* 0x000fe200080f1411 */
[C---:B------:R-:W-:Y:S02]  /*09a0*/  IMAD R29, R24.reuse, UR35, R27 ;  /* 0x00000023181d7c24 */ /* 0x040fe4000f8e021b */
[----:B------:R-:W5:Y:S04]  /*09b0*/  LDG.E R27, desc[UR18][R18.64] ;  /* 0x00000012121b7981 */ /* 0x000f68000c1e1900 */
[----:B------:R0:W5:Y:S02]  /*09c0*/  LDG.E R6, desc[UR18][R16.64] ;  /* 0x0000001210067981 */ /* 0x000164000c1e1900 */
[----:B0-----:R-:W-:-:S05]  /*09d0*/  IMAD.WIDE.U32 R16, R24, UR34, RZ ;  /* 0x0000002218107c25 */ /* 0x001fca000f8e00ff */
[----:B------:R-:W-:Y:S02]  /*09e0*/  IADD3 R26, PT, PT, R17, R29, RZ ;  /* 0x0000001d111a7210 */ /* 0x000fe40007ffe0ff */
[----:B------:R-:W-:-:S04]  /*09f0*/  LEA R28, P0, R16, UR36, 0x2 ;  /* 0x00000024101c7c11 */ /* 0x000fc8000f8010ff */
[----:B------:R-:W-:Y:S02]  /*0a00*/  LEA.HI.X R29, R16, UR37, R26, 0x2, P0 ;  /* 0x00000025101d7c11 */ /* 0x000fe400080f141a */
[----:B------:R-:W-:-:S03]  /*0a10*/  IADD3 R24, P0, PT, R24, R9, RZ ;  /* 0x0000000918187210 */ /* 0x000fc60007f1e0ff */
[----:B------:R0:W5:Y:S02]  /*0a20*/  LDG.E R28, desc[UR18][R28.64] ;  /* 0x000000121c1c7981 */ /* 0x000164000c1e1900 */
[----:B------:R-:W-:-:S04]  /*0a30*/  IMAD.X R26, R21, 0x1, R8, P0 ;  /* 0x00000001151a7824 */ /* 0x000fc800000e0608 */
[----:B------:R-:W-:Y:S02]  /*0a40*/  IMAD R21, R26, UR30, RZ ;  /* 0x0000001e1a157c24 */ /* 0x000fe4000f8e02ff */
[----:B------:R-:W-:-:S04]  /*0a50*/  IMAD.WIDE.U32 R16, R24, UR30, RZ ;  /* 0x0000001e18107c25 */ /* 0x000fc8000f8e00ff */
[----:B------:R-:W-:-:S05]  /*0a60*/  IMAD R19, R24, UR31, R21 ;  /* 0x0000001f18137c24 */ /* 0x000fca000f8e0215 */
[----:B------:R-:W-:Y:S01]  /*0a70*/  IADD3 R17, PT, PT, R17, R19, RZ ;  /* 0x0000001311117210 */ /* 0x000fe20007ffe0ff */
[----:B---3--:R-:W-:Y:S01]  /*0a80*/  FADD.FTZ R21, R22, R23 ;  /* 0x0000001716157221 */ /* 0x008fe20000010000 */
[----:B------:R-:W-:-:S04]  /*0a90*/  LEA R22, P0, R16, UR32, 0x2 ;  /* 0x0000002010167c11 */ /* 0x000fc8000f8010ff */
[----:B------:R-:W-:Y:S01]  /*0aa0*/  LEA.HI.X R23, R16, UR33, R17, 0x2, P0 ;  /* 0x0000002110177c11 */ /* 0x000fe200080f1411 */
[----:B------:R-:W-:-:S04]  /*0ab0*/  IMAD R17, R26, UR34, RZ ;  /* 0x000000221a117c24 */ /* 0x000fc8000f8e02ff */
[C---:B------:R-:W-:Y:S01]  /*0ac0*/  IMAD R19, R24.reuse, UR35, R17 ;  /* 0x0000002318137c24 */ /* 0x040fe2000f8e0211 */
[----:B------:R-:W3:Y:S01]  /*0ad0*/  LDG.E R23, desc[UR18][R22.64] ;  /* 0x0000001216177981 */ /* 0x000ee2000c1e1900 */
[----:B------:R-:W-:-:S05]  /*0ae0*/  IMAD.WIDE.U32 R16, R24, UR34, RZ ;  /* 0x0000002218107c25 */ /* 0x000fca000f8e00ff */
[----:B------:R-:W-:Y:S02]  /*0af0*/  IADD3 R17, PT, PT, R17, R19, RZ ;  /* 0x0000001311117210 */ /* 0x000fe40007ffe0ff */
[----:B------:R-:W-:-:S04]  /*0b00*/  LEA R18, P0, R16, UR36, 0x2 ;  /* 0x0000002410127c11 */ /* 0x000fc8000f8010ff */
[----:B------:R-:W-:Y:S01]  /*0b10*/  LEA.HI.X R19, R16, UR37, R17, 0x2, P0 ;  /* 0x0000002510137c11 */ /* 0x000fe200080f1411 */
[----:B------:R-:W-:-:S04]  /*0b20*/  IMAD R17, R15, UR40, RZ ;  /* 0x000000280f117c24 */ /* 0x000fc8000f8e02ff */
[C---:B0-----:R-:W-:Y:S01]  /*0b30*/  IMAD R29, R14.reuse, UR41, R17 ;  /* 0x000000290e1d7c24 */ /* 0x041fe2000f8e0211 */
[----:B------:R0:W3:Y:S01]  /*0b40*/  LDG.E R22, desc[UR18][R18.64] ;  /* 0x0000001212167981 */ /* 0x0000e2000c1e1900 */
[----:B------:R-:W-:-:S04]  /*0b50*/  IMAD.WIDE.U32 R16, R14, UR40, RZ ;  /* 0x000000280e107c25 */ /* 0x000fc8000f8e00ff */
[----:B------:R-:W-:Y:S01]  /*0b60*/  IMAD.IADD R17, R17, 0x1, R29 ;  /* 0x0000000111117824 */ /* 0x000fe200078e021d */
[----:B0-----:R-:W-:-:S04]  /*0b70*/  LEA R18, P0, R16, UR42, 0x2 ;  /* 0x0000002a10127c11 */ /* 0x001fc8000f8010ff */
[----:B------:R-:W-:Y:S02]  /*0b80*/  LEA.HI.X R19, R16, UR43, R17, 0x2, P0 ;  /* 0x0000002b10137c11 */ /* 0x000fe400080f1411 */
[----:B------:R-:W-:Y:S01]  /*0b90*/  IADD3 R26, P0, PT, R14, R9, RZ ;  /* 0x000000090e1a7210 */ /* 0x000fe20007f1e0ff */
[----:B--2---:R-:W-:Y:S02]  /*0ba0*/  FADD.FTZ R20, R20, R21 ;  /* 0x0000001514147221 */ /* 0x004fe40000010000 */
[----:B------:R0:W2:Y:S01]  /*0bb0*/  LDG.E R24, desc[UR18][R18.64] ;  /* 0x0000001212187981 */ /* 0x0000a2000c1e1900 */
[----:B------:R-:W-:Y:S01]  /*0bc0*/  IADD3.X R29, PT, PT, R15, R8, RZ, P0, !PT ;  /* 0x000000080f1d7210 */ /* 0x000fe200007fe4ff */
[----:B----4-:R-:W-:-:S04]  /*0bd0*/  FADD.FTZ R25, R25, R20 ;  /* 0x0000001419197221 */ /* 0x010fc80000010000 */
[----:B------:R-:W-:Y:S02]  /*0be0*/  IMAD R17, R29, UR38, RZ ;  /* 0x000000261d117c24 */ /* 0x000fe4000f8e02ff */
[----:B------:R-:W-:-:S04]  /*0bf0*/  IMAD.WIDE.U32 R20, R26, UR38, RZ ;  /* 0x000000261a147c25 */ /* 0x000fc8000f8e00ff */
[----:B------:R-:W-:Y:S02]  /*0c00*/  IMAD R17, R26, UR39, R17 ;  /* 0x000000271a117c24 */ /* 0x000fe4000f8e0211 */
[----:B------:R-:W-:Y:S01]  /*0c10*/  IMAD R29, R29, UR40, RZ ;  /* 0x000000281d1d7c24 */ /* 0x000fe2000f8e02ff */
[----:B------:R-:W-:Y:S01]  /*0c20*/  LEA R16, P0, R20, UR48, 0x2 ;  /* 0x0000003014107c11 */ /* 0x000fe2000f8010ff */
[----:B0-----:R-:W-:Y:S01]  /*0c30*/  IMAD.WIDE.U32 R18, R26, UR40, RZ ;  /* 0x000000281a127c25 */ /* 0x001fe2000f8e00ff */
[----:B------:R-:W-:-:S03]  /*0c40*/  IADD3 R17, PT, PT, R21, R17, RZ ;  /* 0x0000001115117210 */ /* 0x000fc60007ffe0ff */
[----:B------:R-:W-:Y:S01]  /*0c50*/  IMAD R29, R26, UR41, R29 ;  /* 0x000000291a1d7c24 */ /* 0x000fe2000f8e021d */
[----:B------:R-:W-:Y:S02]  /*0c60*/  LEA.HI.X R17, R20, UR49, R17, 0x2, P0 ;  /* 0x0000003114117c11 */ /* 0x000fe400080f1411 */
[C---:B------:R-:W-:Y:S01]  /*0c70*/  LEA R20, P0, R18.reuse, UR42, 0x2 ;  /* 0x0000002a12147c11 */ /* 0x040fe2000f8010ff */
[----:B------:R-:W-:Y:S02]  /*0c80*/  IMAD.IADD R19, R19, 0x1, R29 ;  /* 0x0000000113137824 */ /* 0x000fe400078e021d */
[----:B------:R0:W3:Y:S03]  /*0c90*/  LDG.E R26, desc[UR18][R16.64] ;  /* 0x00000012101a7981 */ /* 0x0000e6000c1e1900 */
[----:B------:R-:W-:-:S05]  /*0ca0*/  LEA.HI.X R21, R18, UR43, R19, 0x2, P0 ;  /* 0x0000002b12157c11 */ /* 0x000fca00080f1413 */
[----:B------:R-:W4:Y:S01]  /*0cb0*/  LDG.E R19, desc[UR18][R20.64] ;  /* 0x0000001214137981 */ /* 0x000f22000c1e1900 */
[----:B0-----:R-:W-:Y:S02]  /*0cc0*/  MOV R16, R2 ;  /* 0x0000000200107202 */ /* 0x001fe40000000f00 */
[----:B------:R-:W-:-:S05]  /*0cd0*/  MOV R17, R7 ;  /* 0x0000000700117202 */ /* 0x000fca0000000f00 */
[----:B------:R0:W4:Y:S01]  /*0ce0*/  LDG.E R18, desc[UR18][R16.64] ;  /* 0x0000001210127981 */ /* 0x000122000c1e1900 */
[----:B------:R-:W-:-:S06]  /*0cf0*/  FMUL.FTZ R25, R25, -1.4426950216293334961 ;  /* 0xbfb8aa3b19197820 */ /* 0x000fcc0000410000 */
[----:B------:R-:W1:Y:S01]  /*0d00*/  MUFU.EX2 R25, R25 ;  /* 0x0000001900197308 */ /* 0x000e620000000800 */
[----:B-----5:R-:W-:-:S04]  /*0d10*/  FADD.FTZ R27, R27, R28 ;  /* 0x0000001c1b1b7221 */ /* 0x020fc80000010000 */
[----:B------:R-:W-:Y:S01]  /*0d20*/  FADD.FTZ R27, R6, R27 ;  /* 0x0000001b061b7221 */ /* 0x000fe20000010000 */
[----:B-1----:R-:W-:-:S04]  /*0d30*/  FADD.FTZ R28, R25, 1 ;  /* 0x3f800000191c7421 */ /* 0x002fc80000010000 */
[----:B------:R1:W5:Y:S01]  /*0d40*/  MUFU.RCP R6, R28 ;  /* 0x0000001c00067308 */ /* 0x0003620000001000 */
[C---:B0-----:R-:W-:Y:S02]  /*0d50*/  IMAD R17, R10.reuse, UR8, RZ ;  /* 0x000000080a117c24 */ /* 0x041fe4000f8e02ff */
[----:B------:R-:W-:-:S04]  /*0d60*/  IMAD.WIDE.U32 R12, R10, UR4, R12 ;  /* 0x000000040a0c7c25 */ /* 0x000fc8000f8e000c */
[----:B------:R-:W-:-:S04]  /*0d70*/  IMAD R17, R11, UR4, R17 ;  /* 0x000000040b117c24 */ /* 0x000fc8000f8e0211 */
[----:B------:R-:W-:-:S04]  /*0d80*/  IMAD.IADD R11, R13, 0x1, R17 ;  /* 0x000000010d0b7824 */ /* 0x000fc800078e0211 */
[----:B------:R-:W-:Y:S02]  /*0d90*/  IMAD R13, R11, UR44, RZ ;  /* 0x0000002c0b0d7c24 */ /* 0x000fe4000f8e02ff */
[----:B------:R-:W-:-:S04]  /*0da0*/  IMAD.WIDE.U32 R10, R10, UR4, R14 ;  /* 0x000000040a0a7c25 */ /* 0x000fc8000f8e000e */
[----:B------:R-:W-:Y:S01]  /*0db0*/  IMAD.WIDE.U32 R14, R12, UR44, RZ ;  /* 0x0000002c0c0e7c25 */ /* 0x000fe2000f8e00ff */
[----:B------:R-:W-:Y:S02]  /*0dc0*/  IADD3 R11, PT, PT, R17, R11, RZ ;  /* 0x0000000b110b7210 */ /* 0x000fe40007ffe0ff */
[----:B-1----:R-:W-:Y:S01]  /*0dd0*/  IADD3 R28, P1, PT, R10, R9, RZ ;  /* 0x000000090a1c7210 */ /* 0x002fe20007f3e0ff */
[----:B------:R-:W-:Y:S02]  /*0de0*/  IMAD R13, R12, UR45, R13 ;  /* 0x0000002d0c0d7c24 */ /* 0x000fe4000f8e020d */
[----:B------:R-:W-:-:S03]  /*0df0*/  IMAD R17, R11, UR44, RZ ;  /* 0x0000002c0b117c24 */ /* 0x000fc6000f8e02ff */
[----:B------:R-:W-:Y:S01]  /*0e00*/  IADD3 R13, PT, PT, R15, R13, RZ ;  /* 0x0000000d0f0d7210 */ /* 0x000fe20007ffe0ff */
[----:B------:R-:W-:Y:S02]  /*0e10*/  IMAD.X R15, R11, 0x1, R8, P1 ;  /* 0x000000010b0f7824 */ /* 0x000fe400008e0608 */
[----:B------:R-:W-:Y:S01]  /*0e20*/  IMAD R11, R10, UR45, R17 ;  /* 0x0000002d0a0b7c24 */ /* 0x000fe2000f8e0211 */
[C---:B------:R-:W-:Y:S01]  /*0e30*/  LEA R12, P0, R14.reuse, UR46, 0x2 ;  /* 0x0000002e0e0c7c11 */ /* 0x040fe2000f8010ff */
[----:B------:R-:W-:Y:S01]  /*0e40*/  IMAD R29, R15, UR44, RZ ;  /* 0x0000002c0f1d7c24 */ /* 0x000fe2000f8e02ff */
[----:B------:R-:W-:Y:S02]  /*0e50*/  MOV R20, R0 ;  /* 0x0000000000147202 */ /* 0x000fe40000000f00 */
[----:B------:R-:W-:Y:S02]  /*0e60*/  LEA.HI.X R13, R14, UR47, R13, 0x2, P0 ;  /* 0x0000002f0e0d7c11 */ /* 0x000fe400080f140d */
[----:B------:R-:W-:Y:S01]  /*0e70*/  MOV R21, R5 ;  /* 0x0000000500157202 */ /* 0x000fe20000000f00 */
[----:B--2---:R-:W-:-:S04]  /*0e80*/  FADD.FTZ R24, R24, R27 ;  /* 0x0000001b18187221 */ /* 0x004fc80000010000 */
[----:B------:R-:W-:-:S06]  /*0e90*/  FMUL.FTZ R24, R24, -1.4426950216293334961 ;  /* 0xbfb8aa3b18187820 */ /* 0x000fcc0000410000 */
[----:B------:R-:W0:Y:S01]  /*0ea0*/  MUFU.EX2 R24, R24 ;  /* 0x0000001800187308 */ /* 0x000e220000000800 */
[----:B---3--:R-:W-:Y:S01]  /*0eb0*/  FADD.FTZ R26, R23, R26 ;  /* 0x0000001a171a7221 */ /* 0x008fe20000010000 */
[----:B----4-:R-:W-:-:S04]  /*0ec0*/  FADD.FTZ R19, R22, R19 ;  /* 0x0000001316137221 */ /* 0x010fc80000010000 */
[----:B-----5:R-:W-:Y:S01]  /*0ed0*/  FFMA.FTZ R23, R19, R6, R26 ;  /* 0x0000000613177223 */ /* 0x020fe2000001001a */
[----:B0-----:R-:W-:-:S05]  /*0ee0*/  FADD.FTZ R22, R24, 1 ;  /* 0x3f80000018167421 */ /* 0x001fca0000010000 */
[----:B------:R-:W0:Y:S08]  /*0ef0*/  MUFU.TANH R23, R23 ;  /* 0x0000001700177308 */ /* 0x000e300000002400 */
[----:B------:R-:W1:Y:S01]  /*0f00*/  MUFU.RCP R22, R22 ;  /* 0x0000001600167308 */ /* 0x000e620000001000 */
[----:B------:R-:W-:Y:S01]  /*0f10*/  IADD3 R26, P1, PT, R28, R9, RZ ;  /* 0x000000091c1a7210 */ /* 0x000fe20007f3e0ff */
[----:B0-----:R-:W-:-:S04]  /*0f20*/  FADD.FTZ R16, R18, -R23 ;  /* 0x8000001712107221 */ /* 0x001fc80000010000 */
[----:B------:R-:W-:Y:S01]  /*0f30*/  IMAD.X R25, R15, 0x1, R8, P1 ;  /* 0x000000010f197824 */ /* 0x000fe200008e0608 */
[----:B------:R-:W-:Y:S01]  /*0f40*/  IADD3 R24, P1, PT, R26, R9, RZ ;  /* 0x000000091a187210 */ /* 0x000fe20007f3e0ff */
[----:B-1----:R-:W-:Y:S01]  /*0f50*/  FFMA.FTZ R27, R16, R22, R23 ;  /* 0x00000016101b7223 */ /* 0x002fe20000010017 */
[----:B------:R-:W-:-:S05]  /*0f60*/  IMAD.WIDE.U32 R16, R10, UR44, RZ ;  /* 0x0000002c0a107c25 */ /* 0x000fca000f8e00ff */
[----:B------:R-:W-:Y:S01]  /*0f70*/  IADD3 R11, PT, PT, R17, R11, RZ ;  /* 0x0000000b110b7210 */ /* 0x000fe20007ffe0ff */
[C---:B------:R-:W-:Y:S01]  /*0f80*/  IMAD R9, R28.reuse, UR45, R29 ;  /* 0x0000002d1c097c24 */ /* 0x040fe2000f8e021d */
[----:B------:R-:W-:Y:S01]  /*0f90*/  IADD3.X R17, PT, PT, R25, R8, RZ, P1, !PT ;  /* 0x0000000819117210 */ /* 0x000fe20000ffe4ff */
[----:B------:R-:W-:Y:S01]  /*0fa0*/  IMAD.WIDE.U32 R14, R28, UR44, RZ ;  /* 0x0000002c1c0e7c25 */ /* 0x000fe2000f8e00ff */
[----:B------:R-:W-:-:S03]  /*0fb0*/  LEA R10, P0, R16, UR46, 0x2 ;  /* 0x0000002e100a7c11 */ /* 0x000fc6000f8010ff */
[----:B------:R-:W-:Y:S01]  /*0fc0*/  IMAD R25, R25, UR44, RZ ;  /* 0x0000002c19197c24 */ /* 0x000fe2000f8e02ff */
[----:B------:R0:W-:Y:S01]  /*0fd0*/  STG.E desc[UR18][R20.64], R27 ;  /* 0x0000001b14007986 */ /* 0x0001e2000c101912 */
[----:B------:R-:W-:Y:S01]  /*0fe0*/  LEA.HI.X R11, R16, UR47, R11, 0x2, P0 ;  /* 0x0000002f100b7c11 */ /* 0x000fe200080f140b */
[----:B------:R-:W-:Y:S01]  /*0ff0*/  IMAD.IADD R9, R15, 0x1, R9 ;  /* 0x000000010f097824 */ /* 0x000fe200078e0209 */
[----:B------:R-:W-:Y:S01]  /*1000*/  LEA R8, P0, R14, UR46, 0x2 ;  /* 0x0000002e0e087c11 */ /* 0x000fe2000f8010ff */
[----:B------:R-:W-:Y:S02]  /*1010*/  IMAD R17, R17, UR44, RZ ;  /* 0x0000002c11117c24 */ /* 0x000fe4000f8e02ff */
[----:B------:R-:W-:Y:S01]  /*1020*/  IMAD R25, R26, UR45, R25 ;  /* 0x0000002d1a197c24 */ /* 0x000fe2000f8e0219 */
[----:B------:R-:W-:Y:S01]  /*1030*/  LEA.HI.X R9, R14, UR47, R9, 0x2, P0 ;  /* 0x0000002f0e097c11 */ /* 0x000fe200080f1409 */
[----:B0-----:R-:W-:-:S04]  /*1040*/  IMAD.WIDE.U32 R20, R26, UR44, RZ ;  /* 0x0000002c1a147c25 */ /* 0x001fc8000f8e00ff */
[----:B------:R-:W-:Y:S01]  /*1050*/  IMAD R27, R24, UR45, R17 ;  /* 0x0000002d181b7c24 */ /* 0x000fe2000f8e0211 */
[----:B------:R-:W-:Y:S01]  /*1060*/  LEA R14, P0, R20, UR46, 0x2 ;  /* 0x0000002e140e7c11 */ /* 0x000fe2000f8010ff */
[----:B------:R-:W-:Y:S01]  /*1070*/  IMAD.WIDE.U32 R16, R24, UR44, RZ ;  /* 0x0000002c18107c25 */ /* 0x000fe2000f8e00ff */
[----:B------:R-:W-:-:S04]  /*1080*/  IADD3 R25, PT, PT, R21, R25, RZ ;  /* 0x0000001915197210 */ /* 0x000fc80007ffe0ff */
[----:B------:R-:W-:Y:S02]  /*1090*/  LEA.HI.X R15, R20, UR47, R25, 0x2, P0 ;  /* 0x0000002f140f7c11 */ /* 0x000fe400080f1419 */
[----:B------:R-:W-:Y:S01]  /*10a0*/  IADD3 R21, PT, PT, R17, R27, RZ ;  /* 0x0000001b11157210 */ /* 0x000fe20007ffe0ff */
[----:B------:R-:W-:Y:S01]  /*10b0*/  FADD.FTZ R17, R6, -RZ ;  /* 0x800000ff06117221 */ /* 0x000fe20000010000 */
[----:B------:R-:W-:Y:S01]  /*10c0*/  LEA R20, P0, R16, UR46, 0x2 ;  /* 0x0000002e10147c11 */ /* 0x000fe2000f8010ff */
[----:B------:R-:W-:-:S03]  /*10d0*/  FADD.FTZ R25, R22, -RZ ;  /* 0x800000ff16197221 */ /* 0x000fc60000010000 */
[----:B------:R-:W-:Y:S01]  /*10e0*/  LEA.HI.X R21, R16, UR47, R21, 0x2, P0 ;  /* 0x0000002f10157c11 */ /* 0x000fe200080f1415 */
[----:B------:R1:W-:Y:S01]  /*10f0*/  STG.E desc[UR18][R12.64], R17 ;  /* 0x000000110c007986 */ /* 0x0003e2000c101912 */
[----:B------:R-:W-:-:S03]  /*1100*/  IADD3 R4, P0, PT, R4, UR6, RZ ;  /* 0x0000000604047c10 */ /* 0x000fc6000ff1e0ff */
[----:B------:R1:W-:Y:S01]  /*1110*/  STG.E desc[UR18][R10.64], R25 ;  /* 0x000000190a007986 */ /* 0x0003e2000c101912 */
[----:B------:R-:W-:-:S03]  /*1120*/  IADD3.X R3, PT, PT, RZ, R3, RZ, P0, !PT ;  /* 0x00000003ff037210 */ /* 0x000fc600007fe4ff */
        /* <DEDUP_REMOVED lines=13> */
.L_x_409:
[----:B------:R-:W-:Y:S05]  /*1200*/  EXIT ;  /* 0x000000000000794d */ /* 0x000fea0003800000 */
.L_x_408:
        /* <DEDUP_REMOVED lines=31> */
[----:B------:R-:W-:Y:S02]  /*1400*/  USHF.L.U64.HI UR9, UR20, 0x2, UR9 ;  /* 0x0000000214097899 */ /* 0x000fe40008010209 */
[----:B----4-:R-:W-:-:S12]  /*1410*/  USHF.L.U64.HI UR12, UR26, 0x2, UR10 ;  /* 0x000000021a0c7899 */ /* 0x010fd8000801020a */
.L_x_418:
        /* <DEDUP_REMOVED lines=9> */
[----:B0-----:R-:W-:Y:S01]  /*14b0*/  IADD3 R8, PT, PT, R11, 0xffffffe, RZ ;  /* 0x0ffffffe0b087810 */ /* 0x001fe20007ffe0ff */
[----:B------:R-:W-:-:S05]  /*14c0*/  HFMA2 R11, -RZ, RZ, 0, 0 ;  /* 0x00000000ff0b7431 */ /* 0x000fca00000001ff */
[----:B------:R0:W4:Y:S02]  /*14d0*/  F2I.FTZ.U32.TRUNC.NTZ R9, R8 ;  /* 0x0000000800097305 */ /* 0x000124000021f000 */
[----:B0-----:R-:W-:Y:S02]  /*14e0*/  IMAD.MOV.U32 R8, RZ, RZ, RZ ;  /* 0x000000ffff087224 */ /* 0x001fe400078e00ff */
[----:B----4-:R-:W-:-:S05]  /*14f0*/  IMAD R6, R9, R15, RZ ;  /* 0x0000000f09067224 */ /* 0x010fca00078e02ff */
[----:B------:R-:W-:-:S05]  /*1500*/  IADD3 R13, PT, PT, -R6, RZ, RZ ;  /* 0x000000ff060d7210 */ /* 0x000fca0007ffe1ff */
[----:B------:R-:W-:-:S06]  /*1510*/  IMAD.HI.U32 R13, R9, R13, R8 ;  /* 0x0000000d090d7227 */ /* 0x000fcc00078e0008 */
[----:B------:R-:W-:-:S04]  /*1520*/  IMAD.HI.U32 R10, R13, R4, RZ ;  /* 0x000000040d0a7227 */ /* 0x000fc800078e00ff */
[----:B------:R-:W-:Y:S01]  /*1530*/  IMAD.MOV.U32 R13, RZ, RZ, RZ ;  /* 0x000000ffff0d7224 */ /* 0x000fe200078e00ff */
        /* <DEDUP_REMOVED lines=11> */
.L_x_416:
[----:B------:R-:W-:-:S07]  /*15f0*/  MOV R6, 0x1610 ;  /* 0x0000161000067802 */ /* 0x000fce0000000f00 */
[----:B0123--:R-:W-:Y:S05]  /*1600*/  CALL.REL.NOINC `($__internal_13_$__cuda_sm20_div_s64) ;  /* 0x0000000800587944 */ /* 0x00ffea0003c00000 */
[----:B------:R-:W-:Y:S01]  /*1610*/  IADD3 R13, P0, PT, RZ, -R10, RZ ;  /* 0x8000000aff0d7210 */ /* 0x000fe20007f1e0ff */
[----:B------:R-:W-:Y:S01]  /*1620*/  IMAD.MOV.U32 R9, RZ, RZ, R3 ;  /* 0x000000ffff097224 */ /* 0x000fe200078e0003 */
[----:B------:R-:W-:Y:S02]  /*1630*/  MOV R15, UR44 ;  /* 0x0000002c000f7c02 */ /* 0x000fe40008000f00 */
[----:B------:R-:W-:Y:S01]  /*1640*/  MOV R8, R4 ;  /* 0x0000000400087202 */ /* 0x000fe20000000f00 */
[----:B------:R-:W-:Y:S01]  /*1650*/  IMAD.X R6, RZ, RZ, ~R11, P0 ;  /* 0x000000ffff067224 */ /* 0x000fe200000e0e0b */
[----:B------:R-:W-:-:S03]  /*1660*/  MOV R20, UR45 ;  /* 0x0000002d00147c02 */ /* 0x000fc60008000f00 */
[-C--:B------:R-:W-:Y:S02]  /*1670*/  IMAD R6, R6, R15.reuse, RZ ;  /* 0x0000000f06067224 */ /* 0x080fe400078e02ff */
[----:B------:R-:W-:-:S04]  /*1680*/  IMAD.WIDE.U32 R8, R13, R15, R8 ;  /* 0x0000000f0d087225 */ /* 0x000fc800078e0008 */
[----:B------:R-:W-:Y:S01]  /*1690*/  IMAD R13, R13, R20, R6 ;  /* 0x000000140d0d7224 */ /* 0x000fe200078e0206 */
[----:B------:R-:W-:-:S04]  /*16a0*/  MOV R12, R8 ;  /* 0x00000008000c7202 */ /* 0x000fc80000000f00 */
[----:B------:R-:W-:-:S07]  /*16b0*/  IADD3 R13, PT, PT, R13, R9, RZ ;  /* 0x000000090d0d7210 */ /* 0x000fce0007ffe0ff */
.L_x_417:
[----:B-123--:R-:W-:Y:S05]  /*16c0*/  BSYNC.RECONVERGENT B1 ;  /* 0x0000000000017941 */ /* 0x00efea0003800200 */
.L_x_415:
        /* <DEDUP_REMOVED lines=17> */
[----:B------:R0:W2:Y:S04]  /*17e0*/  LDG.E R21, desc[UR18][R22.64] ;  /* 0x0000001216157981 */ /* 0x0000a8000c1e1900 */
[----:B------:R1:W2:Y:S01]  /*17f0*/  LDG.E R6, desc[UR18][R18.64] ;  /* 0x0000001212067981 */ /* 0x0002a2000c1e1900 */
[----:B------:R-:W-:-:S02]  /*1800*/  IMAD.X R27, R25, 0x1, R20, P0 ;  /* 0x00000001191b7824 */ /* 0x000fc400000e0614 */
[----:B------:R-:W-:-:S04]  /*1810*/  IMAD.WIDE.U32 R16, R14, UR28, RZ ;  /* 0x0000001c0e107c25 */ /* 0x000fc8000f8e00ff */
[C---:B------:R-:W-:Y:S01]  /*1820*/  IMAD R9, R27.reuse, UR28, RZ ;  /* 0x0000001c1b097c24 */ /* 0x040fe2000f8e02ff */
[----:B------:R-:W-:Y:S01]  /*1830*/  LEA R24, P0, R16, UR30, 0x2 ;  /* 0x0000001e10187c11 */ /* 0x000fe2000f8010ff */
[----:B------:R-:W-:Y:S02]  /*1840*/  IMAD R29, R27, UR32, RZ ;  /* 0x000000201b1d7c24 */ /* 0x000fe4000f8e02ff */
[C---:B------:R-:W-:Y:S02]  /*1850*/  IMAD R25, R14.reuse, UR29, R9 ;  /* 0x0000001d0e197c24 */ /* 0x040fe4000f8e0209 */
[----:B------:R-:W-:-:S03]  /*1860*/  IMAD.WIDE.U32 R8, R14, UR32, RZ ;  /* 0x000000200e087c25 */ /* 0x000fc6000f8e00ff */
[----:B------:R-:W-:Y:S01]  /*1870*/  IADD3 R17, PT, PT, R17, R25, RZ ;  /* 0x0000001911117210 */ /* 0x000fe20007ffe0ff */
[C---:B------:R-:W-:Y:S01]  /*1880*/  IMAD R29, R14.reuse, UR33, R29 ;  /* 0x000000210e1d7c24 */ /* 0x040fe2000f8e021d */
[----:B------:R-:W-:Y:S02]  /*1890*/  IADD3 R14, P1, PT, R14, R15, RZ ;  /* 0x0000000f0e0e7210 */ /* 0x000fe40007f3e0ff */
[----:B------:R-:W-:Y:S02]  /*18a0*/  LEA R26, P2, R8, UR34, 0x2 ;  /* 0x00000022081a7c11 */ /* 0x000fe4000f8410ff */
[----:B------:R-:W-:Y:S02]  /*18b0*/  IADD3 R9, PT, PT, R9, R29, RZ ;  /* 0x0000001d09097210 */ /* 0x000fe40007ffe0ff */
[----:B------:R-:W-:Y:S01]  /*18c0*/  LEA.HI.X R25, R16, UR31, R17, 0x2, P0 ;  /* 0x0000001f10197c11 */ /* 0x000fe200080f1411 */
[----:B------:R-:W-:Y:S01]  /*18d0*/  IMAD.X R16, R27, 0x1, R20, P1 ;  /* 0x000000011b107824 */ /* 0x000fe200008e0614 */
[----:B------:R-:W-:-:S03]  /*18e0*/  LEA.HI.X R27, R8, UR35, R9, 0x2, P2 ;  /* 0x00000023081b7c11 */ /* 0x000fc600090f1409 */
[----:B------:R-:W3:Y:S01]  /*18f0*/  LDG.E R24, desc[UR18][R24.64] ;  /* 0x0000001218187981 */ /* 0x000ee2000c1e1900 */
[----:B------:R-:W-:-:S03]  /*1900*/  IMAD R17, R16, UR28, RZ ;  /* 0x0000001c10117c24 */ /* 0x000fc6000f8e02ff */
[----:B------:R-:W3:Y:S01]  /*1910*/  LDG.E R27, desc[UR18][R26.64] ;  /* 0x000000121a1b7981 */ /* 0x000ee2000c1e1900 */
[----:B0-----:R-:W-:Y:S02]  /*1920*/  IMAD R23, R16, UR32, RZ ;  /* 0x0000002010177c24 */ /* 0x001fe4000f8e02ff */
[----:B------:R-:W-:-:S04]  /*1930*/  IMAD.WIDE.U32 R8, R14, UR28, RZ ;  /* 0x0000001c0e087c25 */ /* 0x000fc8000f8e00ff */
[----:B-1----:R-:W-:Y:S01]  /*1940*/  IMAD R19, R14, UR29, R17 ;  /* 0x0000001d0e137c24 */ /* 0x002fe2000f8e0211 */
[----:B------:R-:W-:Y:S01]  /*1950*/  LEA R18, P0, R8, UR30, 0x2 ;  /* 0x0000001e08127c11 */ /* 0x000fe2000f8010ff */
[----:B------:R-:W-:-:S03]  /*1960*/  IMAD.WIDE.U32 R16, R14, UR32, RZ ;  /* 0x000000200e107c25 */ /* 0x000fc6000f8e00ff */
[----:B------:R-:W-:Y:S01]  /*1970*/  IADD3 R19, PT, PT, R9, R19, RZ ;  /* 0x0000001309137210 */ /* 0x000fe20007ffe0ff */
[----:B------:R-:W-:Y:S01]  /*1980*/  IMAD R23, R14, UR33, R23 ;  /* 0x000000210e177c24 */ /* 0x000fe2000f8e0217 */
[----:B------:R-:W-:Y:S02]  /*1990*/  LEA R22, P1, R16, UR34, 0x2 ;  /* 0x0000002210167c11 */ /* 0x000fe4000f8210ff */
[----:B------:R-:W-:Y:S02]  /*19a0*/  LEA.HI.X R19, R8, UR31, R19, 0x2, P0 ;  /* 0x0000001f08137c11 */ /* 0x000fe400080f1413 */
[----:B------:R-:W-:-:S03]  /*19b0*/  IADD3 R9, PT, PT, R17, R23, RZ ;  /* 0x0000001711097210 */ /* 0x000fc60007ffe0ff */
[----:B------:R0:W4:Y:S01]  /*19c0*/  LDG.E R18, desc[UR18][R18.64] ;  /* 0x0000001212127981 */ /* 0x000122000c1e1900 */
[----:B------:R-:W-:-:S05]  /*19d0*/  LEA.HI.X R23, R16, UR35, R9, 0x2, P1 ;  /* 0x0000002310177c11 */ /* 0x000fca00088f1409 */
[----:B------:R1:W5:Y:S01]  /*19e0*/  LDG.E R22, desc[UR18][R22.64] ;  /* 0x0000001216167981 */ /* 0x000362000c1e1900 */
[----:B------:R-:W-:Y:S01]  /*19f0*/  IMAD.MOV.U32 R8, RZ, RZ, R2 ;  /* 0x000000ffff087224 */ /* 0x000fe200078e0002 */
[----:B------:R-:W-:-:S05]  /*1a00*/  MOV R9, R7 ;  /* 0x0000000700097202 */ /* 0x000fca0000000f00 */
[----:B------:R4:W5:Y:S01]  /*1a10*/  LDG.E R8, desc[UR18][R8.64] ;  /* 0x0000001208087981 */ /* 0x000962000c1e1900 */
[C---:B------:R-:W-:Y:S02]  /*1a20*/  IMAD R17, R10.reuse, UR8, RZ ;  /* 0x000000080a117c24 */ /* 0x040fe4000f8e02ff */
[----:B------:R-:W-:-:S04]  /*1a30*/  IMAD.WIDE.U32 R12, R10, UR4, R12 ;  /* 0x000000040a0c7c25 */ /* 0x000fc8000f8e000c */
[----:B------:R-:W-:-:S05]  /*1a40*/  IMAD R17, R11, UR4, R17 ;  /* 0x000000040b117c24 */ /* 0x000fca000f8e0211 */
[----:B------:R-:W-:Y:S01]  /*1a50*/  IADD3 R13, PT, PT, R13, R17, RZ ;  /* 0x000000110d0d7210 */ /* 0x000fe20007ffe0ff */
[----:B------:R-:W-:-:S04]  /*1a60*/  IMAD.WIDE.U32 R10, R12, UR36, RZ ;  /* 0x000000240c0a7c25 */ /* 0x000fc8000f8e00ff */
[----:B------:R-:W-:-:S04]  /*1a70*/  IMAD R17, R13, UR36, RZ ;  /* 0x000000240d117c24 */ /* 0x000fc8000f8e02ff */
[----:B------:R-:W-:-:S05]  /*1a80*/  IMAD R17, R12, UR37, R17 ;  /* 0x000000250c117c24 */ /* 0x000fca000f8e0211 */
[----:B------:R-:W-:Y:S02]  /*1a90*/  IADD3 R11, PT, PT, R11, R17, RZ ;  /* 0x000000110b0b7210 */ /* 0x000fe40007ffe0ff */
[----:B0-----:R-:W-:Y:S01]  /*1aa0*/  MOV R19, R5 ;  /* 0x0000000500137202 */ /* 0x001fe20000000f00 */
[----:B--2---:R-:W-:-:S04]  /*1ab0*/  FADD.FTZ R6, R6, R21 ;  /* 0x0000001506067221 */ /* 0x004fc80000010000 */
[----:B------:R-:W-:-:S04]  /*1ac0*/  FADD.FTZ R6, RZ, R6 ;  /* 0x00000006ff067221 */ /* 0x000fc80000010000 */
[----:B------:R-:W-:-:S04]  /*1ad0*/  FADD.FTZ R6, RZ, R6 ;  /* 0x00000006ff067221 */ /* 0x000fc80000010000 */
[----:B------:R-:W-:-:S06]  /*1ae0*/  FMUL.FTZ R14, R6, -1.4426950216293334961 ;  /* 0xbfb8aa3b060e7820 */ /* 0x000fcc0000410000 */
[----:B------:R-:W0:Y:S01]  /*1af0*/  MUFU.EX2 R14, R14 ;  /* 0x0000000e000e7308 */ /* 0x000e220000000800 */
[----:B---3--:R-:W-:Y:S01]  /*1b00*/  FADD.FTZ R24, R27, R24 ;  /* 0x000000181b187221 */ /* 0x008fe20000010000 */
[----:B0-----:R-:W-:-:S03]  /*1b10*/  FADD.FTZ R16, R14, 1 ;  /* 0x3f8000000e107421 */ /* 0x001fc60000010000 */
[----:B------:R-:W-:Y:S01]  /*1b20*/  FADD.FTZ R24, RZ, R24 ;  /* 0x00000018ff187221 */ /* 0x000fe20000010000 */
[----:B-1----:R-:W0:Y:S03]  /*1b30*/  MUFU.RCP R23, R16 ;  /* 0x0000001000177308 */ /* 0x002e260000001000 */
[----:B------:R-:W-:-:S04]  /*1b40*/  FADD.FTZ R24, RZ, R24 ;  /* 0x00000018ff187221 */ /* 0x000fc80000010000 */
[----:B------:R-:W-:-:S06]  /*1b50*/  FMUL.FTZ R24, R24, -1.4426950216293334961 ;  /* 0xbfb8aa3b18187820 */ /* 0x000fcc0000410000 */
[----:B------:R-:W1:Y:S01]  /*1b60*/  MUFU.EX2 R24, R24 ;  /* 0x0000001800187308 */ /* 0x000e620000000800 */
[----:B----4-:R-:W-:Y:S01]  /*1b70*/  FADD.FTZ R9, RZ, R18 ;  /* 0x00000012ff097221 */ /* 0x010fe20000010000 */
[----:B-----5:R-:W-:-:S04]  /*1b80*/  FADD.FTZ R6, RZ, R22 ;  /* 0x00000016ff067221 */ /* 0x020fc80000010000 */
[----:B0-----:R-:W-:Y:S01]  /*1b90*/  FFMA.FTZ R9, R6, R23, R9 ;  /* 0x0000001706097223 */ /* 0x001fe20000010009 */
[----:B-1----:R-:W-:-:S05]  /*1ba0*/  FADD.FTZ R22, R24, 1 ;  /* 0x3f80000018167421 */ /* 0x002fca0000010000 */
[----:B------:R-:W0:Y:S01]  /*1bb0*/  MUFU.TANH R9, R9 ;  /* 0x0000000900097308 */ /* 0x000e220000002400 */
[----:B------:R-:W-:-:S07]  /*1bc0*/  IADD3 R14, P0, PT, R12, R15, RZ ;  /* 0x0000000f0c0e7210 */ /* 0x000fce0007f1e0ff */
[----:B------:R-:W1:Y:S01]  /*1bd0*/  MUFU.RCP R22, R22 ;  /* 0x0000001600167308 */ /* 0x000e620000001000 */
[----:B------:R-:W-:Y:S01]  /*1be0*/  IMAD.X R13, R13, 0x1, R20, P0 ;  /* 0x000000010d0d7824 */ /* 0x000fe200000e0614 */
[----:B------:R-:W-:Y:S02]  /*1bf0*/  LEA R16, P0, R10, UR38, 0x2 ;  /* 0x000000260a107c11 */ /* 0x000fe4000f8010ff */
[-C--:B------:R-:W-:Y:S02]  /*1c00*/  IADD3 R28, P1, PT, R14, R15.reuse, RZ ;  /* 0x0000000f0e1c7210 */ /* 0x080fe40007f3e0ff */
[----:B------:R-:W-:Y:S01]  /*1c10*/  LEA.HI.X R17, R10, UR39, R11, 0x2, P0 ;  /* 0x000000270a117c11 */ /* 0x000fe200080f140b */
[C---:B------:R-:W-:Y:S01]  /*1c20*/  IMAD R21, R13.reuse, UR36, RZ ;  /* 0x000000240d157c24 */ /* 0x040fe2000f8e02ff */
[----:B------:R-:W-:Y:S01]  /*1c30*/  IADD3.X R11, PT, PT, R13, R20, RZ, P1, !PT ;  /* 0x000000140d0b7210 */ /* 0x000fe20000ffe4ff */
[----:B0-----:R-:W-:Y:S01]  /*1c40*/  FADD.FTZ R12, R8, -R9 ;  /* 0x80000009080c7221 */ /* 0x001fe20000010000 */
[----:B------:R-:W-:Y:S01]  /*1c50*/  IADD3 R26, P1, PT, R28, R15, RZ ;  /* 0x0000000f1c1a7210 */ /* 0x000fe20007f3e0ff */
[----:B------:R-:W-:-:S02]  /*1c60*/  IMAD R21, R14, UR37, R21 ;  /* 0x000000250e157c24 */ /* 0x000fc4000f8e0215 */
[C---:B------:R-:W-:Y:S01]  /*1c70*/  IMAD R25, R11.reuse, UR36, RZ ;  /* 0x000000240b197c24 */ /* 0x040fe2000f8e02ff */
[----:B------:R-:W-:Y:S01]  /*1c80*/  IADD3.X R27, PT, PT, R11, R20, RZ, P1, !PT ;  /* 0x000000140b1b7210 */ /* 0x000fe20000ffe4ff */
[----:B-1----:R-:W-:Y:S01]  /*1c90*/  FFMA.FTZ R29, R12, R22, R9 ;  /* 0x000000160c1d7223 */ /* 0x002fe20000010009 */
[----:B------:R-:W-:Y:S01]  /*1ca0*/  IMAD.WIDE.U32 R12, R14, UR36, RZ ;  /* 0x000000240e0c7c25 */ /* 0x000fe2000f8e00ff */
[----:B------:R-:W-:-:S03]  /*1cb0*/  IADD3 R24, P1, PT, R26, R15, RZ ;  /* 0x0000000f1a187210 */ /* 0x000fc60007f3e0ff */
[----:B------:R-:W-:Y:S01]  /*1cc0*/  IMAD.IADD R21, R13, 0x1, R21 ;  /* 0x000000010d157824 */ /* 0x000fe200078e0215 */
[----:B------:R-:W-:Y:S01]  /*1cd0*/  LEA R14, P0, R12, UR38, 0x2 ;  /* 0x000000260c0e7c11 */ /* 0x000fe2000f8010ff */
[C---:B------:R-:W-:Y:S01]  /*1ce0*/  IMAD R25, R28.reuse, UR37, R25 ;  /* 0x000000251c197c24 */ /* 0x040fe2000f8e0219 */
[----:B------:R-:W-:Y:S01]  /*1cf0*/  IADD3.X R13, PT, PT, R27, R20, RZ, P1, !PT ;  /* 0x000000141b0d7210 */ /* 0x000fe20000ffe4ff */
[----:B------:R-:W-:Y:S01]  /*1d00*/  IMAD.WIDE.U32 R10, R28, UR36, RZ ;  /* 0x000000241c0a7c25 */ /* 0x000fe2000f8e00ff */
[----:B------:R-:W-:-:S03]  /*1d10*/  LEA.HI.X R15, R12, UR39, R21, 0x2, P0 ;  /* 0x000000270c0f7c11 */ /* 0x000fc600080f1415 */
[----:B------:R-:W-:Y:S01]  /*1d20*/  IMAD R27, R27, UR36, RZ ;  /* 0x000000241b1b7c24 */ /* 0x000fe2000f8e02ff */
[----:B------:R-:W-:Y:S01]  /*1d30*/  LEA R12, P0, R10, UR38, 0x2 ;  /* 0x000000260a0c7c11 */ /* 0x000fe2000f8010ff */
[----:B------:R-:W-:Y:S01]  /*1d40*/  IMAD.MOV.U32 R18, RZ, RZ, R0 ;  /* 0x000000ffff127224 */ /* 0x000fe200078e0000 */
[----:B------:R-:W-:Y:S01]  /*1d50*/  IADD3 R25, PT, PT, R11, R25, RZ ;  /* 0x000000190b197210 */ /* 0x000fe20007ffe0ff */
[C---:B------:R-:W-:Y:S02]  /*1d60*/  IMAD R27, R26.reuse, UR37, R27 ;  /* 0x000000251a1b7c24 */ /* 0x040fe4000f8e021b */
[----:B------:R-:W-:Y:S01]  /*1d70*/  IMAD.WIDE.U32 R20, R26, UR36, RZ ;  /* 0x000000241a147c25 */ /* 0x000fe2000f8e00ff */
[----:B------:R0:W-:Y:S03]  /*1d80*/  STG.E desc[UR18][R18.64], R29 ;  /* 0x0000001d12007986 */ /* 0x0001e6000c101912 */
[----:B------:R-:W-:Y:S01]  /*1d90*/  IMAD R11, R13, UR36, RZ ;  /* 0x000000240d0b7c24 */ /* 0x000fe2000f8e02ff */
[----:B------:R-:W-:Y:S01]  /*1da0*/  LEA.HI.X R13, R10, UR39, R25, 0x2, P0 ;  /* 0x000000270a0d7c11 */ /* 0x000fe200080f1419 */
[----:B------:R-:W-:Y:S01]  /*1db0*/  IMAD.IADD R27, R21, 0x1, R27 ;  /* 0x00000001151b7824 */ /* 0x000fe200078e021b */
[----:B------:R-:W-:Y:S01]  /*1dc0*/  LEA R10, P0, R20, UR38, 0x2 ;  /* 0x00000026140a7c11 */ /* 0x000fe2000f8010ff */
[----:B------:R-:W-:-:S02]  /*1dd0*/  IMAD R25, R24, UR37, R11 ;  /* 0x0000002518197c24 */ /* 0x000fc4000f8e020b */
[----:B0-----:R-:W-:Y:S01]  /*1de0*/  IMAD.WIDE.U32 R18, R24, UR36, RZ ;  /* 0x0000002418127c25 */ /* 0x001fe2000f8e00ff */
[----:B------:R-:W-:-:S03]  /*1df0*/  LEA.HI.X R11, R20, UR39, R27, 0x2, P0 ;  /* 0x00000027140b7c11 */ /* 0x000fc600080f141b */
[----:B------:R-:W-:Y:S01]  /*1e00*/  FADD.FTZ R23, R23, -RZ ;  /* 0x800000ff17177221 */ /* 0x000fe20000010000 */
[----:B------:R-:W-:Y:S02]  /*1e10*/  LEA R20, P0, R18, UR38, 0x2 ;  /* 0x0000002612147c11 */ /* 0x000fe4000f8010ff */
[----:B------:R-:W-:Y:S01]  /*1e20*/  IADD3 R21, PT, PT, R19, R25, RZ ;  /* 0x0000001913157210 */ /* 0x000fe20007ffe0ff */
[----:B------:R-:W-:Y:S01]  /*1e30*/  FADD.FTZ R19, R22, -RZ ;  /* 0x800000ff16137221 */ /* 0x000fe20000010000 */
[----:B------:R4:W-:Y:S02]  /*1e40*/  STG.E desc[UR18][R16.64], R23 ;  /* 0x0000001710007986 */ /* 0x0009e4000c101912 */
[----:B------:R-:W-:Y:S02]  /*1e50*/  LEA.HI.X R21, R18, UR39, R21, 0x2, P0 ;  /* 0x0000002712157c11 */ /* 0x000fe400080f1415 */
[----:B------:R-:W-:Y:S01]  /*1e60*/  IADD3 R4, P0, PT, R4, UR6, RZ ;  /* 0x0000000604047c10 */ /* 0x000fe2000ff1e0ff */
[----:B------:R4:W-:Y:S04]  /*1e70*/  STG.E desc[UR18][R14.64], R19 ;  /* 0x000000130e007986 */ /* 0x0009e8000c101912 */
[----:B------:R4:W-:Y:S01]  /*1e80*/  STG.E desc[UR18][R12.64], R9 ;  /* 0x000000090c007986 */ /* 0x0009e2000c101912 */
[----:B------:R-:W-:-:S03]  /*1e90*/  IADD3.X R3, PT, PT, RZ, R3, RZ, P0, !PT ;  /* 0x00000003ff037210 */ /* 0x000fc600007fe4ff */
[----:B------:R4:W-:Y:S01]  /*1ea0*/  STG.E desc[UR18][R10.64], R8 ;  /* 0x000000080a007986 */ /* 0x0009e2000c101912 */
[----:B------:R-:W-:-:S03]  /*1eb0*/  ISETP.GE.U32.AND P0, PT, R4, UR40, PT ;  /* 0x0000002804007c0c */ /* 0x000fc6000bf06070 */
        /* <DEDUP_REMOVED lines=8> */
[----:B----4-:R-:W-:Y:S08]  /*1f40*/  @!P0 BRA `(.L_x_418) ;  /* 0xfffffff400348947 */ /* 0x010ff0000383ffff */
[----:B------:R-:W-:Y:S05]  /*1f50*/  BSYNC.RECONVERGENT B0 ;  /* 0x0000000000007941 */ /* 0x000fea0003800200 */
.L_x_414:
[----:B------:R-:W-:Y:S05]  /*1f60*/  EXIT ;  /* 0x000000000000794d */ /* 0x000fea0003800000 */
        .weak           $__internal_13_$__cuda_sm20_div_s64
        .type           $__internal_13_$__cuda_sm20_div_s64,@function
        .size           $__internal_13_$__cuda_sm20_div_s64,(.L_x_1360 - $__internal_13_$__cuda_sm20_div_s64)
$__internal_13_$__cuda_sm20_div_s64:
        /* <DEDUP_REMOVED lines=17> */
[----:B------:R-:W-:-:S04]  /*2080*/  IMAD.HI.U32 R10, R8, R13, RZ ;  /* 0x0000000d080a7227 */ /* 0x000fc800078e00ff */
[----:B------:R-:W-:Y:S01]  /*2090*/  IMAD.X R15, RZ, RZ, ~R11, P0 ;  /* 0x000000ffff0f7224 */ /* 0x000fe200000e0e0b */
[----:B------:R-:W-:-:S03]  /*20a0*/  MOV R11, R8 ;  /* 0x00000008000b7202 */ /* 0x000fc60000000f00 */
[-C--:B------:R-:W-:Y:S02]  /*20b0*/  IMAD R17, R9, R15.reuse, RZ ;  /* 0x0000000f09117224 */ /* 0x080fe400078e02ff */
[----:B------:R-:W-:-:S04]  /*20c0*/  IMAD.WIDE.U32 R10, P0, R8, R15, R10 ;  /* 0x0000000f080a7225 */ /* 0x000fc8000780000a */
        /* <DEDUP_REMOVED lines=12> */
[----:B------:R-:W-:-:S04]  /*2190*/  IMAD.X R8, RZ, RZ, ~R8, P0 ;  /* 0x000000ffff087224 */ /* 0x000fc800000e0e08 */
[----:B------:R-:W-:-:S04]  /*21a0*/  IMAD.WIDE.U32 R10, P0, R11, R8, R10 ;  /* 0x000000080b0a7225 */ /* 0x000fc8000780000a */
[----:B------:R-:W-:Y:S01]  /*21b0*/  IMAD.HI.U32 R10, P1, R13, R15, R10 ;  /* 0x0000000f0d0a7227 */ /* 0x000fe2000782000a */
[----:B------:R-:W-:-:S03]  /*21c0*/  SEL R11, R9, R4, !P3 ;  /* 0x00000004090b7207 */ /* 0x000fc60005800000 */
[CC--:B------:R-:W-:Y:S02]  /*21d0*/  IMAD R15, R13.reuse, R8.reuse, RZ ;  /* 0x000000080d0f7224 */ /* 0x0c0fe400078e02ff */
[----:B------:R-:W-:-:S03]  /*21e0*/  IMAD.HI.U32 R8, R13, R8, RZ ;  /* 0x000000080d087227 */ /* 0x000fc600078e00ff */
[----:B------:R-:W-:Y:S02]  /*21f0*/  IADD3 R10, P2, PT, R15, R10, RZ ;  /* 0x0000000a0f0a7210 */ /* 0x000fe40007f5e0ff */
[----:B------:R-:W-:Y:S02]  /*2200*/  IADD3.X R9, PT, PT, R8, R13, RZ, P0, !PT ;  /* 0x0000000d08097210 */ /* 0x000fe400007fe4ff */
[----:B------:R-:W-:Y:S01]  /*2210*/  SEL R13, R12, R3, !P3 ;  /* 0x000000030c0d7207 */ /* 0x000fe20005800000 */
[----:B------:R-:W-:Y:S01]  /*2220*/  IMAD.HI.U32 R8, R10, R11, RZ ;  /* 0x0000000b0a087227 */ /* 0x000fe200078e00ff */
[----:B------:R-:W-:-:S03]  /*2230*/  IADD3.X R12, PT, PT, RZ, RZ, R9, P2, P1 ;  /* 0x000000ffff0c7210 */ /* 0x000fc600017e2409 */
[----:B------:R-:W-:Y:S02]  /*2240*/  IMAD.MOV.U32 R9, RZ, RZ, RZ ;  /* 0x000000ffff097224 */ /* 0x000fe400078e00ff */
[-C--:B------:R-:W-:Y:S02]  /*2250*/  IMAD R15, R12, R13.reuse, RZ ;  /* 0x0000000d0c0f7224 */ /* 0x080fe400078e02ff */
[----:B------:R-:W-:-:S04]  /*2260*/  IMAD.WIDE.U32 R8, R10, R13, R8 ;  /* 0x0000000d0a087225 */ /* 0x000fc800078e0008 */
[----:B------:R-:W-:-:S04]  /*2270*/  IMAD.HI.U32 R10, R12, R13, RZ ;  /* 0x0000000d0c0a7227 */ /* 0x000fc800078e00ff */
[----:B------:R-:W-:-:S05]  /*2280*/  IMAD.HI.U32 R8, P0, R12, R11, R8 ;  /* 0x0000000b0c087227 */ /* 0x000fca0007800008 */
[----:B------:R-:W-:Y:S02]  /*2290*/  IADD3 R15, P1, PT, R15, R8, RZ ;  /* 0x000000080f0f7210 */ /* 0x000fe40007f3e0ff */
[----:B------:R-:W-:-:S03]  /*22a0*/  IADD3.X R10, PT, PT, R10, RZ, RZ, P0, !PT ;  /* 0x000000ff0a0a7210 */ /* 0x000fc600007fe4ff */
[----:B------:R-:W-:Y:S01]  /*22b0*/  IMAD.WIDE.U32 R8, R15, UR10, RZ ;  /* 0x0000000a0f087c25 */ /* 0x000fe2000f8e00ff */
[----:B------:R-:W-:-:S03]  /*22c0*/  IADD3.X R10, PT, PT, RZ, R10, RZ, P1, !PT ;  /* 0x0000000aff0a7210 */ /* 0x000fc60000ffe4ff */
[----:B------:R-:W-:Y:S01]  /*22d0*/  IMAD R9, R15, UR11, R9 ;  /* 0x0000000b0f097c24 */ /* 0x000fe2000f8e0209 */
[----:B------:R-:W-:-:S03]  /*22e0*/  IADD3 R14, P1, PT, -R8, R11, RZ ;  /* 0x0000000b080e7210 */ /* 0x000fc60007f3e1ff */
[----:B------:R-:W-:Y:S01]  /*22f0*/  IMAD R8, R10, UR10, R9 ;  /* 0x0000000a0a087c24 */ /* 0x000fe2000f8e0209 */
[----:B------:R-:W-:-:S03]  /*2300*/  ISETP.GE.U32.AND P0, PT, R14, UR10, PT ;  /* 0x0000000a0e007c0c */ /* 0x000fc6000bf06070 */
[----:B------:R-:W-:Y:S01]  /*2310*/  IMAD.X R13, R13, 0x1, ~R8, P1 ;  /* 0x000000010d0d7824 */ /* 0x000fe200008e0e08 */
[----:B------:R-:W-:Y:S02]  /*2320*/  IADD3 R11, P1, PT, R14, -UR10, RZ ;  /* 0x8000000a0e0b7c10 */ /* 0x000fe4000ff3e0ff */
[----:B------:R-:W-:Y:S02]  /*2330*/  IADD3 R8, P2, PT, R15, 0x1, RZ ;  /* 0x000000010f087810 */ /* 0x000fe40007f5e0ff */
[C---:B------:R-:W-:Y:S02]  /*2340*/  ISETP.GE.U32.AND.EX P0, PT, R13.reuse, UR11, PT, P0 ;  /* 0x0000000b0d007c0c */ /* 0x040fe4000bf06100 */
[----:B------:R-:W-:Y:S02]  /*2350*/  IADD3.X R12, PT, PT, R13, ~UR11, RZ, P1, !PT ;  /* 0x8000000b0d0c7c10 */ /* 0x000fe40008ffe4ff */
[----:B------:R-:W-:Y:S02]  /*2360*/  SEL R11, R11, R14, P0 ;  /* 0x0000000e0b0b7207 */ /* 0x000fe40000000000 */
[----:B------:R-:W-:-:S02]  /*2370*/  IADD3.X R9, PT, PT, RZ, R10, RZ, P2, !PT ;  /* 0x0000000aff097210 */ /* 0x000fc400017fe4ff */
[----:B------:R-:W-:Y:S02]  /*2380*/  SEL R12, R12, R13, P0 ;  /* 0x0000000d0c0c7207 */ /* 0x000fe40000000000 */
[----:B------:R-:W-:Y:S02]  /*2390*/  SEL R15, R8, R15, P0 ;  /* 0x0000000f080f7207 */ /* 0x000fe40000000000 */
[----:B------:R-:W-:Y:S02]  /*23a0*/  ISETP.GE.U32.AND P1, PT, R11, UR10, PT ;  /* 0x0000000a0b007c0c */ /* 0x000fe4000bf26070 */
[----:B------:R-:W-:Y:S02]  /*23b0*/  SEL R8, R9, R10, P0 ;  /* 0x0000000a09087207 */ /* 0x000fe40000000000 */
[----:B------:R-:W-:Y:S02]  /*23c0*/  IADD3 R10, P2, PT, R15, 0x1, RZ ;  /* 0x000000010f0a7810 */ /* 0x000fe40007f5e0ff */
[----:B------:R-:W-:-:S02]  /*23d0*/  ISETP.GE.U32.AND.EX P0, PT, R12, UR11, PT, P1 ;  /* 0x0000000b0c007c0c */ /* 0x000fc4000bf06110 */
[-C--:B------:R-:W-:Y:S02]  /*23e0*/  IADD3.X R11, PT, PT, RZ, R8.reuse, RZ, P2, !PT ;  /* 0x00000008ff0b7210 */ /* 0x080fe400017fe4ff */
[----:B------:R-:W-:Y:S02]  /*23f0*/  SEL R10, R10, R15, P0 ;  /* 0x0000000f0a0a7207 */ /* 0x000fe40000000000 */
[----:B------:R-:W-:Y:S02]  /*2400*/  SEL R11, R11, R8, P0 ;  /* 0x000000080b0b7207 */ /* 0x000fe40000000000 */
[----:B------:R-:W-:Y:S02]  /*2410*/  IADD3 R9, P2, PT, RZ, -R10, RZ ;  /* 0x8000000aff097210 */ /* 0x000fe40007f5e0ff */
[----:B------:R-:W-:Y:S02]  /*2420*/  LOP3.LUT R12, R3, UR17, RZ, 0x3c, !PT ;  /* 0x00000011030c7c12 */ /* 0x000fe4000f8e3cff */
[----:B------:R-:W-:Y:S01]  /*2430*/  ISETP.NE.U32.AND P0, PT, RZ, UR16, PT ;  /* 0x00000010ff007c0c */ /* 0x000fe2000bf05070 */
[----:B------:R-:W-:Y:S01]  /*2440*/  IMAD.X R8, RZ, RZ, ~R11, P2 ;  /* 0x000000ffff087224 */ /* 0x000fe200010e0e0b */
[----:B------:R-:W-:-:S02]  /*2450*/  ISETP.GE.AND P1, PT, R12, RZ, PT ;  /* 0x000000ff0c00720c */ /* 0x000fc40003f26270 */
[----:B------:R-:W-:Y:S02]  /*2460*/  ISETP.NE.AND.EX P0, PT, RZ, UR17, PT, P0 ;  /* 0x00000011ff007c0c */ /* 0x000fe4000bf05300 */
[----:B------:R-:W-:Y:S01]  /*2470*/  SEL R10, R9, R10, !P1 ;  /* 0x0000000a090a7207 */ /* 0x000fe20004800000 */
[----:B------:R-:W-:Y:S01]  /*2480*/  HFMA2 R9, -RZ, RZ, 0, 0 ;  /* 0x00000000ff097431 */ /* 0x000fe200000001ff */
[----:B------:R-:W-:Y:S02]  /*2490*/  SEL R11, R8, R11, !P1 ;  /* 0x0000000b080b7207 */ /* 0x000fe40004800000 */
[----:B------:R-:W-:Y:S02]  /*24a0*/  MOV R8, R6 ;  /* 0x0000000600087202 */ /* 0x000fe40000000f00 */
[----:B------:R-:W-:Y:S02]  /*24b0*/  SEL R10, R10, 0xffffffff, P0 ;  /* 0xffffffff0a0a7807 */ /* 0x000fe40000000000 */
[----:B------:R-:W-:Y:S01]  /*24c0*/  SEL R11, R11, 0xffffffff, P0 ;  /* 0xffffffff0b0b7807 */ /* 0x000fe20000000000 */
[----:B------:R-:W-:Y:S06]  /*24d0*/  RET.REL.NODEC R8 `(_ZN2at6native38_GLOBAL__N__9a469cfd_6_RNN_cu_eca79a6d6kernel16gru_cell_forwardIfflLi1EEEvNS_4cuda6detail10TensorInfoIT_T1_EES9_S9_S9_S9_S9_S9_S8_S8_) ;  /* 0xffffffd808c87950 */ /* 0x000fec0003c3ffff */
.L_x_419:
        /* <DEDUP_REMOVED lines=10> */
.L_x_1360:


//--------------------- .text._ZN2at6native38_GLOBAL__N__9a469cfd_6_RNN_cu_eca79a6d6kernel16gru_cell_forwardIffiLi2EEEvNS_4cuda6detail10TensorInfoIT_T1_EES9_S9_S9_S9_S9_S9_S8_S8_ --------------------------
	.section	.text._ZN2at6native38_GLOBAL__N__9a469cfd_6_RNN_cu_eca79a6d6kernel16gru_cell_forwardIffiLi2EEEvNS_4cuda6detail10TensorInfoIT_T1_EES9_S9_S9_S9_S9_S9_S8_S8_,"ax",@progbits
	.align	128
.text._ZN2at6native38_GLOBAL__N__9a469cfd_6_RNN_cu_eca79a6d6kernel16gru_cell_forwardIffiLi2EEEvNS_4cuda6detail10TensorInfoIT_T1_EES9_S9_S9_S9_S9_S9_S8_S8_:
        .type           _ZN2at6native38_GLOBAL__N__9a469cfd_6_RNN_cu_eca79a6d6kernel16gru_cell_forwardIffiLi2EEEvNS_4cuda6detail10TensorInfoIT_T1_EES9_S9_S9_S9_S9_S9_S8_S8_,@function
        .size           _ZN2at6native38_GLOBAL__N__9a469cfd_6_RNN_cu_eca79a6d6kernel16gru_cell_forwardIffiLi2EEEvNS_4cuda6detail10TensorInfoIT_T1_EES9_S9_S9_S9_S9_S9_S8_S8_,(.L_x_1362 - _ZN2at6native38_GLOBAL__N__9a469cfd_6_RNN_cu_eca79a6d6kernel16gru_cell_forwardIffiLi2EEEvNS_4cuda6detail10TensorInfoIT_T1_EES9_S9_S9_S9_S9_S9_S8_S8_)
        .other          _ZN2at6native38_GLOBAL__N__9a469cfd_6_RNN_cu_eca79a6d6kernel16gru_cell_forwardIffiLi2EEEvNS_4cuda6detail10TensorInfoIT_T1_EES9_S9_S9_S9_S9_S9_S8_S8_,@"STO_CUDA_ENTRY STV_DEFAULT"
_ZN2at6native38_GLOBAL__N__9a469cfd_6_RNN_cu_eca79a6d6kernel16gru_cell_forwardIffiLi2EEEvNS_4cuda6detail10TensorInfoIT_T1_EES9_S9_S9_S9_S9_S9_S8_S8_:
        /* <DEDUP_REMOVED lines=39> */
.L_x_422:
        /* <DEDUP_REMOVED lines=106> */
[----:B------:R-:W-:Y:S02]  /*0910*/  @!P2 IMAD.IADD R25, R25, 0x1, -R14 ;  /* 0x000000011919a824 */ /* 0x000fe400078e0a0e */
[-C--:B------:R-:W-:Y:S01]  /*0920*/  @!P6 IADD3 R11, PT, PT, R11, -R14.reuse, RZ ;  /* 0x8000000e0b0be210 */ /* 0x080fe20007ffe0ff */
[----:B------:R-:W-:Y:S01]  /*0930*/  @!P2 VIADD R10, R10, 0x1 ;  /* 0x000000010a0aa836 */ /* 0x000fe20000000000 */
[----:B------:R-:W-:Y:S01]  /*0940*/  @!P6 IADD3 R18, PT, PT, R18, 0x1, RZ ;  /* 0x000000011212e810 */ /* 0x000fe20007ffe0ff */
[----:B0-----:R-:W0:Y:S01]  /*0950*/  MUFU.RCP R22, R22 ;  /* 0x0000001600167308 */ /* 0x001e220000001000 */
[----:B------:R-:W-:Y:S02]  /*0960*/  ISETP.GE.U32.AND P4, PT, R11, R14, PT ;  /* 0x0000000e0b00720c */ /* 0x000fe40003f86070 */
[----:B------:R-:W-:Y:S02]  /*0970*/  LOP3.LUT R11, R21, R12, RZ, 0x3c, !PT ;  /* 0x0000000c150b7212 */ /* 0x000fe400078e3cff */
[----:B------:R-:W-:-:S02]  /*0980*/  ISETP.GE.U32.AND P1, PT, R25, R14, PT ;  /* 0x0000000e1900720c */ /* 0x000fc40003f26070 */
[----:B------:R-:W-:Y:S02]  /*0990*/  ISETP.GE.AND P0, PT, R11, RZ, PT ;  /* 0x000000ff0b00720c */ /* 0x000fe40003f06270 */
[-C--:B------:R-:W-:Y:S02]  /*09a0*/  @!P5 IADD3 R17, PT, PT, R17, -R14.reuse, RZ ;  /* 0x8000000e1111d210 */ /* 0x080fe40007ffe0ff */
[----:B------:R-:W-:Y:S02]  /*09b0*/  @!P5 IADD3 R20, PT, PT, R20, 0x1, RZ ;  /* 0x000000011414d810 */ /* 0x000fe40007ffe0ff */
[----:B------:R-:W-:Y:S02]  /*09c0*/  ISETP.GE.U32.AND P3, PT, R17, R14, PT ;  /* 0x0000000e1100720c */ /* 0x000fe40003f66070 */
[----:B------:R-:W-:Y:S02]  /*09d0*/  LOP3.LUT R14, R19, R12, RZ, 0x3c, !PT ;  /* 0x0000000c130e7212 */ /* 0x000fe400078e3cff */
[----:B------:R-:W-:Y:S01]  /*09e0*/  @P4 IADD3 R18, PT, PT, R18, 0x1, RZ ;  /* 0x0000000112124810 */ /* 0x000fe20007ffe0ff */
[----:B------:R-:W-:Y:S01]  /*09f0*/  @P1 VIADD R10, R10, 0x1 ;  /* 0x000000010a0a1836 */ /* 0x000fe20000000000 */
[----:B0-----:R-:W-:-:S02]  /*0a00*/  IADD3 R24, PT, PT, R22, 0xffffffe, RZ ;  /* 0x0ffffffe16187810 */ /* 0x001fc40007ffe0ff */
[----:B------:R-:W-:Y:S02]  /*0a10*/  IADD3 R22, PT, PT, -R0, RZ, RZ ;  /* 0x000000ff00167210 */ /* 0x000fe40007ffe1ff */
[----:B------:R0:W1:Y:S01]  /*0a20*/  F2I.FTZ.U32.TRUNC.NTZ R11, R24 ;  /* 0x00000018000b7305 */ /* 0x000062000021f000 */
[----:B------:R-:W-:Y:S02]  /*0a30*/  @!P0 IADD3 R10, PT, PT, -R10, RZ, RZ ;  /* 0x000000ff0a0a8210 */ /* 0x000fe40007ffe1ff */
[----:B------:R-:W-:Y:S01]  /*0a40*/  IMAD R16, R16, R22, R13 ;  /* 0x0000001610107224 */ /* 0x000fe200078e020d */
[----:B------:R-:W-:Y:S02]  /*0a50*/  ISETP.GE.AND P0, PT, R14, RZ, PT ;  /* 0x000000ff0e00720c */ /* 0x000fe40003f06270 */
[----:B------:R-:W-:Y:S02]  /*0a60*/  ISETP.NE.AND P1, PT, R12, RZ, PT ;  /* 0x000000ff0c00720c */ /* 0x000fe40003f25270 */
[----:B------:R-:W-:-:S02]  /*0a70*/  LOP3.LUT R22, RZ, R12, RZ, 0x33, !PT ;  /* 0x0000000cff167212 */ /* 0x000fc400078e33ff */
[----:B0-----:R-:W-:Y:S02]  /*0a80*/  LOP3.LUT R24, R13, R12, RZ, 0x3c, !PT ;  /* 0x0000000c0d187212 */ /* 0x001fe400078e3cff */
[----:B------:R-:W-:Y:S02]  /*0a90*/  SEL R17, R22, R10, !P1 ;  /* 0x0000000a16117207 */ /* 0x000fe40004800000 */
[----:B------:R-:W-:Y:S02]  /*0aa0*/  ISETP.GE.AND P2, PT, R24, RZ, PT ;  /* 0x000000ff1800720c */ /* 0x000fe40003f46270 */
[----:B-1----:R-:W-:Y:S01]  /*0ab0*/  IADD3 R14, PT, PT, RZ, -R11, RZ ;  /* 0x8000000bff0e7210 */ /* 0x002fe20007ffe0ff */
[----:B------:R-:W-:Y:S01]  /*0ac0*/  @!P0 IMAD.MOV R18, RZ, RZ, -R18 ;  /* 0x000000ffff128224 */ /* 0x000fe200078e0a12 */
[----:B------:R-:W-:Y:S02]  /*0ad0*/  @P3 IADD3 R20, PT, PT, R20, 0x1, RZ ;  /* 0x0000000114143810 */ /* 0x000fe40007ffe0ff */
[----:B------:R-:W-:Y:S01]  /*0ae0*/  ISETP.NE.AND P0, PT, R15, RZ, PT ;  /* 0x000000ff0f00720c */ /* 0x000fe20003f05270 */
[----:B------:R-:W-:Y:S01]  /*0af0*/  IMAD.MOV.U32 R10, RZ, RZ, R14 ;  /* 0x000000ffff0a7224 */ /* 0x000fe200078e000e */
[----:B------:R-:W-:-:S03]  /*0b00*/  IADD3 R14, PT, PT, -R17, RZ, RZ ;  /* 0x000000ff110e7210 */ /* 0x000fc60007ffe1ff */
[----:B------:R-:W-:Y:S01]  /*0b10*/  IMAD R25, R10, R23, RZ ;  /* 0x000000170a197224 */ /* 0x000fe200078e02ff */
[----:B------:R-:W-:Y:S01]  /*0b20*/  MOV R10, RZ ;  /* 0x000000ff000a7202 */ /* 0x000fe20000000f00 */
[----:B------:R-:W-:Y:S01]  /*0b30*/  IMAD R14, R12, R14, R21 ;  /* 0x0000000e0c0e7224 */ /* 0x000fe200078e0215 */
[----:B------:R-:W-:-:S03]  /*0b40*/  @!P2 IADD3 R20, PT, PT, -R20, RZ, RZ ;  /* 0x000000ff1414a210 */ /* 0x000fc60007ffe1ff */
        /* <DEDUP_REMOVED lines=36> */
[----:B------:R-:W5:Y:S03]  /*0d90*/  LDG.E R10, desc[UR6][R28.64] ;  /* 0x000000061c0a7981 */ /* 0x000f66000c1e1900 */
[--C-:B--2---:R-:W-:Y:S01]  /*0da0*/  IMAD.WIDE R16, R17, 0x4, R12.reuse ;  /* 0x0000000411107825 */ /* 0x104fe200078e020c */
[----:B------:R1:W5:Y:S03]  /*0db0*/  LDG.E R11, desc[UR6][R26.64] ;  /* 0x000000061a0b7981 */ /* 0x000366000c1e1900 */
[----:B------:R-:W-:-:S04]  /*0dc0*/  IMAD.WIDE R14, R15, 0x4, R12 ;  /* 0x000000040f0e7825 */ /* 0x000fc800078e020c */
[----:B0-----:R-:W-:Y:S01]  /*0dd0*/  IMAD.WIDE R24, R21, 0x4, R24 ;  /* 0x0000000415187825 */ /* 0x001fe200078e0218 */
[----:B------:R-:W5:Y:S03]  /*0de0*/  LDG.E R22, desc[UR6][R14.64] ;  /* 0x000000060e167981 */ /* 0x000f66000c1e1900 */
[----:B------:R-:W-:Y:S01]  /*0df0*/  IMAD.WIDE R18, R0, 0x4, R18 ;  /* 0x0000000400127825 */ /* 0x000fe200078e0212 */
[----:B------:R0:W5:Y:S03]  /*0e00*/  LDG.E R21, desc[UR6][R16.64] ;  /* 0x0000000610157981 */ /* 0x000166000c1e1900 */
[----:B------:R-:W-:Y:S01]  /*0e10*/  IMAD.WIDE R12, R23, 0x4, R12 ;  /* 0x00000004170c7825 */ /* 0x000fe200078e020c */
[----:B------:R2:W5:Y:S04]  /*0e20*/  LDG.E R20, desc[UR6][R18.64] ;  /* 0x0000000612147981 */ /* 0x000568000c1e1900 */
[----:B------:R2:W5:Y:S04]  /*0e30*/  LDG.E R23, desc[UR6][R12.64] ;  /* 0x000000060c177981 */ /* 0x000568000c1e1900 */
[----:B------:R2:W5:Y:S01]  /*0e40*/  LDG.E R24, desc[UR6][R24.64] ;  /* 0x0000000618187981 */ /* 0x000562000c1e1900 */
[----:B------:R-:W-:-:S02]  /*0e50*/  MOV R0, RZ ;  /* 0x000000ff00007202 */ /* 0x000fc40000000f00 */
[----:B-1----:R-:W-:Y:S01]  /*0e60*/  CS2R R26, SRZ ;  /* 0x00000000001a7805 */ /* 0x002fe2000001ff00 */
[----:B0-----:R-:W-:Y:S01]  /*0e70*/  IMAD.MOV.U32 R17, RZ, RZ, RZ ;  /* 0x000000ffff117224 */ /* 0x001fe200078e00ff */
[----:B------:R-:W-:Y:S01]  /*0e80*/  CS2R R28, SRZ ;  /* 0x00000000001c7805 */ /* 0x000fe2000001ff00 */
[----:B------:R-:W-:Y:S06]  /*0e90*/  BRA.U !UP0, `(.L_x_421) ;  /* 0x0000000108587547 */ /* 0x000fec000b800000 */
[----:B------:R-:W0:Y:S01]  /*0ea0*/  LDC.64 R16, c[0x0][0x530] ;  /* 0x00014c00ff107b82 */ /* 0x000e220000000a00 */
[C---:B--2---:R-:W-:Y:S01]  /*0eb0*/  IADD3 R12, PT, PT, R8.reuse, R7, RZ ;  /* 0x00000007080c7210 */ /* 0x044fe20007ffe0ff */
[----:B------:R-:W-:-:S03]  /*0ec0*/  IMAD R29, R8, UR15, RZ ;  /* 0x0000000f081d7c24 */ /* 0x000fc6000f8e02ff */
[C---:B------:R-:W-:Y:S01]  /*0ed0*/  IADD3 R13, PT, PT, R12.reuse, R7, RZ ;  /* 0x000000070c0d7210 */ /* 0x040fe20007ffe0ff */
[C---:B------:R-:W-:Y:S02]  /*0ee0*/  IMAD R27, R12.reuse, UR15, RZ ;  /* 0x0000000f0c1b7c24 */ /* 0x040fe4000f8e02ff */
[----:B------:R-:W1:Y:S02]  /*0ef0*/  LDC.64 R18, c[0x0][0x608] ;  /* 0x00018200ff127b82 */ /* 0x000e640000000a00 */
[----:B------:R-:W-:Y:S02]  /*0f00*/  IMAD R15, R13, UR15, RZ ;  /* 0x0000000f0d0f7c24 */ /* 0x000fe4000f8e02ff */
[----:B------:R-:W-:Y:S02]  /*0f10*/  IMAD R25, R12, UR16, RZ ;  /* 0x000000100c197c24 */ /* 0x000fe4000f8e02ff */
[----:B0-----:R-:W-:-:S04]  /*0f20*/  IMAD.WIDE R26, R27, 0x4, R16 ;  /* 0x000000041b1a7825 */ /* 0x001fc800078e0210 */
[--C-:B------:R-:W-:Y:S02]  /*0f30*/  IMAD.WIDE R28, R29, 0x4, R16.reuse ;  /* 0x000000041d1c7825 */ /* 0x100fe400078e0210 */
[----:B------:R0:W5:Y:S02]  /*0f40*/  LDG.E R26, desc[UR6][R26.64] ;  /* 0x000000061a1a7981 */ /* 0x000164000c1e1900 */
[----:B------:R-:W-:Y:S02]  /*0f50*/  IMAD.WIDE R16, R15, 0x4, R16 ;  /* 0x000000040f107825 */ /* 0x000fe400078e0210 */
[----:B------:R3:W5:Y:S02]  /*0f60*/  LDG.E R0, desc[UR6][R28.64] ;  /* 0x000000061c007981 */ /* 0x000764000c1e1900 */
[----:B------:R-:W-:Y:S02]  /*0f70*/  IMAD R15, R8, UR16, RZ ;  /* 0x00000010080f7c24 */ /* 0x000fe4000f8e02ff */
[----:B------:R3:W5:Y:S01]  /*0f80*/  LDG.E R17, desc[UR6][R16.64] ;  /* 0x0000000610117981 */ /* 0x000762000c1e1900 */
[----:B0-----:R-:W-:-:S02]  /*0f90*/  IMAD R27, R13, UR16, RZ ;  /* 0x000000100d1b7c24 */ /* 0x001fc4000f8e02ff */
[----:B-1----:R-:W-:-:S04]  /*0fa0*/  IMAD.WIDE R12, R15, 0x4, R18 ;  /* 0x000000040f0c7825 */ /* 0x002fc800078e0212 */
[--C-:B------:R-:W-:Y:S01]  /*0fb0*/  IMAD.WIDE R14, R25, 0x4, R18.reuse ;  /* 0x00000004190e7825 */ /* 0x100fe200078e0212 */
[----:B------:R3:W5:Y:S03]  /*0fc0*/  LDG.E R29, desc[UR6][R12.64] ;  /* 0x000000060c1d7981 */ /* 0x000766000c1e1900 */
[----:B------:R-:W-:Y:S01]  /*0fd0*/  IMAD.WIDE R18, R27, 0x4, R18 ;  /* 0x000000041b127825 */ /* 0x000fe200078e0212 */
[----:B------:R3:W5:Y:S04]  /*0fe0*/  LDG.E R28, desc[UR6][R14.64] ;  /* 0x000000060e1c7981 */ /* 0x000768000c1e1900 */
[----:B------:R3:W5:Y:S02]  /*0ff0*/  LDG.E R27, desc[UR6][R18.64] ;  /* 0x00000006121b7981 */ /* 0x000764000c1e1900 */
.L_x_421:
[----:B---3--:R-:W2:Y:S01]  /*1000*/  LDC R15, c[0x0][0x7c4] ;  /* 0x0001f100ff0f7b82 */ /* 0x008ea20000000800 */
[----:B-----5:R-:W-:Y:S01]  /*1010*/  FADD.FTZ R21, R10, R21 ;  /* 0x000000150a157221 */ /* 0x020fe20000010000 */
[----:B------:R-:W-:Y:S01]  /*1020*/  FADD.FTZ R11, R11, R22 ;  /* 0x000000160b0b7221 */ /* 0x000fe20000010000 */
[----:B------:R-:W-:Y:S01]  /*1030*/  FADD.FTZ R20, R20, R17 ;  /* 0x0000001114147221 */ /* 0x000fe20000010000 */
[----:B------:R-:W-:Y:S01]  /*1040*/  FADD.FTZ R23, R23, R27 ;  /* 0x0000001b17177221 */ /* 0x000fe20000010000 */
[----:B--2---:R-:W-:-:S04]  /*1050*/  IABS R19, R15 ;  /* 0x0000000f00137213 */ /* 0x004fc80000000000 */
[----:B------:R-:W0:Y:S08]  /*1060*/  I2F.RP R16, R19 ;  /* 0x0000001300107306 */ /* 0x000e300000209400 */
[----:B0-----:R-:W0:Y:S02]  /*1070*/  MUFU.RCP R16, R16 ;  /* 0x0000001000107308 */ /* 0x001e240000001000 */
[----:B0-----:R-:W-:-:S02]  /*1080*/  VIADD R12, R16, 0xffffffe ;  /* 0x0ffffffe100c7836 */ /* 0x001fc40000000000 */
[----:B------:R-:W-:-:S04]  /*1090*/  FADD.FTZ R16, R21, R0 ;  /* 0x0000000015107221 */ /* 0x000fc80000010000 */
[----:B------:R0:W1:Y:S01]  /*10a0*/  F2I.FTZ.U32.TRUNC.NTZ R13, R12 ;  /* 0x0000000c000d7305 */ /* 0x000062000021f000 */
[----:B------:R-:W-:-:S04]  /*10b0*/  FADD.FTZ R16, R16, R29 ;  /* 0x0000001d10107221 */ /* 0x000fc80000010000 */
[----:B------:R-:W-:Y:S01]  /*10c0*/  FMUL.FTZ R16, R16, -1.4426950216293334961 ;  /* 0xbfb8aa3b10107820 */ /* 0x000fe20000410000 */
[----:B0-----:R-:W-:-:S05]  /*10d0*/  MOV R12, RZ ;  /* 0x000000ff000c7202 */ /* 0x001fca0000000f00 */
[----:B------:R-:W0:Y:S01]  /*10e0*/  MUFU.EX2 R16, R16 ;  /* 0x0000001000107308 */ /* 0x000e220000000800 */
[----:B-1----:R-:W-:-:S05]  /*10f0*/  IADD3 R14, PT, PT, RZ, -R13, RZ ;  /* 0x8000000dff0e7210 */ /* 0x002fca0007ffe0ff */
[----:B------:R-:W-:Y:S02]  /*1100*/  IMAD R25, R14, R19, RZ ;  /* 0x000000130e197224 */ /* 0x000fe400078e02ff */
[----:B------:R-:W1:Y:S02]  /*1110*/  LDC R14, c[0x0][0x89c] ;  /* 0x00022700ff0e7b82 */ /* 0x000e640000000800 */
[----:B------:R-:W-:-:S06]  /*1120*/  IMAD.HI.U32 R13, R13, R25, R12 ;  /* 0x000000190d0d7227 */ /* 0x000fcc00078e000c */
[----:B------:R-:W-:-:S04]  /*1130*/  IMAD.HI.U32 R12, R13, R6, RZ ;  /* 0x000000060d0c7227 */ /* 0x000fc800078e00ff */
[----:B------:R-:W-:-:S04]  /*1140*/  IMAD.MOV R13, RZ, RZ, -R12 ;  /* 0x000000ffff0d7224 */ /* 0x000fc800078e0a0c */
[----:B------:R-:W-:-:S05]  /*1150*/  IMAD R6, R19, R13, R6 ;  /* 0x0000000d13067224 */ /* 0x000fca00078e0206 */
[----:B------:R-:W-:Y:S02]  /*1160*/  ISETP.GT.U32.AND P1, PT, R19, R6, PT ;  /* 0x000000061300720c */ /* 0x000fe40003f24070 */
[----:B-1----:R-:W-:-:S04]  /*1170*/  IABS R10, R14 ;  /* 0x0000000e000a7213 */ /* 0x002fc80000000000 */
[----:B------:R-:W1:Y:S07]  /*1180*/  I2F.RP R18, R10 ;  /* 0x0000000a00127306 */ /* 0x000e6e0000209400 */
[-C--:B------:R-:W-:Y:S02]  /*1190*/  @!P1 IADD3 R6, PT, PT, R6, -R19.reuse, RZ ;  /* 0x8000001306069210 */ /* 0x080fe40007ffe0ff */
[----:B------:R-:W-:Y:S02]  /*11a0*/  @!P1 IADD3 R12, PT, PT, R12, 0x1, RZ ;  /* 0x000000010c0c9810 */ /* 0x000fe40007ffe0ff */
[----:B------:R-:W-:Y:S01]  /*11b0*/  ISETP.GE.U32.AND P0, PT, R6, R19, PT ;  /* 0x000000130600720c */ /* 0x000fe20003f06070 */
[----:B------:R-:W-:Y:S01]  /*11c0*/  FADD.FTZ R19, R11, R26 ;  /* 0x0000001a0b137221 */ /* 0x000fe20000010000 */
[----:B------:R-:W-:Y:S01]  /*11d0*/  LOP3.LUT R6, R4, R15, RZ, 0x3c, !PT ;  /* 0x0000000f04067212 */ /* 0x000fe200078e3cff */
[----:B------:R-:W-:Y:S01]  /*11e0*/  IMAD R11, R9, 0x5, R8 ;  /* 0x00000005090b7824 */ /* 0x000fe200078e0208 */
[----:B------:R-:W-:Y:S01]  /*11f0*/  ISETP.NE.AND P1, PT, R15, RZ, PT ;  /* 0x000000ff0f00720c */ /* 0x000fe20003f25270 */
[----:B-1----:R-:W1:Y:S01]  /*1200*/  MUFU.RCP R0, R18 ;  /* 0x0000001200007308 */ /* 0x002e620000001000 */
[----:B------:R-:W-:Y:S01]  /*1210*/  FADD.FTZ R19, R19, R28 ;  /* 0x0000001c13137221 */ /* 0x000fe20000010000 */
[----:B------:R-:W-:Y:S01]  /*1220*/  ISETP.GE.AND P2, PT, R6, RZ, PT ;  /* 0x000000ff0600720c */ /* 0x000fe20003f46270 */
[----:B------:R-:W-:Y:S01]  /*1230*/  IMAD.IADD R17, R11, 0x1, R7 ;  /* 0x000000010b117824 */ /* 0x000fe200078e0207 */
[----:B------:R-:W-:Y:S01]  /*1240*/  IABS R21, R11 ;  /* 0x0000000b00157213 */ /* 0x000fe20000000000 */
[----:B------:R-:W-:-:S03]  /*1250*/  FMUL.FTZ R6, R19, -1.4426950216293334961 ;  /* 0xbfb8aa3b13067820 */ /* 0x000fc60000410000 */
[----:B------:R-:W-:Y:S02]  /*1260*/  @P0 IADD3 R12, PT, PT, R12, 0x1, RZ ;  /* 0x000000010c0c0810 */ /* 0x000fe40007ffe0ff */
[----:B------:R-:W-:Y:S01]  /*1270*/  IABS R25, R17 ;  /* 0x0000001100197213 */ /* 0x000fe20000000000 */
[----:B------:R-:W2:Y:S02]  /*1280*/  MUFU.EX2 R6, R6 ;  /* 0x0000000600067308 */ /* 0x000ea40000000800 */
[----:B------:R-:W-:Y:S02]  /*1290*/  IMAD.MOV.U32 R19, RZ, RZ, R12 ;  /* 0x000000ffff137224 */ /* 0x000fe400078e000c */
[----:B------:R-:W-:Y:S01]  /*12a0*/  HFMA2 R12, -RZ, RZ, 0, 0 ;  /* 0x00000000ff0c7431 */ /* 0x000fe200000001ff */
[----:B-1----:R-:W-:Y:S01]  /*12b0*/  IADD3 R13, PT, PT, R0, 0xffffffe, RZ ;  /* 0x0ffffffe000d7810 */ /* 0x002fe20007ffe0ff */
[----:B0-----:R-:W-:Y:S01]  /*12c0*/  FADD.FTZ R0, R16, 1 ;  /* 0x3f80000010007421 */ /* 0x001fe20000010000 */
[----:B------:R-:W-:-:S02]  /*12d0*/  @!P2 IADD3 R19, PT, PT, -R19, RZ, RZ ;  /* 0x000000ff1313a210 */ /* 0x000fc40007ffe1ff */
[----:B------:R-:W-:Y:S02]  /*12e0*/  @!P1 LOP3.LUT R19, RZ, R15, RZ, 0x33, !PT ;  /* 0x0000000fff139212 */ /* 0x000fe400078e33ff */
[----:B------:R-:W0:Y:S01]  /*12f0*/  F2I.FTZ.U32.TRUNC.NTZ R13, R13 ;  /* 0x0000000d000d7305 */ /* 0x000e22000021f000 */
[----:B--2---:R-:W-:-:S07]  /*1300*/  FADD.FTZ R6, R6, 1 ;  /* 0x3f80000006067421 */ /* 0x004fce0000010000 */
[----:B------:R-:W1:Y:S01]  /*1310*/  MUFU.RCP R0, R0 ;  /* 0x0000000000007308 */ /* 0x000e620000001000 */
[----:B0-----:R-:W-:-:S07]  /*1320*/  IMAD.MOV R9, RZ, RZ, -R13 ;  /* 0x000000ffff097224 */ /* 0x001fce00078e0a0d */
[----:B------:R-:W-:Y:S01]  /*1330*/  MUFU.RCP R6, R6 ;  /* 0x0000000600067308 */ /* 0x000fe20000001000 */
[----:B------:R-:W-:-:S04]  /*1340*/  IMAD R9, R9, R10, RZ ;  /* 0x0000000a09097224 */ /* 0x000fc800078e02ff */
[----:B------:R-:W-:Y:S01]  /*1350*/  IMAD.HI.U32 R18, R13, R9, R12 ;  /* 0x000000090d127227 */ /* 0x000fe200078e000c */
[----:B------:R-:W-:Y:S01]  /*1360*/  IADD3 R12, PT, PT, -R19, RZ, RZ ;  /* 0x000000ff130c7210 */ /* 0x000fe20007ffe1ff */
[----:B------:R-:W0:Y:S02]  /*1370*/  LDC.64 R8, c[0x0][0x7b8] ;  /* 0x0001ee00ff087b82 */ /* 0x000e240000000a00 */
[----:B-1----:R-:W-:Y:S02]  /*1380*/  FFMA.FTZ R13, R23, R0, R20 ;  /* 0x00000000170d7223 */ /* 0x002fe40000010014 */
[----:B------:R-:W-:Y:S01]  /*1390*/  IMAD R15, R15, R12, R4 ;  /* 0x0000000c0f0f7224 */ /* 0x000fe200078e0204 */
[----:B------:R-:W-:Y:S01]  /*13a0*/  IADD3 R4, PT, PT, R5, R4, RZ ;  /* 0x0000000405047210 */ /* 0x000fe20007ffe0ff */
[C---:B------:R-:W-:Y:S02]  /*13b0*/  IMAD.HI.U32 R12, R18.reuse, R21, RZ ;  /* 0x00000015120c7227 */ /* 0x040fe400078e00ff */
[----:B------:R-:W1:Y:S02]  /*13c0*/  MUFU.TANH R13, R13 ;  /* 0x0000000d000d7308 */ /* 0x000e640000002400 */
[----:B------:R-:W-:Y:S01]  /*13d0*/  IMAD.HI.U32 R16, R18, R25, RZ ;  /* 0x0000001912107227 */ /* 0x000fe200078e00ff */
[----:B------:R-:W-:-:S03]  /*13e0*/  IADD3 R22, PT, PT, -R12, RZ, RZ ;  /* 0x000000ff0c167210 */ /* 0x000fc60007ffe1ff */
[----:B------:R-:W-:Y:S02]  /*13f0*/  IMAD.MOV R26, RZ, RZ, -R16 ;  /* 0x000000ffff1a7224 */ /* 0x000fe400078e0a10 */
[----:B------:R-:W-:Y:S01]  /*1400*/  IMAD R20, R15, UR17, RZ ;  /* 0x000000110f147c24 */ /* 0x000fe2000f8e02ff */
[----:B------:R-:W-:Y:S01]  /*1410*/  IADD3 R15, PT, PT, R17, R7, RZ ;  /* 0x00000007110f7210 */ /* 0x000fe20007ffe0ff */
[C---:B------:R-:W-:Y:S02]  /*1420*/  IMAD R21, R10.reuse, R22, R21 ;  /* 0x000000160a157224 */ /* 0x040fe400078e0215 */
[C---:B------:R-:W-:Y:S01]  /*1430*/  IMAD R25, R10.reuse, R26, R25 ;  /* 0x0000001a0a197224 */ /* 0x040fe200078e0219 */
[----:B------:R-:W-:Y:S01]  /*1440*/  IABS R27, R15 ;  /* 0x0000000f001b7213 */ /* 0x000fe20000000000 */
[----:B------:R-:W-:Y:S01]  /*1450*/  IMAD R19, R19, UR18, R20 ;  /* 0x0000001213137c24 */ /* 0x000fe2000f8e0214 */
[----:B------:R-:W-:Y:S01]  /*1460*/  ISETP.GT.U32.AND P2, PT, R10, R21, PT ;  /* 0x000000150a00720c */ /* 0x000fe20003f44070 */
[----:B-1----:R-:W-:Y:S01]  /*1470*/  FADD.FTZ R20, R24, -R13 ;  /* 0x8000000d18147221 */ /* 0x002fe20000010000 */
[----:B------:R-:W-:Y:S01]  /*1480*/  ISETP.GT.U32.AND P3, PT, R10, R25, PT ;  /* 0x000000190a00720c */ /* 0x000fe20003f64070 */
[----:B0-----:R-:W-:Y:S01]  /*1490*/  IMAD.WIDE R8, R19, 0x4, R8 ;  /* 0x0000000413087825 */ /* 0x001fe200078e0208 */
[----:B------:R-:W-:-:S03]  /*14a0*/  IADD3 R19, PT, PT, R15, R7, RZ ;  /* 0x000000070f137210 */ /* 0x000fc60007ffe0ff */
[----:B------:R-:W-:Y:S01]  /*14b0*/  FFMA.FTZ R26, R20, R6, R13 ;  /* 0x00000006141a7223 */ /* 0x000fe2000001000d */
[----:B------:R-:W-:Y:S01]  /*14c0*/  IMAD.HI.U32 R20, R18, R27, RZ ;  /* 0x0000001b12147227 */ /* 0x000fe200078e00ff */
[----:B------:R-:W-:Y:S02]  /*14d0*/  IABS R29, R19 ;  /* 0x00000013001d7213 */ /* 0x000fe40000000000 */
[----:B------:R-:W-:Y:S01]  /*14e0*/  IADD3 R7, PT, PT, R19, R7, RZ ;  /* 0x0000000713077210 */ /* 0x000fe20007ffe0ff */
[----:B------:R-:W-:Y:S01]  /*14f0*/  IMAD.MOV R22, RZ, RZ, -R20 ;  /* 0x000000ffff167224 */ /* 0x000fe200078e0a14 */
[----:B------:R0:W-:Y:S01]  /*1500*/  STG.E desc[UR6][R8.64], R26 ;  /* 0x0000001a08007986 */ /* 0x0001e2000c101906 */
[-C--:B------:R-:W-:Y:S01]  /*1510*/  @!P2 IADD3 R21, PT, PT, R21, -R10.reuse, RZ ;  /* 0x8000000a1515a210 */ /* 0x080fe20007ffe0ff */
[----:B------:R-:W-:Y:S01]  /*1520*/  @!P2 VIADD R12, R12, 0x1 ;  /* 0x000000010c0ca836 */ /* 0x000fe20000000000 */
[----:B------:R-:W-:Y:S01]  /*1530*/  @!P3 IADD3 R16, PT, PT, R16, 0x1, RZ ;  /* 0x000000011010b810 */ /* 0x000fe20007ffe0ff */
[----:B------:R-:W-:Y:S01]  /*1540*/  @!P3 IMAD.IADD R25, R25, 0x1, -R10 ;  /* 0x000000011919b824 */ /* 0x000fe200078e0a0a */
[----:B------:R-:W-:Y:S01]  /*1550*/  ISETP.GE.U32.AND P5, PT, R21, R10, PT ;  /* 0x0000000a1500720c */ /* 0x000fe20003fa6070 */
[----:B------:R-:W-:Y:S01]  /*1560*/  IMAD R27, R10, R22, R27 ;  /* 0x000000160a1b7224 */ /* 0x000fe200078e021b */
[----:B------:R-:W-:-:S02]  /*1570*/  LOP3.LUT R22, R11, R14, RZ, 0x3c, !PT ;  /* 0x0000000e0b167212 */ /* 0x000fc400078e3cff */
[----:B------:R-:W-:Y:S02]  /*1580*/  ISETP.GE.U32.AND P4, PT, R25, R10, PT ;  /* 0x0000000a1900720c */ /* 0x000fe40003f86070 */
[----:B------:R-:W-:Y:S01]  /*1590*/  ISETP.GT.U32.AND P0, PT, R10, R27, PT ;  /* 0x0000001b0a00720c */ /* 0x000fe20003f04070 */
[----:B0-----:R-:W-:Y:S01]  /*15a0*/  IMAD.HI.U32 R8, R18, R29, RZ ;  /* 0x0000001d12087227 */ /* 0x001fe200078e00ff */
[----:B------:R-:W-:Y:S02]  /*15b0*/  IABS R9, R7 ;  /* 0x0000000700097213 */ /* 0x000fe40000000000 */
[----:B------:R-:W-:Y:S02]  /*15c0*/  ISETP.GE.AND P6, PT, R22, RZ, PT ;  /* 0x000000ff1600720c */ /* 0x000fe40003fc6270 */
[----:B------:R-:W-:Y:S01]  /*15d0*/  IADD3 R21, PT, PT, -R8, RZ, RZ ;  /* 0x000000ff08157210 */ /* 0x000fe20007ffe1ff */
[----:B------:R-:W-:Y:S01]  /*15e0*/  IMAD.HI.U32 R18, R18, R9, RZ ;  /* 0x0000000912127227 */ /* 0x000fe200078e00ff */
[----:B------:R-:W-:-:S03]  /*15f0*/  LOP3.LUT R22, R17, R14, RZ, 0x3c, !PT ;  /* 0x0000000e11167212 */ /* 0x000fc600078e3cff */
[----:B------:R-:W-:Y:S01]  /*1600*/  IMAD R29, R10, R21, R29 ;  /* 0x000000150a1d7224 */ /* 0x000fe200078e021d */
[----:B------:R-:W-:Y:S01]  /*1610*/  IADD3 R21, PT, PT, -R18, RZ, RZ ;  /* 0x000000ff12157210 */ /* 0x000fe20007ffe1ff */
[----:B------:R-:W-:Y:S01]  /*1620*/  @P5 VIADD R12, R12, 0x1 ;  /* 0x000000010c0c5836 */ /* 0x000fe20000000000 */
[----:B------:R-:W-:Y:S01]  /*1630*/  ISETP.GE.AND P1, PT, R22, RZ, PT ;  /* 0x000000ff1600720c */ /* 0x000fe20003f26270 */
[----:B------:R-:W-:Y:S01]  /*1640*/  @!P0 VIADD R20, R20, 0x1 ;  /* 0x0000000114148836 */ /* 0x000fe20000000000 */
[C---:B------:R-:W-:Y:S01]  /*1650*/  ISETP.GT.U32.AND P2, PT, R10.reuse, R29, PT ;  /* 0x0000001d0a00720c */ /* 0x040fe20003f44070 */
[----:B------:R-:W-:Y:S01]  /*1660*/  IMAD R21, R10, R21, R9 ;  /* 0x000000150a157224 */ /* 0x000fe200078e0209 */
[----:B------:R-:W-:Y:S02]  /*1670*/  @!P0 IADD3 R27, PT, PT, R27, -R10, RZ ;  /* 0x8000000a1b1b8210 */ /* 0x000fe40007ffe0ff */
[----:B------:R-:W-:Y:S02]  /*1680*/  @P4 IADD3 R16, PT, PT, R16, 0x1, RZ ;  /* 0x0000000110104810 */ /* 0x000fe40007ffe0ff */
[----:B------:R-:W-:-:S02]  /*1690*/  ISETP.GT.U32.AND P4, PT, R10, R21, PT ;  /* 0x000000150a00720c */ /* 0x000fc40003f84070 */
[----:B------:R-:W-:Y:S01]  /*16a0*/  ISETP.GE.U32.AND P3, PT, R27, R10, PT ;  /* 0x0000000a1b00720c */ /* 0x000fe20003f66070 */
[----:B------:R-:W-:Y:S01]  /*16b0*/  FADD.FTZ R27, R6, -RZ ;  /* 0x800000ff061b7221 */ /* 0x000fe20000010000 */
[----:B------:R-:W-:Y:S02]  /*16c0*/  MOV R9, R12 ;  /* 0x0000000c00097202 */ /* 0x000fe40000000f00 */
[----:B------:R-:W-:Y:S02]  /*16d0*/  LOP3.LUT R12, R19, R14, RZ, 0x3c, !PT ;  /* 0x0000000e130c7212 */ /* 0x000fe400078e3cff */
[----:B------:R-:W-:Y:S01]  /*16e0*/  @!P2 IADD3 R29, PT, PT, R29, -R10, RZ ;  /* 0x8000000a1d1da210 */ /* 0x000fe20007ffe0ff */
[----:B------:R-:W-:Y:S01]  /*16f0*/  @!P6 IMAD.MOV R9, RZ, RZ, -R9 ;  /* 0x000000ffff09e224 */ /* 0x000fe200078e0a09 */
[----:B------:R-:W-:Y:S02]  /*1700*/  ISETP.GE.AND P6, PT, R12, RZ, PT ;  /* 0x000000ff0c00720c */ /* 0x000fe40003fc6270 */
[----:B------:R-:W-:Y:S01]  /*1710*/  @!P1 IADD3 R16, PT, PT, -R16, RZ, RZ ;  /* 0x000000ff10109210 */ /* 0x000fe20007ffe1ff */
[----:B------:R-:W-:Y:S01]  /*1720*/  @!P4 VIADD R18, R18, 0x1 ;  /* 0x000000011212c836 */ /* 0x000fe20000000000 */
[----:B------:R-:W-:-:S02]  /*1730*/  ISETP.NE.AND P1, PT, R14, RZ, PT ;  /* 0x000000ff0e00720c */ /* 0x000fc40003f25270 */
[----:B------:R-:W-:Y:S02]  /*1740*/  LOP3.LUT R12, RZ, R14, RZ, 0x33, !PT ;  /* 0x0000000eff0c7212 */ /* 0x000fe400078e33ff */
[----:B------:R-:W-:Y:S02]  /*1750*/  @!P4 IADD3 R21, PT, PT, R21, -R10, RZ ;  /* 0x8000000a1515c210 */ /* 0x000fe40007ffe0ff */
[----:B------:R-:W-:Y:S02]  /*1760*/  LOP3.LUT R22, R15, R14, RZ, 0x3c, !PT ;  /* 0x0000000e0f167212 */ /* 0x000fe400078e3cff */
[----:B------:R-:W-:Y:S02]  /*1770*/  ISETP.GE.U32.AND P0, PT, R29, R10, PT ;  /* 0x0000000a1d00720c */ /* 0x000fe40003f06070 */
[----:B------:R-:W-:Y:S02]  /*1780*/  @P3 IADD3 R20, PT, PT, R20, 0x1, RZ ;  /* 0x0000000114143810 */ /* 0x000fe40007ffe0ff */
[----:B------:R-:W-:-:S02]  /*1790*/  SEL R9, R12, R9, !P1 ;  /* 0x000000090c097207 */ /* 0x000fc40004800000 */
[----:B------:R-:W-:Y:S02]  /*17a0*/  ISETP.GE.U32.AND P3, PT, R21, R10, PT ;  /* 0x0000000a1500720c */ /* 0x000fe40003f66070 */
[----:B------:R-:W-:Y:S01]  /*17b0*/  ISETP.GE.AND P5, PT, R22, RZ, PT ;  /* 0x000000ff1600720c */ /* 0x000fe20003fa6270 */
[----:B------:R-:W-:Y:S01]  /*17c0*/  IMAD.MOV R10, RZ, RZ, -R9 ;  /* 0x000000ffff0a7224 */ /* 0x000fe200078e0a09 */
[----:B------:R-:W-:Y:S02]  /*17d0*/  SEL R16, R12, R16, !P1 ;  /* 0x000000100c107207 */ /* 0x000fe40004800000 */
[----:B------:R-:W-:Y:S01]  /*17e0*/  LOP3.LUT R22, R7, R14, RZ, 0x3c, !PT ;  /* 0x0000000e07167212 */ /* 0x000fe200078e3cff */
[----:B------:R-:W-:Y:S01]  /*17f0*/  IMAD R11, R14, R10, R11 ;  /* 0x0000000a0e0b7224 */ /* 0x000fe200078e020b */
[----:B------:R-:W-:Y:S02]  /*1800*/  @!P2 IADD3 R8, PT, PT, R8, 0x1, RZ ;  /* 0x000000010808a810 */ /* 0x000fe40007ffe0ff */
[----:B------:R-:W-:Y:S01]  /*1810*/  IADD3 R21, PT, PT, -R16, RZ, RZ ;  /* 0x000000ff10157210 */ /* 0x000fe20007ffe1ff */
[----:B------:R-:W-:Y:S01]  /*1820*/  IMAD R10, R11, UR19, RZ ;  /* 0x000000130b0a7c24 */ /* 0x000fe2000f8e02ff */
[----:B------:R-:W-:-:S02]  /*1830*/  ISETP.GE.AND P2, PT, R22, RZ, PT ;  /* 0x000000ff1600720c */ /* 0x000fc40003f46270 */
[----:B------:R-:W-:Y:S01]  /*1840*/  @P0 IADD3 R8, PT, PT, R8, 0x1, RZ ;  /* 0x0000000108080810 */ /* 0x000fe20007ffe0ff */
[----:B------:R-:W-:Y:S01]  /*1850*/  IMAD R17, R14, R21, R17 ;  /* 0x000000150e117224 */ /* 0x000fe200078e0211 */
[----:B------:R-:W-:Y:S01]  /*1860*/  @P3 IADD3 R18, PT, PT, R18, 0x1, RZ ;  /* 0x0000000112123810 */ /* 0x000fe20007ffe0ff */
[----:B------:R-:W-:Y:S01]  /*1870*/  @!P5 IMAD.MOV R20, RZ, RZ, -R20 ;  /* 0x000000ffff14d224 */ /* 0x000fe200078e0a14 */
[----:B------:R-:W-:Y:S01]  /*1880*/  MOV R21, R8 ;  /* 0x0000000800157202 */ /* 0x000fe20000000f00 */
[----:B------:R-:W-:Y:S01]  /*1890*/  IMAD R11, R9, UR20, R10 ;  /* 0x00000014090b7c24 */ /* 0x000fe2000f8e020a */
[----:B------:R-:W-:Y:S01]  /*18a0*/  MOV R25, R18 ;  /* 0x0000001200197202 */ /* 0x000fe20000000f00 */
[----:B------:R-:W0:Y:S01]  /*18b0*/  LDC.64 R8, c[0x0][0x890] ;  /* 0x00022400ff087b82 */ /* 0x000e220000000a00 */
[----:B------:R-:W-:Y:S01]  /*18c0*/  SEL R10, R12, R20, !P1 ;  /* 0x000000140c0a7207 */ /* 0x000fe20004800000 */
[----:B------:R-:W-:Y:S01]  /*18d0*/  @!P6 IMAD.MOV R21, RZ, RZ, -R21 ;  /* 0x000000ffff15e224 */ /* 0x000fe200078e0a15 */
[----:B------:R-:W-:Y:S01]  /*18e0*/  ISETP.GE.AND P0, PT, R4, UR21, PT ;  /* 0x0000001504007c0c */ /* 0x000fe2000bf06270 */
[----:B------:R-:W-:Y:S01]  /*18f0*/  IMAD R17, R17, UR19, RZ ;  /* 0x0000001311117c24 */ /* 0x000fe2000f8e02ff */
[----:B------:R-:W-:-:S02]  /*1900*/  @!P2 IADD3 R25, PT, PT, -R25, RZ, RZ ;  /* 0x000000ff1919a210 */ /* 0x000fc40007ffe1ff */
[----:B------:R-:W-:Y:S01]  /*1910*/  IADD3 R20, PT, PT, -R10, RZ, RZ ;  /* 0x000000ff0a147210 */ /* 0x000fe20007ffe1ff */
[----:B------:R-:W-:Y:S01]  /*1920*/  IMAD R17, R16, UR20, R17 ;  /* 0x0000001410117c24 */ /* 0x000fe2000f8e0211 */
[C---:B------:R-:W-:Y:S02]  /*1930*/  SEL R18, R12.reuse, R21, !P1 ;  /* 0x000000150c127207 */ /* 0x040fe40004800000 */
[----:B------:R-:W-:Y:S01]  /*1940*/  SEL R12, R12, R25, !P1 ;  /* 0x000000190c0c7207 */ /* 0x000fe20004800000 */
[----:B------:R-:W-:Y:S02]  /*1950*/  IMAD R15, R14, R20, R15 ;  /* 0x000000140e0f7224 */ /* 0x000fe400078e020f */
[----:B------:R-:W-:Y:S01]  /*1960*/  FADD.FTZ R25, R0, -RZ ;  /* 0x800000ff00197221 */ /* 0x000fe20000010000 */
[----:B------:R-:W-:Y:S01]  /*1970*/  IMAD.MOV R20, RZ, RZ, -R18 ;  /* 0x000000ffff147224 */ /* 0x000fe200078e0a12 */
[----:B------:R-:W-:Y:S01]  /*1980*/  IADD3 R21, PT, PT, -R12, RZ, RZ ;  /* 0x000000ff0c157210 */ /* 0x000fe20007ffe1ff */
[----:B------:R-:W-:-:S02]  /*1990*/  IMAD R15, R15, UR19, RZ ;  /* 0x000000130f0f7c24 */ /* 0x000fc4000f8e02ff */
[C---:B------:R-:W-:Y:S02]  /*19a0*/  IMAD R19, R14.reuse, R20, R19 ;  /* 0x000000140e137224 */ /* 0x040fe400078e0213 */
[----:B------:R-:W-:Y:S02]  /*19b0*/  IMAD R7, R14, R21, R7 ;  /* 0x000000150e077224 */ /* 0x000fe400078e0207 */
[----:B------:R-:W-:Y:S02]  /*19c0*/  IMAD R19, R19, UR19, RZ ;  /* 0x0000001313137c24 */ /* 0x000fe4000f8e02ff */
[----:B------:R-:W-:Y:S02]  /*19d0*/  IMAD R21, R7, UR19, RZ ;  /* 0x0000001307157c24 */ /* 0x000fe4000f8e02ff */
[----:B------:R-:W-:Y:S02]  /*19e0*/  IMAD R7, R10, UR20, R15 ;  /* 0x000000140a077c24 */ /* 0x000fe4000f8e020f */
[----:B------:R-:W-:-:S02]  /*19f0*/  IMAD R19, R18, UR20, R19 ;  /* 0x0000001412137c24 */ /* 0x000fc4000f8e0213 */
[----:B------:R-:W-:Y:S02]  /*1a00*/  IMAD R21, R12, UR20, R21 ;  /* 0x000000140c157c24 */ /* 0x000fe4000f8e0215 */
[----:B0-----:R-:W-:-:S04]  /*1a10*/  IMAD.WIDE R14, R11, 0x4, R8 ;  /* 0x000000040b0e7825 */ /* 0x001fc800078e0208 */
[--C-:B------:R-:W-:Y:S01]  /*1a20*/  IMAD.WIDE R10, R17, 0x4, R8.reuse ;  /* 0x00000004110a7825 */ /* 0x100fe200078e0208 */
[----:B------:R0:W-:Y:S03]  /*1a30*/  STG.E desc[UR6][R14.64], R25 ;  /* 0x000000190e007986 */ /* 0x0001e6000c101906 */
[--C-:B------:R-:W-:Y:S01]  /*1a40*/  IMAD.WIDE R6, R7, 0x4, R8.reuse ;  /* 0x0000000407067825 */ /* 0x100fe200078e0208 */
[----:B------:R0:W-:Y:S03]  /*1a50*/  STG.E desc[UR6][R10.64], R27 ;  /* 0x0000001b0a007986 */ /* 0x0001e6000c101906 */
[--C-:B------:R-:W-:Y:S01]  /*1a60*/  IMAD.WIDE R16, R19, 0x4, R8.reuse ;  /* 0x0000000413107825 */ /* 0x100fe200078e0208 */
[----:B------:R0:W-:Y:S03]  /*1a70*/  STG.E desc[UR6][R6.64], R13 ;  /* 0x0000000d06007986 */ /* 0x0001e6000c101906 */
[----:B------:R-:W-:Y:S01]  /*1a80*/  IMAD.WIDE R8, R21, 0x4, R8 ;  /* 0x0000000415087825 */ /* 0x000fe200078e0208 */
[----:B------:R0:W-:Y:S04]  /*1a90*/  STG.E desc[UR6][R16.64], R24 ;  /* 0x0000001810007986 */ /* 0x0001e8000c101906 */
[----:B------:R0:W-:Y:S01]  /*1aa0*/  STG.E desc[UR6][R8.64], R23 ;  /* 0x0000001708007986 */ /* 0x0001e2000c101906 */
[----:B------:R-:W-:Y:S05]  /*1ab0*/  @!P0 BRA `(.L_x_422) ;  /* 0xffffffe400ec8947 */ /* 0x000fea000383ffff */
[----:B------:R-:W-:Y:S05]  /*1ac0*/  BSYNC.RECONVERGENT B0 ;  /* 0x0000000000007941 */ /* 0x000fea0003800200 */
.L_x_420:
[----:B------:R-:W-:Y:S05]  /*1ad0*/  EXIT ;  /* 0x000000000000794d */ /* 0x000fea0003800000 */
.L_x_423:
        /* <DEDUP_REMOVED lines=10> */
.L_x_1362:


//--------------------- .text._ZN2at6native38_GLOBAL__N__9a469cfd_6_RNN_cu_eca79a6d6kernel16gru_cell_forwardIffiLi1EEEvNS_4cuda6detail10TensorInfoIT_T1_EES9_S9_S9_S9_S9_S9_S8_S8_ --------------------------
	.section	.text._ZN2at6native38_GLOBAL__N__9a469cfd_6_RNN_cu_eca79a6d6kernel16gru_cell_forwardIffiLi1EEEvNS_4cuda6detail10TensorInfoIT_T1_EES9_S9_S9_S9_S9_S9_S8_S8_,"ax",@progbits
	.align	128
.text._ZN2at6native38_GLOBAL__N__9a469cfd_6_RNN_cu_eca79a6d6kernel16gru_cell_forwardIffiLi1EEEvNS_4cuda6detail10TensorInfoIT_T1_EES9_S9_S9_S9_S9_S9_S8_S8_:
        .type           _ZN2at6native38_GLOBAL__N__9a469cfd_6_RNN_cu_eca79a6d6kernel16gru_cell_forwardIffiLi1EEEvNS_4cuda6detail10TensorInfoIT_T1_EES9_S9_S9_S9_S9_S9_S8_S8_,@function
        .size           _ZN2at6native38_GLOBAL__N__9a469cfd_6_RNN_cu_eca79a6d6kernel16gru_cell_forwardIffiLi1EEEvNS_4cuda6detail10TensorInfoIT_T1_EES9_S9_S9_S9_S9_S9_S8_S8_,(.L_x_1363 - _ZN2at6native38_GLOBAL__N__9a469cfd_6_RNN_cu_eca79a6d6kernel16gru_cell_forwardIffiLi1EEEvNS_4cuda6detail10TensorInfoIT_T1_EES9_S9_S9_S9_S9_S9_S8_S8_)
        .other          _ZN2at6native38_GLOBAL__N__9a469cfd_6_RNN_cu_eca79a6d6kernel16gru_cell_forwardIffiLi1EEEvNS_4cuda6detail10TensorInfoIT_T1_EES9_S9_S9_S9_S9_S9_S8_S8_,@"STO_CUDA_ENTRY STV_DEFAULT"
_ZN2at6native38_GLOBAL__N__9a469cfd_6_RNN_cu_eca79a6d6kernel16gru_cell_forwardIffiLi1EEEvNS_4cuda6detail10TensorInfoIT_T1_EES9_S9_S9_S9_S9_S9_S8_S8_:
        /* <DEDUP_REMOVED lines=11> */
[----:B------:R-:W2:Y:S01]  /*00b0*/  LDCU.64 UR10, c[0x0][0x358] ;  /* 0x00006b00ff0a77ac */ /* 0x000ea20008000a00 */
[----:B0-----:R-:W-:-:S04]  /*00c0*/  UISETP.NE.U32.AND UP0, UPT, UR8, URZ, UPT ;  /* 0x000000ff0800728c */ /* 0x001fc8000bf05070 */
[----:B------:R-:W-:Y:S02]  /*00d0*/  UISETP.NE.AND.EX UP0, UPT, UR9, URZ, UPT, UP0 ;  /* 0x000000ff0900728c */ /* 0x000fe4000bf05300 */
[----:B-1----:R-:W-:-:S07]  /*00e0*/  UIMAD UR6, UR6, UR4, URZ ;  /* 0x00000004060672a4 */ /* 0x002fce000f8e02ff */
[----:B--2---:R-:W-:Y:S05]  /*00f0*/  BRA.U !UP0, `(.L_x_424) ;  /* 0x00000009083c7547 */ /* 0x004fea000b800000 */
[----:B------:R-:W0:Y:S01]  /*0100*/  LDCU UR7, c[0x0][0x968] ;  /* 0x00012d00ff0777ac */ /* 0x000e220008000800 */
[----:B------:R-:W-:Y:S01]  /*0110*/  BSSY.RECONVERGENT B0, `(.L_x_425) ;  /* 0x000008c000007945 */ /* 0x000fe20003800200 */
[----:B------:R-:W-:Y:S01]  /*0120*/  UMOV UR4, URZ ;  /* 0x000000ff00047c82 */ /* 0x000fe20008000000 */
[----:B------:R-:W1:Y:S01]  /*0130*/  LDCU UR19, c[0x0][0x968] ;  /* 0x00012d00ff1377ac */ /* 0x000e620008000800 */
[----:B------:R-:W2:Y:S01]  /*0140*/  LDCU UR20, c[0x0][0x96c] ;  /* 0x00012d80ff1477ac */ /* 0x000ea20008000800 */
[----:B------:R-:W3:Y:S01]  /*0150*/  LDCU UR12, c[0x0][0x3ec] ;  /* 0x00007d80ff0c77ac */ /* 0x000ee20008000800 */
[----:B------:R-:W4:Y:S01]  /*0160*/  LDCU UR13, c[0x0][0x4c4] ;  /* 0x00009880ff0d77ac */ /* 0x000f220008000800 */
[----:B0-----:R-:W-:Y:S02]  /*0170*/  MOV R2, UR7 ;  /* 0x0000000700027c02 */ /* 0x001fe40008000f00 */
[----:B------:R-:W-:Y:S01]  /*0180*/  ISETP.NE.AND P0, PT, RZ, UR7, PT ;  /* 0x00000007ff007c0c */ /* 0x000fe2000bf05270 */
[----:B------:R-:W0:Y:S01]  /*0190*/  LDCU UR14, c[0x0][0x74c] ;  /* 0x0000e980ff0e77ac */ /* 0x000e220008000800 */
[----:B------:R-:W-:Y:S01]  /*01a0*/  IABS R2, R2 ;  /* 0x0000000200027213 */ /* 0x000fe20000000000 */
[----:B------:R-:W0:Y:S03]  /*01b0*/  LDCU UR15, c[0x0][0x824] ;  /* 0x00010480ff0f77ac */ /* 0x000e260008000800 */
[----:B------:R-:W-:Y:S01]  /*01c0*/  R2UR UR9, R2 ;  /* 0x00000000020972ca */ /* 0x000fe200000e0000 */
[----:B------:R-:W0:Y:S01]  /*01d0*/  LDCU UR18, c[0x0][0x8fc] ;  /* 0x00011f80ff1277ac */ /* 0x000e220008000800 */
[----:B------:R-:W0:Y:S01]  /*01e0*/  LDCU UR16, c[0x0][0x59c] ;  /* 0x0000b380ff1077ac */ /* 0x000e220008000800 */
[----:B------:R-:W0:Y:S10]  /*01f0*/  LDCU UR17, c[0x0][0x674] ;  /* 0x0000ce80ff1177ac */ /* 0x000e340008000800 */
[----:B------:R-:W5:Y:S01]  /*0200*/  I2F.RP R2, UR9 ;  /* 0x0000000900027d06 */ /* 0x000f620008209400 */
[----:B------:R-:W-:-:S07]  /*0210*/  ULOP3.LUT UR7, URZ, UR7, URZ, 0x33, !UPT ;  /* 0x00000007ff077292 */ /* 0x000fce000f8e33ff */
[----:B-----5:R-:W5:Y:S02]  /*0220*/  MUFU.RCP R2, R2 ;  /* 0x0000000200027308 */ /* 0x020f640000001000 */
[----:B-----5:R-:W-:-:S06]  /*0230*/  IADD3 R3, PT, PT, R2, 0xffffffe, RZ ;  /* 0x0ffffffe02037810 */ /* 0x020fcc0007ffe0ff */
[----:B------:R-:W5:Y:S02]  /*0240*/  F2I.FTZ.U32.TRUNC.NTZ R3, R3 ;  /* 0x0000000300037305 */ /* 0x000f64000021f000 */
[----:B-----5:R-:W-:-:S13]  /*0250*/  R2UR UR5, R3 ;  /* 0x00000000030572ca */ /* 0x020fda00000e0000 */
[----:B------:R-:W-:-:S04]  /*0260*/  UIADD3 UR8, UPT, UPT, URZ, -UR5, URZ ;  /* 0x80000005ff087290 */ /* 0x000fc8000fffe0ff */
[----:B------:R-:W-:-:S04]  /*0270*/  UIMAD UR8, UR8, UR9, URZ ;  /* 0x00000009080872a4 */ /* 0x000fc8000f8e02ff */
[----:B01234-:R-:W-:-:S12]  /*0280*/  UIMAD.WIDE.U32 UR4, UR5, UR8, UR4 ;  /* 0x00000008050472a5 */ /* 0x01ffd8000f8e0004 */
.L_x_426:
        /* <DEDUP_REMOVED lines=24> */
[----:B0-----:R-:W-:-:S04]  /*0410*/  IMAD.WIDE R18, R19, 0x4, R8 ;  /* 0x0000000413127825 */ /* 0x001fc800078e0208 */
[----:B--2---:R-:W-:Y:S02]  /*0420*/  IMAD.WIDE R10, R11, 0x4, R6 ;  /* 0x000000040b0a7825 */ /* 0x004fe400078e0206 */
[----:B------:R-:W2:Y:S02]  /*0430*/  LDG.E R18, desc[UR10][R18.64] ;  /* 0x0000000a12127981 */ /* 0x000ea4000c1e1900 */
[----:B------:R-:W-:Y:S02]  /*0440*/  IMAD R27, R14, UR17, RZ ;  /* 0x000000110e1b7c24 */ /* 0x000fe4000f8e02ff */
[----:B-1----:R-:W-:Y:S01]  /*0450*/  IMAD.WIDE R12, R13, 0x4, R4 ;  /* 0x000000040d0c7825 */ /* 0x002fe200078e0204 */
[----:B------:R-:W2:Y:S03]  /*0460*/  LDG.E R15, desc[UR10][R10.64] ;  /* 0x0000000a0a0f7981 */ /* 0x000ea6000c1e1900 */
[----:B---3--:R-:W-:Y:S01]  /*0470*/  IMAD.WIDE R26, R27, 0x4, R2 ;  /* 0x000000041b1a7825 */ /* 0x008fe200078e0202 */
[----:B------:R0:W3:Y:S04]  /*0480*/  LDG.E R21, desc[UR10][R12.64] ;  /* 0x0000000a0c157981 */ /* 0x0000e8000c1e1900 */
[----:B------:R1:W4:Y:S01]  /*0490*/  LDG.E R20, desc[UR10][R26.64] ;  /* 0x0000000a1a147981 */ /* 0x000322000c1e1900 */
[----:B------:R-:W-:-:S02]  /*04a0*/  IADD3 R28, PT, PT, R16, UR19, RZ ;  /* 0x00000013101c7c10 */ /* 0x000fc4000fffe0ff */
[----:B------:R-:W-:-:S03]  /*04b0*/  IADD3 R14, PT, PT, R14, UR19, RZ ;  /* 0x000000130e0e7c10 */ /* 0x000fc6000fffe0ff */
[C---:B------:R-:W-:Y:S02]  /*04c0*/  IMAD R25, R28.reuse, UR12, RZ ;  /* 0x0000000c1c197c24 */ /* 0x040fe4000f8e02ff */
[----:B------:R-:W-:Y:S02]  /*04d0*/  IMAD R23, R28, UR13, RZ ;  /* 0x0000000d1c177c24 */ /* 0x000fe4000f8e02ff */
[----:B------:R-:W-:Y:S02]  /*04e0*/  IMAD R29, R14, UR16, RZ ;  /* 0x000000100e1d7c24 */ /* 0x000fe4000f8e02ff */
[----:B------:R-:W-:-:S04]  /*04f0*/  IMAD.WIDE R24, R25, 0x4, R8 ;  /* 0x0000000419187825 */ /* 0x000fc800078e0208 */
[----:B------:R-:W-:Y:S01]  /*0500*/  IMAD.WIDE R22, R23, 0x4, R6 ;  /* 0x0000000417167825 */ /* 0x000fe200078e0206 */
[----:B------:R-:W5:Y:S03]  /*0510*/  LDG.E R19, desc[UR10][R24.64] ;  /* 0x0000000a18137981 */ /* 0x000f66000c1e1900 */
[----:B0-----:R-:W-:Y:S01]  /*0520*/  IMAD R13, R14, UR17, RZ ;  /* 0x000000110e0d7c24 */ /* 0x001fe2000f8e02ff */
[----:B------:R0:W5:Y:S01]  /*0530*/  LDG.E R16, desc[UR10][R22.64] ;  /* 0x0000000a16107981 */ /* 0x000162000c1e1900 */
[----:B------:R-:W-:Y:S01]  /*0540*/  IMAD.WIDE R10, R29, 0x4, R4 ;  /* 0x000000041d0a7825 */ /* 0x000fe200078e0204 */
[----:B------:R-:W-:-:S03]  /*0550*/  IADD3 R28, PT, PT, R28, UR19, RZ ;  /* 0x000000131c1c7c10 */ /* 0x000fc6000fffe0ff */
[----:B------:R-:W-:Y:S02]  /*0560*/  IMAD.WIDE R12, R13, 0x4, R2 ;  /* 0x000000040d0c7825 */ /* 0x000fe400078e0202 */
[----:B------:R0:W5:Y:S01]  /*0570*/  LDG.E R10, desc[UR10][R10.64] ;  /* 0x0000000a0a0a7981 */ /* 0x000162000c1e1900 */
[----:B-1----:R-:W-:Y:S01]  /*0580*/  IADD3 R26, PT, PT, R14, UR19, RZ ;  /* 0x000000130e1a7c10 */ /* 0x002fe2000fffe0ff */
[C---:B------:R-:W-:Y:S01]  /*0590*/  IMAD R27, R28.reuse, UR12, RZ ;  /* 0x0000000c1c1b7c24 */ /* 0x040fe2000f8e02ff */
[----:B0-----:R-:W0:Y:S01]  /*05a0*/  LDC.64 R22, c[0x0][0x6e0] ;  /* 0x0001b800ff167b82 */ /* 0x001e220000000a00 */
[----:B------:R1:W5:Y:S01]  /*05b0*/  LDG.E R12, desc[UR10][R12.64] ;  /* 0x0000000a0c0c7981 */ /* 0x000362000c1e1900 */
[----:B------:R-:W-:Y:S02]  /*05c0*/  IMAD R29, R28, UR13, RZ ;  /* 0x0000000d1c1d7c24 */ /* 0x000fe4000f8e02ff */
[----:B------:R-:W-:-:S04]  /*05d0*/  IMAD.WIDE R8, R27, 0x4, R8 ;  /* 0x000000041b087825 */ /* 0x000fc800078e0208 */
[C---:B------:R-:W-:Y:S02]  /*05e0*/  IMAD R25, R26.reuse, UR16, RZ ;  /* 0x000000101a197c24 */ /* 0x040fe4000f8e02ff */
[----:B------:R-:W-:Y:S01]  /*05f0*/  IMAD R27, R26, UR17, RZ ;  /* 0x000000111a1b7c24 */ /* 0x000fe2000f8e02ff */
[----:B------:R-:W5:Y:S01]  /*0600*/  LDG.E R8, desc[UR10][R8.64] ;  /* 0x0000000a08087981 */ /* 0x000f62000c1e1900 */
[----:B------:R-:W-:-:S04]  /*0610*/  IMAD.WIDE R4, R25, 0x4, R4 ;  /* 0x0000000419047825 */ /* 0x000fc800078e0204 */
[----:B------:R-:W-:Y:S02]  /*0620*/  IMAD.WIDE R6, R29, 0x4, R6 ;  /* 0x000000041d067825 */ /* 0x000fe400078e0206 */
[----:B------:R5:W5:Y:S02]  /*0630*/  LDG.E R5, desc[UR10][R4.64] ;  /* 0x0000000a04057981 */ /* 0x000b64000c1e1900 */
[----:B------:R-:W-:Y:S02]  /*0640*/  IMAD.WIDE R2, R27, 0x4, R2 ;  /* 0x000000041b027825 */ /* 0x000fe400078e0202 */
[----:B------:R-:W5:Y:S04]  /*0650*/  LDG.E R6, desc[UR10][R6.64] ;  /* 0x0000000a06067981 */ /* 0x000f68000c1e1900 */
[----:B------:R-:W5:Y:S01]  /*0660*/  LDG.E R3, desc[UR10][R2.64] ;  /* 0x0000000a02037981 */ /* 0x000f62000c1e1900 */
[----:B------:R-:W-:-:S04]  /*0670*/  IMAD R11, R0, UR14, RZ ;  /* 0x0000000e000b7c24 */ /* 0x000fc8000f8e02ff */
[----:B0-----:R-:W-:-:S06]  /*0680*/  IMAD.WIDE R22, R11, 0x4, R22 ;  /* 0x000000040b167825 */ /* 0x001fcc00078e0216 */
[----:B------:R-:W5:Y:S01]  /*0690*/  LDG.E R22, desc[UR10][R22.64] ;  /* 0x0000000a16167981 */ /* 0x000f62000c1e1900 */
[----:B------:R-:W-:Y:S02]  /*06a0*/  IMAD R14, R17, 0x5, R14 ;  /* 0x00000005110e7824 */ /* 0x000fe400078e020e */
[----:B-1----:R-:W-:Y:S02]  /*06b0*/  IMAD R13, R0, UR15, RZ ;  /* 0x0000000f000d7c24 */ /* 0x002fe4000f8e02ff */
[----:B------:R-:W-:Y:S02]  /*06c0*/  IMAD R11, R14, UR18, RZ ;  /* 0x000000120e0b7c24 */ /* 0x000fe4000f8e02ff */
[----:B--2---:R-:W-:-:S04]  /*06d0*/  FADD.FTZ R18, R18, R15 ;  /* 0x0000000f12127221 */ /* 0x004fc80000010000 */
[----:B---3--:R-:W-:-:S04]  /*06e0*/  FADD.FTZ R21, R21, R18 ;  /* 0x0000001215157221 */ /* 0x008fc80000010000 */
[----:B----4-:R-:W-:-:S04]  /*06f0*/  FADD.FTZ R20, R20, R21 ;  /* 0x0000001514147221 */ /* 0x010fc80000010000 */
[----:B------:R-:W-:-:S06]  /*0700*/  FMUL.FTZ R20, R20, -1.4426950216293334961 ;  /* 0xbfb8aa3b14147820 */ /* 0x000fcc0000410000 */
[----:B------:R-:W0:Y:S01]  /*0710*/  MUFU.EX2 R20, R20 ;  /* 0x0000001400147308 */ /* 0x000e220000000800 */
[----:B-----5:R-:W-:Y:S01]  /*0720*/  FADD.FTZ R19, R19, R16 ;  /* 0x0000001013137221 */ /* 0x020fe20000010000 */
[----:B0-----:R-:W-:-:S03]  /*0730*/  FADD.FTZ R4, R20, 1 ;  /* 0x3f80000014047421 */ /* 0x001fc60000010000 */
[----:B------:R-:W-:-:S03]  /*0740*/  FADD.FTZ R19, R10, R19 ;  /* 0x000000130a137221 */ /* 0x000fc60000010000 */
[----:B------:R-:W0:Y:S01]  /*0750*/  MUFU.RCP R4, R4 ;  /* 0x0000000400047308 */ /* 0x000e220000001000 */
[----:B------:R-:W-:-:S04]  /*0760*/  FADD.FTZ R12, R12, R19 ;  /* 0x000000130c0c7221 */ /* 0x000fc80000010000 */
[----:B------:R-:W-:-:S06]  /*0770*/  FMUL.FTZ R12, R12, -1.4426950216293334961 ;  /* 0xbfb8aa3b0c0c7820 */ /* 0x000fcc0000410000 */
[----:B------:R-:W1:Y:S01]  /*0780*/  MUFU.EX2 R12, R12 ;  /* 0x0000000c000c7308 */ /* 0x000e620000000800 */
[----:B------:R-:W-:Y:S01]  /*0790*/  FADD.FTZ R8, R8, R5 ;  /* 0x0000000508087221 */ /* 0x000fe20000010000 */
[----:B------:R-:W-:Y:S01]  /*07a0*/  FADD.FTZ R5, R6, R3 ;  /* 0x0000000306057221 */ /* 0x000fe20000010000 */
[----:B-1----:R-:W-:Y:S01]  /*07b0*/  FADD.FTZ R6, R12, 1 ;  /* 0x3f8000000c067421 */ /* 0x002fe20000010000 */
[----:B------:R-:W1:Y:S02]  /*07c0*/  LDC.64 R2, c[0x0][0x890] ;  /* 0x00022400ff027b82 */ /* 0x000e640000000a00 */
[----:B0-----:R-:W-:-:S06]  /*07d0*/  FFMA.FTZ R7, R5, R4, R8 ;  /* 0x0000000405077223 */ /* 0x001fcc0000010008 */
[----:B------:R-:W0:Y:S01]  /*07e0*/  LDC.64 R8, c[0x0][0x7b8] ;  /* 0x0001ee00ff087b82 */ /* 0x000e220000000a00 */
[----:B------:R-:W2:Y:S01]  /*07f0*/  MUFU.TANH R7, R7 ;  /* 0x0000000700077308 */ /* 0x000ea20000002400 */
[----:B------:R-:W-:-:S07]  /*0800*/  IADD3 R16, PT, PT, -R17, R0, RZ ;  /* 0x0000000011107210 */ /* 0x000fce0007ffe1ff */
[----:B------:R-:W3:Y:S01]  /*0810*/  MUFU.RCP R6, R6 ;  /* 0x0000000600067308 */ /* 0x000ee20000001000 */
[----:B------:R-:W-:Y:S01]  /*0820*/  IADD3 R15, PT, PT, R14, UR19, RZ ;  /* 0x000000130e0f7c10 */ /* 0x000fe2000fffe0ff */
[----:B------:R-:W-:-:S03]  /*0830*/  IMAD R17, R17, 0x5, R16 ;  /* 0x0000000511117824 */ /* 0x000fc600078e0210 */
[----:B------:R-:W-:Y:S01]  /*0840*/  IADD3 R16, PT, PT, R15, UR19, RZ ;  /* 0x000000130f107c10 */ /* 0x000fe2000fffe0ff */
[----:B--2---:R-:W-:-:S03]  /*0850*/  FADD.FTZ R10, R22, -R7 ;  /* 0x80000007160a7221 */ /* 0x004fc60000010000 */
[----:B------:R-:W-:Y:S01]  /*0860*/  IADD3 R14, PT, PT, R16, UR19, RZ ;  /* 0x00000013100e7c10 */ /* 0x000fe2000fffe0ff */
[----:B------:R-:W-:Y:S02]  /*0870*/  IMAD R15, R15, UR18, RZ ;  /* 0x000000120f0f7c24 */ /* 0x000fe4000f8e02ff */
[----:B0-----:R-:W-:-:S04]  /*0880*/  IMAD.WIDE R12, R13, 0x4, R8 ;  /* 0x000000040d0c7825 */ /* 0x001fc800078e0208 */
[----:B---3--:R-:W-:Y:S01]  /*0890*/  FFMA.FTZ R21, R10, R6, R7 ;  /* 0x000000060a157223 */ /* 0x008fe20000010007 */
[----:B------:R-:W-:Y:S02]  /*08a0*/  IMAD R9, R17, UR18, RZ ;  /* 0x0000001211097c24 */ /* 0x000fe4000f8e02ff */
[----:B------:R-:W-:Y:S01]  /*08b0*/  FADD.FTZ R17, R4, -RZ ;  /* 0x800000ff04117221 */ /* 0x000fe20000010000 */
[----:B------:R-:W-:Y:S02]  /*08c0*/  IMAD R23, R16, UR18, RZ ;  /* 0x0000001210177c24 */ /* 0x000fe4000f8e02ff */
[----:B------:R-:W-:Y:S01]  /*08d0*/  FADD.FTZ R19, R6, -RZ ;  /* 0x800000ff06137221 */ /* 0x000fe20000010000 */
[----:B-1----:R-:W-:Y:S01]  /*08e0*/  IMAD.WIDE R8, R9, 0x4, R2 ;  /* 0x0000000409087825 */ /* 0x002fe200078e0202 */
[----:B------:R0:W-:Y:S03]  /*08f0*/  STG.E desc[UR10][R12.64], R21 ;  /* 0x000000150c007986 */ /* 0x0001e6000c10190a */
[----:B------:R-:W-:-:S02]  /*0900*/  IMAD R25, R14, UR18, RZ ;  /* 0x000000120e197c24 */ /* 0x000fc4000f8e02ff */
[--C-:B------:R-:W-:Y:S01]  /*0910*/  IMAD.WIDE R10, R11, 0x4, R2.reuse ;  /* 0x000000040b0a7825 */ /* 0x100fe200078e0202 */
[----:B------:R1:W-:Y:S03]  /*0920*/  STG.E desc[UR10][R8.64], R17 ;  /* 0x0000001108007986 */ /* 0x0003e6000c10190a */
[--C-:B------:R-:W-:Y:S01]  /*0930*/  IMAD.WIDE R14, R15, 0x4, R2.reuse ;  /* 0x000000040f0e7825 */ /* 0x100fe200078e0202 */
[----:B------:R1:W-:Y:S03]  /*0940*/  STG.E desc[UR10][R10.64], R19 ;  /* 0x000000130a007986 */ /* 0x0003e6000c10190a */
[--C-:B0-----:R-:W-:Y:S01]  /*0950*/  IMAD.WIDE R12, R23, 0x4, R2.reuse ;  /* 0x00000004170c7825 */ /* 0x101fe200078e0202 */
[----:B------:R1:W-:Y:S03]  /*0960*/  STG.E desc[UR10][R14.64], R7 ;  /* 0x000000070e007986 */ /* 0x0003e6000c10190a */
[----:B------:R-:W-:Y:S01]  /*0970*/  IMAD.WIDE R2, R25, 0x4, R2 ;  /* 0x0000000419027825 */ /* 0x000fe200078e0202 */
[----:B------:R1:W-:Y:S01]  /*0980*/  STG.E desc[UR10][R12.64], R22 ;  /* 0x000000160c007986 */ /* 0x0003e2000c10190a */
[----:B------:R-:W-:-:S03]  /*0990*/  IADD3 R0, PT, PT, R0, UR6, RZ ;  /* 0x0000000600007c10 */ /* 0x000fc6000fffe0ff */
[----:B------:R1:W-:Y:S01]  /*09a0*/  STG.E desc[UR10][R2.64], R5 ;  /* 0x0000000502007986 */ /* 0x0003e2000c10190a */
[----:B------:R-:W-:-:S13]  /*09b0*/  ISETP.GE.AND P1, PT, R0, UR20, PT ;  /* 0x0000001400007c0c */ /* 0x000fda000bf26270 */
[----:B-1----:R-:W-:Y:S05]  /*09c0*/  @!P1 BRA `(.L_x_426) ;  /* 0xfffffff800309947 */ /* 0x002fea000383ffff */
[----:B------:R-:W-:Y:S05]  /*09d0*/  BSYNC.RECONVERGENT B0 ;  /* 0x0000000000007941 */ /* 0x000fea0003800200 */
.L_x_425:
[----:B------:R-:W-:Y:S05]  /*09e0*/  EXIT ;  /* 0x000000000000794d */ /* 0x000fea0003800000 */
.L_x_424:
[----:B------:R-:W0:Y:S01]  /*09f0*/  LDCU UR4, c[0x0][0x968] ;  /* 0x00012d00ff0477ac */ /* 0x000e220008000800 */
[----:B------:R-:W1:Y:S01]  /*0a00*/  LDC.64 R4, c[0x0][0x380] ;  /* 0x0000e000ff047b82 */ /* 0x000e620000000a00 */
[----:B------:R-:W-:Y:S01]  /*0a10*/  BSSY.RECONVERGENT B0, `(.L_x_427) ;  /* 0x0000072000007945 */ /* 0x000fe20003800200 */
[----:B------:R-:W2:Y:S01]  /*0a20*/  LDCU UR12, c[0x0][0x968] ;  /* 0x00012d00ff0c77ac */ /* 0x000ea20008000800 */
[----:B------:R-:W3:Y:S05]  /*0a30*/  LDCU UR18, c[0x0][0x96c] ;  /* 0x00012d80ff1277ac */ /* 0x000eea0008000800 */
[----:B------:R-:W4:Y:S01]  /*0a40*/  LDC.64 R6, c[0x0][0x458] ;  /* 0x00011600ff067b82 */ /* 0x000f220000000a00 */
[----:B------:R-:W1:Y:S01]  /*0a50*/  LDCU UR13, c[0x0][0x3ec] ;  /* 0x00007d80ff0d77ac */ /* 0x000e620008000800 */
[----:B------:R-:W1:Y:S01]  /*0a60*/  LDCU UR14, c[0x0][0x4c4] ;  /* 0x00009880ff0e77ac */ /* 0x000e620008000800 */
[----:B0-----:R-:W-:-:S02]  /*0a70*/  MOV R2, UR4 ;  /* 0x0000000400027c02 */ /* 0x001fc40008000f00 */
[----:B------:R-:W-:Y:S01]  /*0a80*/  ISETP.NE.AND P0, PT, RZ, UR4, PT ;  /* 0x00000004ff007c0c */ /* 0x000fe2000bf05270 */
[----:B------:R-:W-:Y:S01]  /*0a90*/  ULOP3.LUT UR8, URZ, UR4, URZ, 0x33, !UPT ;  /* 0x00000004ff087292 */ /* 0x000fe2000f8e33ff */
[----:B------:R-:W-:Y:S01]  /*0aa0*/  IABS R2, R2 ;  /* 0x0000000200027213 */ /* 0x000fe20000000000 */
[----:B------:R-:W0:Y:S03]  /*0ab0*/  LDCU UR15, c[0x0][0x74c] ;  /* 0x0000e980ff0f77ac */ /* 0x000e260008000800 */
[----:B------:R-:W-:Y:S01]  /*0ac0*/  R2UR UR9, R2 ;  /* 0x00000000020972ca */ /* 0x000fe200000e0000 */
[----:B------:R-:W-:Y:S01]  /*0ad0*/  UMOV UR4, URZ ;  /* 0x000000ff00047c82 */ /* 0x000fe20008000000 */
[----:B------:R-:W0:Y:S01]  /*0ae0*/  LDCU UR16, c[0x0][0x824] ;  /* 0x00010480ff1077ac */ /* 0x000e220008000800 */
[----:B------:R-:W0:Y:S10]  /*0af0*/  LDCU UR17, c[0x0][0x8fc] ;  /* 0x00011f80ff1177ac */ /* 0x000e340008000800 */
[----:B------:R-:W5:Y:S08]  /*0b00*/  I2F.RP R2, UR9 ;  /* 0x0000000900027d06 */ /* 0x000f700008209400 */
[----:B-----5:R-:W5:Y:S02]  /*0b10*/  MUFU.RCP R2, R2 ;  /* 0x0000000200027308 */ /* 0x020f640000001000 */
[----:B-----5:R-:W-:-:S02]  /*0b20*/  IADD3 R8, PT, PT, R2, 0xffffffe, RZ ;  /* 0x0ffffffe02087810 */ /* 0x020fc40007ffe0ff */
[----:B------:R-:W0:Y:S04]  /*0b30*/  LDC.64 R2, c[0x0][0x6e0] ;  /* 0x0001b800ff027b82 */ /* 0x000e280000000a00 */
[----:B------:R-:W5:Y:S02]  /*0b40*/  F2I.FTZ.U32.TRUNC.NTZ R8, R8 ;  /* 0x0000000800087305 */ /* 0x000f64000021f000 */
[----:B-----5:R-:W-:-:S13]  /*0b50*/  R2UR UR5, R8 ;  /* 0x00000000080572ca */ /* 0x020fda00000e0000 */
[----:B------:R-:W-:-:S04]  /*0b60*/  UIADD3 UR7, UPT, UPT, URZ, -UR5, URZ ;  /* 0x80000005ff077290 */ /* 0x000fc8000fffe0ff */
[----:B------:R-:W-:-:S04]  /*0b70*/  UIMAD UR7, UR7, UR9, URZ ;  /* 0x00000009070772a4 */ /* 0x000fc8000f8e02ff */
[----:B-1234-:R-:W-:-:S12]  /*0b80*/  UIMAD.WIDE.U32 UR4, UR5, UR7, UR4 ;  /* 0x00000007050472a5 */ /* 0x01efd8000f8e0004 */
.L_x_428:
[----:B-1----:R-:W-:Y:S02]  /*0b90*/  IABS R9, R0 ;  /* 0x0000000000097213 */ /* 0x002fe40000000000 */
[----:B------:R-:W-:-:S03]  /*0ba0*/  IABS R12, UR12 ;  /* 0x0000000c000c7c13 */ /* 0x000fc60008000000 */
[----:B------:R-:W-:-:S05]  /*0bb0*/  IMAD.HI.U32 R8, R9, UR5, RZ ;  /* 0x0000000509087c27 */ /* 0x000fca000f8e00ff */
[----:B------:R-:W-:-:S05]  /*0bc0*/  IADD3 R10, PT, PT, -R8, RZ, RZ ;  /* 0x000000ff080a7210 */ /* 0x000fca0007ffe1ff */
[----:B------:R-:W-:-:S05]  /*0bd0*/  IMAD R9, R12, R10, R9 ;  /* 0x0000000a0c097224 */ /* 0x000fca00078e0209 */
[----:B------:R-:W-:-:S13]  /*0be0*/  ISETP.LT.U32.AND P2, PT, R9, UR9, PT ;  /* 0x0000000909007c0c */ /* 0x000fda000bf41070 */
[----:B------:R-:W-:Y:S02]  /*0bf0*/  @!P2 IADD3 R9, PT, PT, R9, -R12, RZ ;  /* 0x8000000c0909a210 */ /* 0x000fe40007ffe0ff */
[----:B------:R-:W-:Y:S02]  /*0c00*/  @!P2 IADD3 R8, PT, PT, R8, 0x1, RZ ;  /* 0x000000010808a810 */ /* 0x000fe40007ffe0ff */
[----:B------:R-:W-:Y:S02]  /*0c10*/  ISETP.GE.U32.AND P1, PT, R9, UR9, PT ;  /* 0x0000000909007c0c */ /* 0x000fe4000bf26070 */
[----:B------:R-:W-:-:S04]  /*0c20*/  LOP3.LUT R9, R0, UR12, RZ, 0x3c, !PT ;  /* 0x0000000c00097c12 */ /* 0x000fc8000f8e3cff */
[----:B------:R-:W-:-:S07]  /*0c30*/  ISETP.GE.AND P3, PT, R9, RZ, PT ;  /* 0x000000ff0900720c */ /* 0x000fce0003f66270 */
[----:B------:R-:W-:-:S06]  /*0c40*/  @P1 IADD3 R8, PT, PT, R8, 0x1, RZ ;  /* 0x0000000108081810 */ /* 0x000fcc0007ffe0ff */
[----:B------:R-:W-:-:S04]  /*0c50*/  @!P3 IADD3 R8, PT, PT, -R8, RZ, RZ ;  /* 0x000000ff0808b210 */ /* 0x000fc80007ffe1ff */
[----:B------:R-:W-:-:S05]  /*0c60*/  SEL R12, R8, UR8, P0 ;  /* 0x00000008080c7c07 */ /* 0x000fca0008000000 */
[----:B------:R-:W-:-:S05]  /*0c70*/  IMAD R12, R12, UR12, RZ ;  /* 0x0000000c0c0c7c24 */ /* 0x000fca000f8e02ff */
[----:B------:R-:W-:-:S05]  /*0c80*/  IADD3 R11, PT, PT, -R12, R0, RZ ;  /* 0x000000000c0b7210 */ /* 0x000fca0007ffe1ff */
[----:B------:R-:W-:-:S04]  /*0c90*/  IMAD R10, R12, 0x3, R11 ;  /* 0x000000030c0a7824 */ /* 0x000fc800078e020b */
[C---:B------:R-:W-:Y:S02]  /*0ca0*/  IMAD R21, R10.reuse, UR14, RZ ;  /* 0x0000000e0a157c24 */ /* 0x040fe4000f8e02ff */
[----:B------:R-:W-:Y:S02]  /*0cb0*/  IMAD R17, R10, UR13, RZ ;  /* 0x0000000d0a117c24 */ /* 0x000fe4000f8e02ff */
[----:B------:R-:W-:-:S04]  /*0cc0*/  IMAD.WIDE R20, R21, 0x4, R6 ;  /* 0x0000000415147825 */ /* 0x000fc800078e0206 */
[----:B------:R-:W-:Y:S01]  /*0cd0*/  IMAD.WIDE R16, R17, 0x4, R4 ;  /* 0x0000000411107825 */ /* 0x000fe200078e0204 */
[----:B------:R-:W2:Y:S04]  /*0ce0*/  LDG.E R8, desc[UR10][R20.64] ;  /* 0x0000000a14087981 */ /* 0x000ea8000c1e1900 */
[----:B------:R1:W2:Y:S01]  /*0cf0*/  LDG.E R9, desc[UR10][R16.64] ;  /* 0x0000000a10097981 */ /* 0x0002a2000c1e1900 */
[----:B------:R-:W-:-:S05]  /*0d00*/  IADD3 R10, PT, PT, R10, UR12, RZ ;  /* 0x0000000c0a0a7c10 */ /* 0x000fca000fffe0ff */
[C---:B------:R-:W-:Y:S02]  /*0d10*/  IMAD R23, R10.reuse, UR14, RZ ;  /* 0x0000000e0a177c24 */ /* 0x040fe4000f8e02ff */
[----:B------:R-:W-:Y:S02]  /*0d20*/  IMAD R19, R10, UR13, RZ ;  /* 0x0000000d0a137c24 */ /* 0x000fe4000f8e02ff */
[----:B------:R-:W-:-:S04]  /*0d30*/  IMAD.WIDE R22, R23, 0x4, R6 ;  /* 0x0000000417167825 */ /* 0x000fc800078e0206 */
[----:B------:R-:W-:Y:S01]  /*0d40*/  IMAD.WIDE R18, R19, 0x4, R4 ;  /* 0x0000000413127825 */ /* 0x000fe200078e0204 */
[----:B------:R3:W4:Y:S04]  /*0d50*/  LDG.E R13, desc[UR10][R22.64] ;  /* 0x0000000a160d7981 */ /* 0x000728000c1e1900 */
[----:B------:R5:W4:Y:S01]  /*0d60*/  LDG.E R14, desc[UR10][R18.64] ;  /* 0x0000000a120e7981 */ /* 0x000b22000c1e1900 */
[----:B------:R-:W-:-:S05]  /*0d70*/  IADD3 R10, PT, PT, R10, UR12, RZ ;  /* 0x0000000c0a0a7c10 */ /* 0x000fca000fffe0ff */
[C---:B------:R-:W-:Y:S02]  /*0d80*/  IMAD R15, R10.reuse, UR13, RZ ;  /* 0x0000000d0a0f7c24 */ /* 0x040fe4000f8e02ff */
[----:B------:R-:W-:Y:S02]  /*0d90*/  IMAD R25, R10, UR14, RZ ;  /* 0x0000000e0a197c24 */ /* 0x000fe4000f8e02ff */
[----:B-1----:R-:W-:-:S04]  /*0da0*/  IMAD.WIDE R16, R15, 0x4, R4 ;  /* 0x000000040f107825 */ /* 0x002fc800078e0204 */
[----:B------:R-:W-:Y:S02]  /*0db0*/  IMAD.WIDE R20, R25, 0x4, R6 ;  /* 0x0000000419147825 */ /* 0x000fe400078e0206 */
[----:B------:R-:W4:Y:S04]  /*0dc0*/  LDG.E R16, desc[UR10][R16.64] ;  /* 0x0000000a10107981 */ /* 0x000f28000c1e1900 */
[----:B------:R-:W4:Y:S01]  /*0dd0*/  LDG.E R15, desc[UR10][R20.64] ;  /* 0x0000000a140f7981 */ /* 0x000f22000c1e1900 */
[----:B0-----:R-:W-:-:S04]  /*0de0*/  IMAD R25, R0, UR15, RZ ;  /* 0x0000000f00197c24 */ /* 0x001fc8000f8e02ff */
[----:B------:R-:W-:-:S05]  /*0df0*/  IMAD.WIDE R24, R25, 0x4, R2 ;  /* 0x0000000419187825 */ /* 0x000fca00078e0202 */
[----:B------:R-:W4:Y:S01]  /*0e00*/  LDG.E R10, desc[UR10][R24.64] ;  /* 0x0000000a180a7981 */ /* 0x000f22000c1e1900 */
[----:B------:R-:W-:Y:S02]  /*0e10*/  IMAD R11, R12, 0x5, R11 ;  /* 0x000000050c0b7824 */ /* 0x000fe400078e020b */
[C---:B---3--:R-:W-:Y:S02]  /*0e20*/  IMAD R23, R0.reuse, UR16, RZ ;  /* 0x0000001000177c24 */ /* 0x048fe4000f8e02ff */
[----:B-----5:R-:W-:Y:S01]  /*0e30*/  IMAD R19, R11, UR17, RZ ;  /* 0x000000110b137c24 */ /* 0x020fe2000f8e02ff */
[----:B------:R-:W-:-:S04]  /*0e40*/  IADD3 R0, PT, PT, R0, UR6, RZ ;  /* 0x0000000600007c10 */ /* 0x000fc8000fffe0ff */
[----:B------:R-:W-:Y:S01]  /*0e50*/  ISETP.GE.AND P1, PT, R0, UR18, PT ;  /* 0x0000001200007c0c */ /* 0x000fe2000bf26270 */
[----:B--2---:R-:W-:-:S04]  /*0e60*/  FADD.FTZ R8, R8, R9 ;  /* 0x0000000908087221 */ /* 0x004fc80000010000 */
[----:B------:R-:W-:-:S04]  /*0e70*/  FADD.FTZ R8, RZ, R8 ;  /* 0x00000008ff087221 */ /* 0x000fc80000010000 */
[----:B------:R-:W-:-:S04]  /*0e80*/  FADD.FTZ R8, RZ, R8 ;  /* 0x00000008ff087221 */ /* 0x000fc80000010000 */
[----:B------:R-:W-:-:S06]  /*0e90*/  FMUL.FTZ R8, R8, -1.4426950216293334961 ;  /* 0xbfb8aa3b08087820 */ /* 0x000fcc0000410000 */
[----:B------:R-:W0:Y:S01]  /*0ea0*/  MUFU.EX2 R8, R8 ;  /* 0x0000000800087308 */ /* 0x000e220000000800 */
[----:B----4-:R-:W-:-:S04]  /*0eb0*/  FADD.FTZ R13, R13, R14 ;  /* 0x0000000e0d0d7221 */ /* 0x010fc80000010000 */
[----:B------:R-:W-:-:S04]  /*0ec0*/  FADD.FTZ R13, RZ, R13 ;  /* 0x0000000dff0d7221 */ /* 0x000fc80000010000 */
[----:B------:R-:W-:Y:S01]  /*0ed0*/  FADD.FTZ R13, RZ, R13 ;  /* 0x0000000dff0d7221 */ /* 0x000fe20000010000 */
[----:B0-----:R-:W-:-:S03]  /*0ee0*/  FADD.FTZ R14, R8, 1 ;  /* 0x3f800000080e7421 */ /* 0x001fc60000010000 */
[----:B------:R-:W-:Y:S01]  /*0ef0*/  FMUL.FTZ R18, R13, -1.4426950216293334961 ;  /* 0xbfb8aa3b0d127820 */ /* 0x000fe20000410000 */
[----:B------:R-:W0:Y:S02]  /*0f00*/  LDC.64 R8, c[0x0][0x890] ;  /* 0x00022400ff087b82 */ /* 0x000e240000000a00 */
[----:B------:R-:W1:Y:S01]  /*0f10*/  MUFU.RCP R14, R14 ;  /* 0x0000000e000e7308 */ /* 0x000e620000001000 */
[----:B------:R-:W-:Y:S01]  /*0f20*/  FADD.FTZ R16, RZ, R16 ;  /* 0x00000010ff107221 */ /* 0x000fe20000010000 */
[----:B------:R-:W-:-:S06]  /*0f30*/  FADD.FTZ R13, RZ, R15 ;  /* 0x0000000fff0d7221 */ /* 0x000fcc0000010000 */
[----:B------:R-:W2:Y:S01]  /*0f40*/  MUFU.EX2 R18, R18 ;  /* 0x0000001200127308 */ /* 0x000ea20000000800 */
[----:B-1----:R-:W-:Y:S02]  /*0f50*/  FFMA.FTZ R15, R13, R14, R16 ;  /* 0x0000000e0d0f7223 */ /* 0x002fe40000010010 */
[----:B------:R-:W1:Y:S01]  /*0f60*/  LDC.64 R16, c[0x0][0x7b8] ;  /* 0x0001ee00ff107b82 */ /* 0x000e620000000a00 */
[----:B--2---:R-:W-:-:S03]  /*0f70*/  FADD.FTZ R20, R18, 1 ;  /* 0x3f80000012147421 */ /* 0x004fc60000010000 */
[----:B------:R-:W2:Y:S08]  /*0f80*/  MUFU.TANH R15, R15 ;  /* 0x0000000f000f7308 */ /* 0x000eb00000002400 */
[----:B------:R-:W3:Y:S01]  /*0f90*/  MUFU.RCP R20, R20 ;  /* 0x0000001400147308 */ /* 0x000ee20000001000 */
[----:B------:R-:W-:Y:S01]  /*0fa0*/  IADD3 R18, PT, PT, R11, UR12, RZ ;  /* 0x0000000c0b127c10 */ /* 0x000fe2000fffe0ff */
[----:B--2---:R-:W-:Y:S01]  /*0fb0*/  FADD.FTZ R12, R10, -R15 ;  /* 0x8000000f0a0c7221 */ /* 0x004fe20000010000 */
[----:B-1----:R-:W-:-:S02]  /*0fc0*/  IMAD.WIDE R22, R23, 0x4, R16 ;  /* 0x0000000417167825 */ /* 0x002fc400078e0210 */
[----:B------:R-:W-:Y:S02]  /*0fd0*/  IADD3 R16, PT, PT, R18, UR12, RZ ;  /* 0x0000000c12107c10 */ /* 0x000fe4000fffe0ff */
[----:B---3--:R-:W-:Y:S02]  /*0fe0*/  FFMA.FTZ R27, R12, R20, R15 ;  /* 0x000000140c1b7223 */ /* 0x008fe4000001000f */
[----:B------:R-:W-:Y:S01]  /*0ff0*/  IADD3 R12, PT, PT, R16, UR12, RZ ;  /* 0x0000000c100c7c10 */ /* 0x000fe2000fffe0ff */
[----:B------:R-:W-:-:S03]  /*1000*/  IMAD R17, R18, UR17, RZ ;  /* 0x0000001112117c24 */ /* 0x000fc6000f8e02ff */
[----:B------:R-:W-:Y:S01]  /*1010*/  IADD3 R11, PT, PT, R12, UR12, RZ ;  /* 0x0000000c0c0b7c10 */ /* 0x000fe2000fffe0ff */
[----:B------:R-:W-:Y:S02]  /*1020*/  IMAD R21, R16, UR17, RZ ;  /* 0x0000001110157c24 */ /* 0x000fe4000f8e02ff */
[----:B------:R-:W-:Y:S02]  /*1030*/  IMAD R29, R12, UR17, RZ ;  /* 0x000000110c1d7c24 */ /* 0x000fe4000f8e02ff */
[----:B------:R-:W-:Y:S02]  /*1040*/  IMAD R12, R11, UR17, RZ ;  /* 0x000000110b0c7c24 */ /* 0x000fe4000f8e02ff */
[----:B------:R-:W-:Y:S01]  /*1050*/  FADD.FTZ R11, R14, -RZ ;  /* 0x800000ff0e0b7221 */ /* 0x000fe20000010000 */
[----:B0-----:R-:W-:-:S04]  /*1060*/  IMAD.WIDE R18, R19, 0x4, R8 ;  /* 0x0000000413127825 */ /* 0x001fc800078e0208 */
[----:B------:R-:W-:Y:S01]  /*1070*/  FADD.FTZ R25, R20, -RZ ;  /* 0x800000ff14197221 */ /* 0x000fe20000010000 */
[----:B------:R0:W-:Y:S01]  /*1080*/  STG.E desc[UR10][R22.64], R27 ;  /* 0x0000001b16007986 */ /* 0x0001e2000c10190a */
[----:B------:R-:W-:-:S04]  /*1090*/  IMAD.WIDE R16, R17, 0x4, R8 ;  /* 0x0000000411107825 */ /* 0x000fc800078e0208 */
[--C-:B------:R-:W-:Y:S01]  /*10a0*/  IMAD.WIDE R20, R21, 0x4, R8.reuse ;  /* 0x0000000415147825 */ /* 0x100fe200078e0208 */
[----:B------:R1:W-:Y:S03]  /*10b0*/  STG.E desc[UR10][R18.64], R11 ;  /* 0x0000000b12007986 */ /* 0x0003e6000c10190a */
[--C-:B0-----:R-:W-:Y:S01]  /*10c0*/  IMAD.WIDE R22, R29, 0x4, R8.reuse ;  /* 0x000000041d167825 */ /* 0x101fe200078e0208 */
[----:B------:R1:W-:Y:S03]  /*10d0*/  STG.E desc[UR10][R16.64], R25 ;  /* 0x0000001910007986 */ /* 0x0003e6000c10190a */
[----:B------:R-:W-:Y:S01]  /*10e0*/  IMAD.WIDE R8, R12, 0x4, R8 ;  /* 0x000000040c087825 */ /* 0x000fe200078e0208 */
[----:B------:R1:W-:Y:S04]  /*10f0*/  STG.E desc[UR10][R20.64], R15 ;  /* 0x0000000f14007986 */ /* 0x0003e8000c10190a */
[----:B------:R1:W-:Y:S04]  /*1100*/  STG.E desc[UR10][R22.64], R10 ;  /* 0x0000000a16007986 */ /* 0x0003e8000c10190a */
[----:B------:R1:W-:Y:S01]  /*1110*/  STG.E desc[UR10][R8.64], R13 ;  /* 0x0000000d08007986 */ /* 0x0003e2000c10190a */
[----:B------:R-:W-:Y:S05]  /*1120*/  @!P1 BRA `(.L_x_428) ;  /* 0xfffffff800989947 */ /* 0x000fea000383ffff */
[----:B------:R-:W-:Y:S05]  /*1130*/  BSYNC.RECONVERGENT B0 ;  /* 0x0000000000007941 */ /* 0x000fea0003800200 */
.L_x_427:
[----:B------:R-:W-:Y:S05]  /*1140*/  EXIT ;  /* 0x000000000000794d */ /* 0x000fea0003800000 */
.L_x_429:
        /* <DEDUP_REMOVED lines=11> */
.L_x_1363:


//--------------------- .text._ZN2at6native38_GLOBAL__N__9a469cfd_6_RNN_cu_eca79a6d6kernel16gru_cell_forwardIddlLi2EEEvNS_4cuda6detail10TensorInfoIT_T1_EES9_S9_S9_S9_S9_S9_S8_S8_ --------------------------
	.section	.text._ZN2at6native38_GLOBAL__N__9a469cfd_6_RNN_cu_eca79a6d6kernel16gru_cell_forwardIddlLi2EEEvNS_4cuda6detail10TensorInfoIT_T1_EES9_S9_S9_S9_S9_S9_S8_S8_,"ax",@progbits
	.align	128
.text._ZN2at6native38_GLOBAL__N__9a469cfd_6_RNN_cu_eca79a6d6kernel16gru_cell_forwardIddlLi2EEEvNS_4cuda6detail10TensorInfoIT_T1_EES9_S9_S9_S9_S9_S9_S8_S8_:
        .type           _ZN2at6native38_GLOBAL__N__9a469cfd_6_RNN_cu_eca79a6d6kernel16gru_cell_forwardIddlLi2EEEvNS_4cuda6detail10TensorInfoIT_T1_EES9_S9_S9_S9_S9_S9_S8_S8_,@function
        .size           _ZN2at6native38_GLOBAL__N__9a469cfd_6_RNN_cu_eca79a6d6kernel16gru_cell_forwardIddlLi2EEEvNS_4cuda6detail10TensorInfoIT_T1_EES9_S9_S9_S9_S9_S9_S8_S8_,(.L_x_1364 - _ZN2at6native38_GLOBAL__N__9a469cfd_6_RNN_cu_eca79a6d6kernel16gru_cell_forwardIddlLi2EEEvNS_4cuda6detail10TensorInfoIT_T1_EES9_S9_S9_S9_S9_S9_S8_S8_)
        .other          _ZN2at6native38_GLOBAL__N__9a469cfd_6_RNN_cu_eca79a6d6kernel16gru_cell_forwardIddlLi2EEEvNS_4cuda6detail10TensorInfoIT_T1_EES9_S9_S9_S9_S9_S9_S8_S8_,@"STO_CUDA_ENTRY STV_DEFAULT"
_ZN2at6native38_GLOBAL__N__9a469cfd_6_RNN_cu_eca79a6d6kernel16gru_cell_forwardIddlLi2EEEvNS_4cuda6detail10TensorInfoIT_T1_EES9_S9_S9_S9_S9_S9_S8_S8_:
        /* <DEDUP_REMOVED lines=10> */
[----:B------:R-:W-:Y:S01]  /*00a0*/  HFMA2 R5, -RZ, RZ, 0, 0 ;  /* 0x00000000ff057431 */ /* 0x000fe200000001ff */
[----:B------:R-:W-:Y:S01]  /*00b0*/  BSSY.RECONVERGENT B0, `(.L_x_430) ;  /* 0x0000601000007945 */ /* 0x000fe20003800200 */
[----:B------:R-:W0:Y:S01]  /*00c0*/  LDCU.64 UR70, c[0x0][0x358] ;  /* 0x00006b00ff4677ac */ /* 0x000e220008000a00 */
[----:B------:R-:W1:Y:S01]  /*00d0*/  LDCU UR4, c[0x0][0xee4] ;  /* 0x0001dc80ff0477ac */ /* 0x000e620008000800 */
[----:B------:R-:W2:Y:S01]  /*00e0*/  LDCU UR5, c[0x0][0xee0] ;  /* 0x0001dc00ff0577ac */ /* 0x000ea20008000800 */
[----:B------:R-:W3:Y:S01]  /*00f0*/  LDCU UR6, c[0x0][0x394] ;  /* 0x00007280ff0677ac */ /* 0x000ee20008000800 */
[----:B------:R-:W4:Y:S01]  /*0100*/  LDCU UR7, c[0x0][0x390] ;  /* 0x00007200ff0777ac */ /* 0x000f220008000800 */
        /* <DEDUP_REMOVED lines=29> */
.L_x_485:
        /* <DEDUP_REMOVED lines=15> */
[----:B------:R-:W-:-:S06]  /*03d0*/  IMAD.HI.U32 R9, R9, R3, R8 ;  /* 0x0000000309097227 */ /* 0x000fcc00078e0008 */
[----:B------:R-:W-:Y:S01]  /*03e0*/  IMAD.HI.U32 R8, R9, R6, RZ ;  /* 0x0000000609087227 */ /* 0x000fe200078e00ff */
[----:B------:R-:W-:-:S04]  /*03f0*/  MOV R9, RZ ;  /* 0x000000ff00097202 */ /* 0x000fc80000000f00 */
        /* <DEDUP_REMOVED lines=11> */
.L_x_432:
[----:B------:R-:W1:Y:S01]  /*04b0*/  LDCU.64 UR66, c[0x0][0xee0] ;  /* 0x0001dc00ff4277ac */ /* 0x000e620008000a00 */
[----:B------:R-:W-:Y:S01]  /*04c0*/  IMAD.MOV.U32 R4, RZ, RZ, R6 ;  /* 0x000000ffff047224 */ /* 0x000fe200078e0006 */
[----:B------:R-:W-:Y:S02]  /*04d0*/  MOV R0, R5 ;  /* 0x0000000500007202 */ /* 0x000fe40000000f00 */
[----:B------:R-:W-:Y:S02]  /*04e0*/  MOV R7, 0x520 ;  /* 0x0000052000077802 */ /* 0x000fe40000000f00 */
[----:B-1----:R-:W-:Y:S01]  /*04f0*/  MOV R3, UR66 ;  /* 0x0000004200037c02 */ /* 0x002fe20008000f00 */
[----:B------:R-:W-:-:S07]  /*0500*/  IMAD.U32 R2, RZ, RZ, UR67 ;  /* 0x00000043ff027e24 */ /* 0x000fce000f8e00ff */
[----:B0-----:R-:W-:Y:S05]  /*0510*/  CALL.REL.NOINC `($__internal_15_$__cuda_sm20_div_s64) ;  /* 0x0000006000787944 */ /* 0x001fea0003c00000 */
[----:B------:R-:W-:Y:S01]  /*0520*/  IADD3 R7, P0, PT, RZ, -R0, RZ ;  /* 0x80000000ff077210 */ /* 0x000fe20007f1e0ff */
[----:B------:R-:W-:Y:S02]  /*0530*/  IMAD.U32 R13, RZ, RZ, UR14 ;  /* 0x0000000eff0d7e24 */ /* 0x000fe4000f8e00ff */
[----:B------:R-:W-:Y:S01]  /*0540*/  IMAD.U32 R2, RZ, RZ, UR15 ;  /* 0x0000000fff027e24 */ /* 0x000fe2000f8e00ff */
[----:B------:R-:W-:Y:S01]  /*0550*/  IADD3.X R4, PT, PT, RZ, ~R9, RZ, P0, !PT ;  /* 0x80000009ff047210 */ /* 0x000fe200007fe4ff */
[----:B------:R-:W-:-:S04]  /*0560*/  IMAD.MOV.U32 R8, RZ, RZ, R0 ;  /* 0x000000ffff087224 */ /* 0x000fc800078e0000 */
[----:B------:R-:W-:Y:S01]  /*0570*/  IMAD R3, R4, R13, RZ ;  /* 0x0000000d04037224 */ /* 0x000fe200078e02ff */
[----:B------:R-:W-:-:S03]  /*0580*/  MOV R4, R6 ;  /* 0x0000000600047202 */ /* 0x000fc60000000f00 */
[C---:B------:R-:W-:Y:S02]  /*0590*/  IMAD R3, R7.reuse, R2, R3 ;  /* 0x0000000207037224 */ /* 0x040fe400078e0203 */
[----:B------:R-:W-:-:S04]  /*05a0*/  IMAD.WIDE.U32 R10, R7, R13, R4 ;  /* 0x0000000d070a7225 */ /* 0x000fc800078e0004 */
[----:B------:R-:W-:Y:S01]  /*05b0*/  IMAD.MOV.U32 R21, RZ, RZ, R10 ;  /* 0x000000ffff157224 */ /* 0x000fe200078e000a */
[----:B------:R-:W-:-:S07]  /*05c0*/  IADD3 R20, PT, PT, R11, R3, RZ ;  /* 0x000000030b147210 */ /* 0x000fce0007ffe0ff */
.L_x_433:
[----:B0-----:R-:W-:Y:S05]  /*05d0*/  BSYNC.RECONVERGENT B1 ;  /* 0x0000000000017941 */ /* 0x001fea0003800200 */
.L_x_431:
        /* <DEDUP_REMOVED lines=37> */
.L_x_435:
[----:B------:R-:W0:Y:S01]  /*0830*/  LDCU.64 UR66, c[0x0][0x390] ;  /* 0x00007200ff4277ac */ /* 0x000e220008000a00 */
[----:B------:R-:W-:Y:S01]  /*0840*/  IMAD.MOV.U32 R4, RZ, RZ, R14 ;  /* 0x000000ffff047224 */ /* 0x000fe200078e000e */
[----:B------:R-:W-:Y:S02]  /*0850*/  MOV R0, R22 ;  /* 0x0000001600007202 */ /* 0x000fe40000000f00 */
[----:B------:R-:W-:Y:S02]  /*0860*/  MOV R7, 0x8a0 ;  /* 0x000008a000077802 */ /* 0x000fe40000000f00 */
[----:B0-----:R-:W-:Y:S01]  /*0870*/  MOV R3, UR66 ;  /* 0x0000004200037c02 */ /* 0x001fe20008000f00 */
[----:B------:R-:W-:-:S07]  /*0880*/  IMAD.U32 R2, RZ, RZ, UR67 ;  /* 0x00000043ff027e24 */ /* 0x000fce000f8e00ff */
[----:B------:R-:W-:Y:S05]  /*0890*/  CALL.REL.NOINC `($__internal_15_$__cuda_sm20_div_s64) ;  /* 0x0000005c00987944 */ /* 0x000fea0003c00000 */
[----:B------:R-:W-:Y:S01]  /*08a0*/  IADD3 R17, P0, PT, RZ, -R0, RZ ;  /* 0x80000000ff117210 */ /* 0x000fe20007f1e0ff */
[----:B------:R-:W-:Y:S01]  /*08b0*/  IMAD.U32 R7, RZ, RZ, UR40 ;  /* 0x00000028ff077e24 */ /* 0x000fe2000f8e00ff */
[----:B------:R-:W-:Y:S01]  /*08c0*/  MOV R2, R14 ;  /* 0x0000000e00027202 */ /* 0x000fe20000000f00 */
[----:B------:R-:W-:Y:S01]  /*08d0*/  IMAD.MOV.U32 R3, RZ, RZ, R22 ;  /* 0x000000ffff037224 */ /* 0x000fe200078e0016 */
[----:B------:R-:W-:Y:S01]  /*08e0*/  IADD3.X R4, PT, PT, RZ, ~R9, RZ, P0, !PT ;  /* 0x80000009ff047210 */ /* 0x000fe200007fe4ff */
[----:B------:R-:W-:Y:S01]  /*08f0*/  IMAD.U32 R11, RZ, RZ, UR41 ;  /* 0x00000029ff0b7e24 */ /* 0x000fe2000f8e00ff */
[----:B------:R-:W-:Y:S01]  /*0900*/  MOV R8, R0 ;  /* 0x0000000000087202 */ /* 0x000fe20000000f00 */
[----:B------:R-:W-:-:S04]  /*0910*/  IMAD.WIDE.U32 R2, R17, R7, R2 ;  /* 0x0000000711027225 */ /* 0x000fc800078e0002 */
[----:B------:R-:W-:-:S04]  /*0920*/  IMAD R4, R4, R7, RZ ;  /* 0x0000000704047224 */ /* 0x000fc800078e02ff */
[----:B------:R-:W-:Y:S01]  /*0930*/  IMAD R17, R17, R11, R4 ;  /* 0x0000000b11117224 */ /* 0x000fe200078e0204 */
[----:B------:R-:W-:-:S03]  /*0940*/  MOV R4, R2 ;  /* 0x0000000200047202 */ /* 0x000fc60000000f00 */
[----:B------:R-:W-:-:S07]  /*0950*/  IMAD.IADD R2, R3, 0x1, R17 ;  /* 0x0000000103027824 */ /* 0x000fce00078e0211 */
.L_x_436:
[----:B------:R-:W-:Y:S05]  /*0960*/  BSYNC.RECONVERGENT B1 ;  /* 0x0000000000017941 */ /* 0x000fea0003800200 */
.L_x_434:
        /* <DEDUP_REMOVED lines=10> */
[----:B------:R-:W2:Y:S01]  /*0a10*/  LDG.E.64 R2, desc[UR70][R2.64] ;  /* 0x0000004602027981 */ /* 0x000ea2000c1e1b00 */
[----:B------:R-:W-:Y:S01]  /*0a20*/  IADD3 R16, P0, PT, R14, UR14, RZ ;  /* 0x0000000e0e107c10 */ /* 0x000fe2000ff1e0ff */
[----:B------:R-:W-:Y:S03]  /*0a30*/  BSSY.RECONVERGENT B1, `(.L_x_437) ;  /* 0x000002d000017945 */ /* 0x000fe60003800200 */
[----:B------:R-:W-:-:S04]  /*0a40*/  IADD3.X R17, PT, PT, R22, UR15, RZ, P0, !PT ;  /* 0x0000000f16117c10 */ /* 0x000fc800087fe4ff */
[----:B------:R-:W-:-:S04]  /*0a50*/  LOP3.LUT R0, R17, R11, RZ, 0xfc, !PT ;  /* 0x0000000b11007212 */ /* 0x000fc800078efcff */
[----:B------:R-:W-:Y:S01]  /*0a60*/  ISETP.NE.U32.AND P0, PT, R0, RZ, PT ;  /* 0x000000ff0000720c */ /* 0x000fe20003f05070 */
[----:B--2---:R0:W-:-:S12]  /*0a70*/  STL.64 [R1+0x10], R2 ;  /* 0x0000100201007387 */ /* 0x0041d80000100a00 */
        /* <DEDUP_REMOVED lines=23> */
.L_x_438:
[----:B------:R-:W0:Y:S01]  /*0bf0*/  LDCU.64 UR66, c[0x0][0x390] ;  /* 0x00007200ff4277ac */ /* 0x000e220008000a00 */
[----:B------:R-:W-:Y:S01]  /*0c00*/  MOV R4, R16 ;  /* 0x0000001000047202 */ /* 0x000fe20000000f00 */
[----:B------:R-:W-:Y:S01]  /*0c10*/  IMAD.MOV.U32 R0, RZ, RZ, R17 ;  /* 0x000000ffff007224 */ /* 0x000fe200078e0011 */
[----:B------:R-:W-:Y:S01]  /*0c20*/  MOV R7, 0xc60 ;  /* 0x00000c6000077802 */ /* 0x000fe20000000f00 */
[----:B0-----:R-:W-:Y:S01]  /*0c30*/  IMAD.U32 R3, RZ, RZ, UR66 ;  /* 0x00000042ff037e24 */ /* 0x001fe2000f8e00ff */
[----:B------:R-:W-:-:S07]  /*0c40*/  MOV R2, UR67 ;  /* 0x0000004300027c02 */ /* 0x000fce0008000f00 */
[----:B------:R-:W-:Y:S05]  /*0c50*/  CALL.REL.NOINC `($__internal_15_$__cuda_sm20_div_s64) ;  /* 0x0000005800a87944 */ /* 0x000fea0003c00000 */
[----:B------:R-:W-:Y:S02]  /*0c60*/  IADD3 R4, P0, PT, RZ, -R0, RZ ;  /* 0x80000000ff047210 */ /* 0x000fe40007f1e0ff */
[----:B------:R-:W-:Y:S02]  /*0c70*/  MOV R7, UR40 ;  /* 0x0000002800077c02 */ /* 0x000fe40008000f00 */
[----:B------:R-:W-:Y:S01]  /*0c80*/  MOV R11, UR41 ;  /* 0x00000029000b7c02 */ /* 0x000fe20008000f00 */
[----:B------:R-:W-:-:S04]  /*0c90*/  IMAD.X R2, RZ, RZ, ~R9, P0 ;  /* 0x000000ffff027224 */ /* 0x000fc800000e0e09 */
[-C--:B------:R-:W-:Y:S02]  /*0ca0*/  IMAD R8, R2, R7.reuse, RZ ;  /* 0x0000000702087224 */ /* 0x080fe400078e02ff */
[----:B------:R-:W-:-:S04]  /*0cb0*/  IMAD.WIDE.U32 R2, R4, R7, R16 ;  /* 0x0000000704027225 */ /* 0x000fc800078e0010 */
[----:B------:R-:W-:Y:S02]  /*0cc0*/  IMAD R19, R4, R11, R8 ;  /* 0x0000000b04137224 */ /* 0x000fe400078e0208 */
[----:B------:R-:W-:Y:S02]  /*0cd0*/  IMAD.MOV.U32 R4, RZ, RZ, R2 ;  /* 0x000000ffff047224 */ /* 0x000fe400078e0002 */
[----:B------:R-:W-:Y:S01]  /*0ce0*/  IMAD.MOV.U32 R8, RZ, RZ, R0 ;  /* 0x000000ffff087224 */ /* 0x000fe200078e0000 */
[----:B------:R-:W-:-:S07]  /*0cf0*/  IADD3 R2, PT, PT, R19, R3, RZ ;  /* 0x0000000313027210 */ /* 0x000fce0007ffe0ff */
.L_x_439:
[----:B------:R-:W-:Y:S05]  /*0d00*/  BSYNC.RECONVERGENT B1 ;  /* 0x0000000000017941 */ /* 0x000fea0003800200 */
.L_x_437:
        /* <DEDUP_REMOVED lines=40> */
.L_x_441:
[----:B------:R-:W0:Y:S01]  /*0f90*/  LDCU.64 UR66, c[0x0][0x390] ;  /* 0x00007200ff4277ac */ /* 0x000e220008000a00 */
[----:B------:R-:W-:Y:S01]  /*0fa0*/  IMAD.MOV.U32 R4, RZ, RZ, R18 ;  /* 0x000000ffff047224 */ /* 0x000fe200078e0012 */
[----:B------:R-:W-:Y:S02]  /*0fb0*/  MOV R0, R19 ;  /* 0x0000001300007202 */ /* 0x000fe40000000f00 */
[----:B------:R-:W-:Y:S02]  /*0fc0*/  MOV R7, 0x1000 ;  /* 0x0000100000077802 */ /* 0x000fe40000000f00 */
[----:B0-----:R-:W-:Y:S01]  /*0fd0*/  MOV R3, UR66 ;  /* 0x0000004200037c02 */ /* 0x001fe20008000f00 */
[----:B------:R-:W-:-:S07]  /*0fe0*/  IMAD.U32 R2, RZ, RZ, UR67 ;  /* 0x00000043ff027e24 */ /* 0x000fce000f8e00ff */
[----:B------:R-:W-:Y:S05]  /*0ff0*/  CALL.REL.NOINC `($__internal_15_$__cuda_sm20_div_s64) ;  /* 0x0000005400c07944 */ /* 0x000fea0003c00000 */
[-C--:B------:R-:W-:Y:S02]  /*1000*/  IADD3 R7, P0, PT, RZ, -R0.reuse, RZ ;  /* 0x80000000ff077210 */ /* 0x080fe40007f1e0ff */
[----:B------:R-:W-:-:S03]  /*1010*/  MOV R8, R0 ;  /* 0x0000000000087202 */ /* 0x000fc60000000f00 */
[----:B------:R-:W-:-:S04]  /*1020*/  IMAD.X R2, RZ, RZ, ~R9, P0 ;  /* 0x000000ffff027224 */ /* 0x000fc800000e0e09 */
[----:B------:R-:W-:Y:S02]  /*1030*/  IMAD R4, R2, UR40, RZ ;  /* 0x0000002802047c24 */ /* 0x000fe4000f8e02ff */
[----:B------:R-:W-:-:S04]  /*1040*/  IMAD.WIDE.U32 R2, R7, UR40, R18 ;  /* 0x0000002807027c25 */ /* 0x000fc8000f8e0012 */
[----:B------:R-:W-:Y:S01]  /*1050*/  IMAD R11, R7, UR41, R4 ;  /* 0x00000029070b7c24 */ /* 0x000fe2000f8e0204 */
[----:B------:R-:W-:-:S03]  /*1060*/  MOV R7, R2 ;  /* 0x0000000200077202 */ /* 0x000fc60000000f00 */
[----:B------:R-:W-:-:S07]  /*1070*/  IMAD.IADD R2, R11, 0x1, R3 ;  /* 0x000000010b027824 */ /* 0x000fce00078e0203 */
.L_x_442:
[----:B------:R-:W-:Y:S05]  /*1080*/  BSYNC.RECONVERGENT B1 ;  /* 0x0000000000017941 */ /* 0x000fea0003800200 */
.L_x_440:
        /* <DEDUP_REMOVED lines=11> */
[----:B------:R-:W-:Y:S01]  /*1140*/  IMAD.U32 R2, RZ, RZ, UR8 ;  /* 0x00000008ff027e24 */ /* 0x000fe2000f8e00ff */
[----:B------:R-:W-:Y:S04]  /*1150*/  BSSY.RECONVERGENT B1, `(.L_x_443) ;  /* 0x000002e000017945 */ /* 0x000fe80003800200 */
[----:B------:R-:W-:-:S04]  /*1160*/  LOP3.LUT R0, R22, R2, RZ, 0xfc, !PT ;  /* 0x0000000216007212 */ /* 0x000fc800078efcff */
[----:B------:R-:W-:Y:S01]  /*1170*/  ISETP.NE.U32.AND P0, PT, R0, RZ, PT ;  /* 0x000000ff0000720c */ /* 0x000fe20003f05070 */
[----:B--2---:R0:W-:-:S12]  /*1180*/  STL.64 [R1+0x30], R8 ;  /* 0x0000300801007387 */ /* 0x0041d80000100a00 */
[----:B------:R-:W-:Y:S05]  /*1190*/  @P0 BRA `(.L_x_444) ;  /* 0x0000000000600947 */ /* 0x000fea0003800000 */
[----:B------:R-:W-:-:S04]  /*11a0*/  MOV R3, UR9 ;  /* 0x0000000900037c02 */ /* 0x000fc80008000f00 */
[----:B------:R-:W1:Y:S01]  /*11b0*/  I2F.U32.RP R0, R3 ;  /* 0x0000000300007306 */ /* 0x000e620000209000 */
[----:B------:R-:W-:-:S07]  /*11c0*/  ISETP.NE.U32.AND P2, PT, R3, RZ, PT ;  /* 0x000000ff0300720c */ /* 0x000fce0003f45070 */
[----:B-1----:R-:W0:Y:S02]  /*11d0*/  MUFU.RCP R0, R0 ;  /* 0x0000000000007308 */ /* 0x002e240000001000 */
[----:B0-----:R-:W-:-:S06]  /*11e0*/  VIADD R8, R0, 0xffffffe ;  /* 0x0ffffffe00087836 */ /* 0x001fcc0000000000 */
        /* <DEDUP_REMOVED lines=19> */
.L_x_444:
[----:B------:R-:W1:Y:S01]  /*1320*/  LDCU.64 UR66, c[0x0][0x530] ;  /* 0x0000a600ff4277ac */ /* 0x000e620008000a00 */
[----:B------:R-:W-:Y:S01]  /*1330*/  IMAD.MOV.U32 R4, RZ, RZ, R14 ;  /* 0x000000ffff047224 */ /* 0x000fe200078e000e */
[----:B------:R-:W-:Y:S02]  /*1340*/  MOV R0, R22 ;  /* 0x0000001600007202 */ /* 0x000fe40000000f00 */
[----:B------:R-:W-:Y:S02]  /*1350*/  MOV R7, 0x1390 ;  /* 0x0000139000077802 */ /* 0x000fe40000000f00 */
[----:B-1----:R-:W-:Y:S01]  /*1360*/  MOV R3, UR66 ;  /* 0x0000004200037c02 */ /* 0x002fe20008000f00 */
[----:B------:R-:W-:-:S07]  /*1370*/  IMAD.U32 R2, RZ, RZ, UR67 ;  /* 0x00000043ff027e24 */ /* 0x000fce000f8e00ff */
[----:B0-----:R-:W-:Y:S05]  /*1380*/  CALL.REL.NOINC `($__internal_15_$__cuda_sm20_div_s64) ;  /* 0x0000005000dc7944 */ /* 0x001fea0003c00000 */
[-C--:B------:R-:W-:Y:S01]  /*1390*/  IADD3 R7, P0, PT, RZ, -R0.reuse, RZ ;  /* 0x80000000ff077210 */ /* 0x080fe20007f1e0ff */
[----:B------:R-:W-:Y:S01]  /*13a0*/  IMAD.U32 R3, RZ, RZ, UR44 ;  /* 0x0000002cff037e24 */ /* 0x000fe2000f8e00ff */
[----:B------:R-:W-:Y:S01]  /*13b0*/  MOV R2, UR45 ;  /* 0x0000002d00027c02 */ /* 0x000fe20008000f00 */
[----:B------:R-:W-:Y:S01]  /*13c0*/  IMAD.MOV.U32 R15, RZ, RZ, R22 ;  /* 0x000000ffff0f7224 */ /* 0x000fe200078e0016 */
[----:B------:R-:W-:Y:S02]  /*13d0*/  IADD3.X R4, PT, PT, RZ, ~R9, RZ, P0, !PT ;  /* 0x80000009ff047210 */ /* 0x000fe400007fe4ff */
[----:B------:R-:W-:Y:S01]  /*13e0*/  MOV R8, R0 ;  /* 0x0000000000087202 */ /* 0x000fe20000000f00 */
[----:B------:R-:W-:-:S04]  /*13f0*/  IMAD.WIDE.U32 R14, R7, R3, R14 ;  /* 0x00000003070e7225 */ /* 0x000fc800078e000e */
[----:B------:R-:W-:-:S04]  /*1400*/  IMAD R4, R4, R3, RZ ;  /* 0x0000000304047224 */ /* 0x000fc800078e02ff */
[----:B------:R-:W-:-:S04]  /*1410*/  IMAD R7, R7, R2, R4 ;  /* 0x0000000207077224 */ /* 0x000fc800078e0204 */
[----:B------:R-:W-:-:S07]  /*1420*/  IMAD.IADD R4, R15, 0x1, R7 ;  /* 0x000000010f047824 */ /* 0x000fce00078e0207 */
.L_x_445:
[----:B------:R-:W-:Y:S05]  /*1430*/  BSYNC.RECONVERGENT B1 ;  /* 0x0000000000017941 */ /* 0x000fea0003800200 */
.L_x_443:
[----:B------:R-:W-:Y:S02]  /*1440*/  IMAD R7, R4, UR30, RZ ;  /* 0x0000001e04077c24 */ /* 0x000fe4000f8e02ff */
[----:B------:R-:W-:-:S04]  /*1450*/  IMAD.WIDE.U32 R10, R14, UR30, RZ ;  /* 0x0000001e0e0a7c25 */ /* 0x000fc8000f8e00ff */
[----:B------:R-:W-:-:S04]  /*1460*/  IMAD R7, R14, UR31, R7 ;  /* 0x0000001f0e077c24 */ /* 0x000fc8000f8e0207 */
[----:B------:R-:W-:Y:S02]  /*1470*/  IMAD.IADD R11, R11, 0x1, R7 ;  /* 0x000000010b0b7824 */ /* 0x000fe400078e0207 */
[----:B------:R-:W-:-:S04]  /*1480*/  IMAD R7, R9, UR28, RZ ;  /* 0x0000001c09077c24 */ /* 0x000fc8000f8e02ff */
[C---:B------:R-:W-:Y:S02]  /*1490*/  IMAD R7, R8.reuse, UR29, R7 ;  /* 0x0000001d08077c24 */ /* 0x040fe4000f8e0207 */
[----:B------:R-:W-:-:S05]  /*14a0*/  IMAD.WIDE.U32 R8, R8, UR28, R10 ;  /* 0x0000001c08087c25 */ /* 0x000fca000f8e000a */
[----:B------:R-:W-:Y:S02]  /*14b0*/  IADD3 R7, PT, PT, R9, R7, RZ ;  /* 0x0000000709077210 */ /* 0x000fe40007ffe0ff */
[----:B------:R-:W-:-:S04]  /*14c0*/  LEA R10, P0, R8, UR46, 0x3 ;  /* 0x0000002e080a7c11 */ /* 0x000fc8000f8018ff */
[----:B------:R-:W-:-:S06]  /*14d0*/  LEA.HI.X R11, R8, UR47, R7, 0x3, P0 ;  /* 0x0000002f080b7c11 */ /* 0x000fcc00080f1c07 */
[----:B------:R-:W2:Y:S01]  /*14e0*/  LDG.E.64 R10, desc[UR70][R10.64] ;  /* 0x000000460a0a7981 */ /* 0x000ea2000c1e1b00 */
[----:B------:R-:W-:Y:S01]  /*14f0*/  LOP3.LUT R0, R17, R2, RZ, 0xfc, !PT ;  /* 0x0000000211007212 */ /* 0x000fe200078efcff */
[----:B------:R-:W-:Y:S03]  /*1500*/  BSSY.RECONVERGENT B1, `(.L_x_446) ;  /* 0x000002b000017945 */ /* 0x000fe60003800200 */
[----:B------:R-:W-:Y:S01]  /*1510*/  ISETP.NE.U32.AND P0, PT, R0, RZ, PT ;  /* 0x000000ff0000720c */ /* 0x000fe20003f05070 */
[----:B--2---:R0:W-:-:S12]  /*1520*/  STL.64 [R1+0x8], R10 ;  /* 0x0000080a01007387 */ /* 0x0041d80000100a00 */
[----:B------:R-:W-:Y:S05]  /*1530*/  @P0 BRA `(.L_x_447) ;  /* 0x00000000005c0947 */ /* 0x000fea0003800000 */
[----:B------:R-:W1:Y:S01]  /*1540*/  I2F.U32.RP R4, R3 ;  /* 0x0000000300047306 */ /* 0x000e620000209000 */
[----:B------:R-:W-:Y:S01]  /*1550*/  IMAD.MOV.U32 R8, RZ, RZ, RZ ;  /* 0x000000ffff087224 */ /* 0x000fe200078e00ff */
[----:B------:R-:W-:-:S06]  /*1560*/  ISETP.NE.U32.AND P2, PT, R3, RZ, PT ;  /* 0x000000ff0300720c */ /* 0x000fcc0003f45070 */
[----:B-1----:R-:W1:Y:S02]  /*1570*/  MUFU.RCP R4, R4 ;  /* 0x0000000400047308 */ /* 0x002e640000001000 */
[----:B-1----:R-:W-:Y:S02]  /*1580*/  VIADD R9, R4, 0xffffffe ;  /* 0x0ffffffe04097836 */ /* 0x002fe40000000000 */
[----:B------:R-:W-:-:S04]  /*1590*/  IMAD.MOV.U32 R4, RZ, RZ, RZ ;  /* 0x000000ffff047224 */ /* 0x000fc800078e00ff */
[----:B------:R-:W1:Y:S02]  /*15a0*/  F2I.FTZ.U32.TRUNC.NTZ R9, R9 ;  /* 0x0000000900097305 */ /* 0x000e64000021f000 */
[----:B-1----:R-:W-:-:S05]  /*15b0*/  IADD3 R0, PT, PT, RZ, -R9, RZ ;  /* 0x80000009ff007210 */ /* 0x002fca0007ffe0ff */
[----:B------:R-:W-:-:S04]  /*15c0*/  IMAD R7, R0, R3, RZ ;  /* 0x0000000300077224 */ /* 0x000fc800078e02ff */
        /* <DEDUP_REMOVED lines=14> */
.L_x_447:
        /* <DEDUP_REMOVED lines=11> */
[----:B------:R-:W-:-:S04]  /*1760*/  IMAD.WIDE.U32 R16, R7, R3, R16 ;  /* 0x0000000307107225 */ /* 0x000fc800078e0010 */
[----:B------:R-:W-:Y:S02]  /*1770*/  IMAD R4, R4, R3, RZ ;  /* 0x0000000304047224 */ /* 0x000fe400078e02ff */
[----:B------:R-:W-:Y:S02]  /*1780*/  IMAD.MOV.U32 R8, RZ, RZ, R0 ;  /* 0x000000ffff087224 */ /* 0x000fe400078e0000 */
[----:B------:R-:W-:-:S05]  /*1790*/  IMAD R7, R7, R2, R4 ;  /* 0x0000000207077224 */ /* 0x000fca00078e0204 */
[----:B------:R-:W-:-:S07]  /*17a0*/  IADD3 R4, PT, PT, R7, R17, RZ ;  /* 0x0000001107047210 */ /* 0x000fce0007ffe0ff */
.L_x_448:
[----:B------:R-:W-:Y:S05]  /*17b0*/  BSYNC.RECONVERGENT B1 ;  /* 0x0000000000017941 */ /* 0x000fea0003800200 */
.L_x_446:
[----:B------:R-:W-:Y:S02]  /*17c0*/  IMAD R7, R4, UR30, RZ ;  /* 0x0000001e04077c24 */ /* 0x000fe4000f8e02ff */
[----:B0-----:R-:W-:-:S04]  /*17d0*/  IMAD.WIDE.U32 R10, R16, UR30, RZ ;  /* 0x0000001e100a7c25 */ /* 0x001fc8000f8e00ff */
[----:B------:R-:W-:-:S05]  /*17e0*/  IMAD R7, R16, UR31, R7 ;  /* 0x0000001f10077c24 */ /* 0x000fca000f8e0207 */
[----:B------:R-:W-:Y:S01]  /*17f0*/  IADD3 R11, PT, PT, R11, R7, RZ ;  /* 0x000000070b0b7210 */ /* 0x000fe20007ffe0ff */
[----:B------:R-:W-:-:S04]  /*1800*/  IMAD R7, R9, UR28, RZ ;  /* 0x0000001c09077c24 */ /* 0x000fc8000f8e02ff */
[C---:B------:R-:W-:Y:S02]  /*1810*/  IMAD R7, R8.reuse, UR29, R7 ;  /* 0x0000001d08077c24 */ /* 0x040fe4000f8e0207 */
[----:B------:R-:W-:-:S04]  /*1820*/  IMAD.WIDE.U32 R8, R8, UR28, R10 ;  /* 0x0000001c08087c25 */ /* 0x000fc8000f8e000a */
[----:B------:R-:W-:Y:S01]  /*1830*/  IMAD.IADD R7, R9, 0x1, R7 ;  /* 0x0000000109077824 */ /* 0x000fe200078e0207 */
        /* <DEDUP_REMOVED lines=9> */
[----:B------:R-:W-:Y:S01]  /*18d0*/  HFMA2 R8, -RZ, RZ, 0, 0 ;  /* 0x00000000ff087431 */ /* 0x000fe200000001ff */
[----:B------:R-:W-:-:S06]  /*18e0*/  ISETP.NE.U32.AND P2, PT, R3, RZ, PT ;  /* 0x000000ff0300720c */ /* 0x000fcc0003f45070 */
[----:B-1----:R-:W1:Y:S02]  /*18f0*/  MUFU.RCP R2, R2 ;  /* 0x0000000200027308 */ /* 0x002e640000001000 */
[----:B-1----:R-:W-:Y:S02]  /*1900*/  IADD3 R9, PT, PT, R2, 0xffffffe, RZ ;  /* 0x0ffffffe02097810 */ /* 0x002fe40007ffe0ff */
[----:B------:R-:W-:-:S04]  /*1910*/  MOV R2, RZ ;  /* 0x000000ff00027202 */ /* 0x000fc80000000f00 */
[----:B------:R-:W1:Y:S02]  /*1920*/  F2I.FTZ.U32.TRUNC.NTZ R9, R9 ;  /* 0x0000000900097305 */ /* 0x000e64000021f000 */
[----:B-1----:R-:W-:-:S04]  /*1930*/  IMAD.MOV R0, RZ, RZ, -R9 ;  /* 0x000000ffff007224 */ /* 0x002fc800078e0a09 */
[----:B------:R-:W-:-:S04]  /*1940*/  IMAD R7, R0, R3, RZ ;  /* 0x0000000300077224 */ /* 0x000fc800078e02ff */
        /* <DEDUP_REMOVED lines=14> */
.L_x_450:
[----:B------:R-:W1:Y:S01]  /*1a30*/  LDCU.64 UR66, c[0x0][0x530] ;  /* 0x0000a600ff4277ac */ /* 0x000e620008000a00 */
[----:B------:R-:W-:Y:S01]  /*1a40*/  MOV R4, R18 ;  /* 0x0000001200047202 */ /* 0x000fe20000000f00 */
[----:B------:R-:W-:Y:S01]  /*1a50*/  IMAD.MOV.U32 R0, RZ, RZ, R19 ;  /* 0x000000ffff007224 */ /* 0x000fe200078e0013 */
[----:B------:R-:W-:Y:S01]  /*1a60*/  MOV R7, 0x1aa0 ;  /* 0x00001aa000077802 */ /* 0x000fe20000000f00 */
[----:B-1----:R-:W-:Y:S01]  /*1a70*/  IMAD.U32 R3, RZ, RZ, UR66 ;  /* 0x00000042ff037e24 */ /* 0x002fe2000f8e00ff */
[----:B------:R-:W-:-:S07]  /*1a80*/  MOV R2, UR67 ;  /* 0x0000004300027c02 */ /* 0x000fce0008000f00 */
[----:B0-----:R-:W-:Y:S05]  /*1a90*/  CALL.REL.NOINC `($__internal_15_$__cuda_sm20_div_s64) ;  /* 0x0000004c00187944 */ /* 0x001fea0003c00000 */
[----:B------:R-:W-:Y:S01]  /*1aa0*/  IADD3 R7, P0, PT, RZ, -R0, RZ ;  /* 0x80000000ff077210 */ /* 0x000fe20007f1e0ff */
[----:B------:R-:W-:Y:S01]  /*1ab0*/  IMAD.MOV.U32 R8, RZ, RZ, R0 ;  /* 0x000000ffff087224 */ /* 0x000fe200078e0000 */
[----:B------:R-:W-:Y:S02]  /*1ac0*/  MOV R3, R19 ;  /* 0x0000001300037202 */ /* 0x000fe40000000f00 */
[----:B------:R-:W-:-:S05]  /*1ad0*/  IADD3.X R2, PT, PT, RZ, ~R9, RZ, P0, !PT ;  /* 0x80000009ff027210 */ /* 0x000fca00007fe4ff */
[----:B------:R-:W-:Y:S02]  /*1ae0*/  IMAD R4, R2, UR44, RZ ;  /* 0x0000002c02047c24 */ /* 0x000fe4000f8e02ff */
[----:B------:R-:W-:-:S04]  /*1af0*/  IMAD.MOV.U32 R2, RZ, RZ, R18 ;  /* 0x000000ffff027224 */ /* 0x000fc800078e0012 */
[----:B------:R-:W-:-:S04]  /*1b00*/  IMAD.WIDE.U32 R2, R7, UR44, R2 ;  /* 0x0000002c07027c25 */ /* 0x000fc8000f8e0002 */
[----:B------:R-:W-:Y:S02]  /*1b10*/  IMAD R7, R7, UR45, R4 ;  /* 0x0000002d07077c24 */ /* 0x000fe4000f8e0204 */
[----:B------:R-:W-:-:S03]  /*1b20*/  IMAD.MOV.U32 R18, RZ, RZ, R2 ;  /* 0x000000ffff127224 */ /* 0x000fc600078e0002 */
[----:B------:R-:W-:-:S07]  /*1b30*/  IADD3 R2, PT, PT, R7, R3, RZ ;  /* 0x0000000307027210 */ /* 0x000fce0007ffe0ff */
.L_x_451:
[----:B------:R-:W-:Y:S05]  /*1b40*/  BSYNC.RECONVERGENT B1 ;  /* 0x0000000000017941 */ /* 0x000fea0003800200 */
.L_x_449:
        /* <DEDUP_REMOVED lines=10> */
[----:B------:R-:W2:Y:S01]  /*1bf0*/  LDG.E.64 R2, desc[UR70][R8.64] ;  /* 0x0000004608027981 */ /* 0x000ea2000c1e1b00 */
[----:B------:R-:W-:Y:S01]  /*1c00*/  LOP3.LUT R0, R5, UR69, RZ, 0xfc, !PT ;  /* 0x0000004505007c12 */ /* 0x000fe2000f8efcff */
[----:B------:R-:W-:Y:S03]  /*1c10*/  BSSY.RECONVERGENT B1, `(.L_x_452) ;  /* 0x000002b000017945 */ /* 0x000fe60003800200 */
[----:B------:R-:W-:Y:S01]  /*1c20*/  ISETP.NE.U32.AND P0, PT, R0, RZ, PT ;  /* 0x000000ff0000720c */ /* 0x000fe20003f05070 */
[----:B--2---:R1:W-:-:S12]  /*1c30*/  STL.64 [R1+0x28], R2 ;  /* 0x0000280201007387 */ /* 0x0043d80000100a00 */
[----:B------:R-:W-:Y:S05]  /*1c40*/  @P0 BRA `(.L_x_453) ;  /* 0x00000000005c0947 */ /* 0x000fea0003800000 */
[----:B------:R-:W2:Y:S01]  /*1c50*/  I2F.U32.RP R0, UR68 ;  /* 0x0000004400007d06 */ /* 0x000ea20008209000 */
[----:B------:R-:W-:Y:S01]  /*1c60*/  ISETP.NE.U32.AND P2, PT, RZ, UR68, PT ;  /* 0x00000044ff007c0c */ /* 0x000fe2000bf45070 */
[----:B------:R-:W-:-:S06]  /*1c70*/  IMAD.MOV.U32 R9, RZ, RZ, RZ ;  /* 0x000000ffff097224 */ /* 0x000fcc00078e00ff */
        /* <DEDUP_REMOVED lines=13> */
[----:B------:R-:W-:Y:S02]  /*1d50*/  ISETP.GE.U32.AND P1, PT, R3, UR68, PT ;  /* 0x0000004403007c0c */ /* 0x000fe4000bf26070 */
[----:B------:R-:W-:-:S11]  /*1d60*/  MOV R3, RZ ;  /* 0x000000ff00037202 */ /* 0x000fd60000000f00 */
[----:B------:R-:W-:Y:S02]  /*1d70*/  @P1 IADD3 R8, PT, PT, R8, 0x1, RZ ;  /* 0x0000000108081810 */ /* 0x000fe40007ffe0ff */
[----:B------:R-:W-:-:S05]  /*1d80*/  @!P2 LOP3.LUT R8, RZ, UR68, RZ, 0x33, !PT ;  /* 0x00000044ff08ac12 */ /* 0x000fca000f8e33ff */
[----:B------:R-:W-:-:S04]  /*1d90*/  IMAD.MOV R7, RZ, RZ, -R8 ;  /* 0x000000ffff077224 */ /* 0x000fc800078e0a08 */
[----:B------:R-:W-:Y:S01]  /*1da0*/  IMAD R2, R7, UR68, R6 ;  /* 0x0000004407027c24 */ /* 0x000fe2000f8e0206 */
[----:B------:R-:W-:Y:S06]  /*1db0*/  BRA `(.L_x_454) ;  /* 0x0000000000407947 */ /* 0x000fec0003800000 */
.L_x_453:
[----:B------:R-:W1:Y:S01]  /*1dc0*/  LDCU.64 UR66, c[0x0][0xa10] ;  /* 0x00014200ff4277ac */ /* 0x000e620008000a00 */
[----:B------:R-:W-:Y:S01]  /*1dd0*/  MOV R4, R6 ;  /* 0x0000000600047202 */ /* 0x000fe20000000f00 */
[----:B------:R-:W-:Y:S01]  /*1de0*/  IMAD.MOV.U32 R0, RZ, RZ, R5 ;  /* 0x000000ffff007224 */ /* 0x000fe200078e0005 */
[----:B------:R-:W-:Y:S01]  /*1df0*/  MOV R7, 0x1e30 ;  /* 0x00001e3000077802 */ /* 0x000fe20000000f00 */
[----:B-1----:R-:W-:Y:S01]  /*1e00*/  IMAD.U32 R3, RZ, RZ, UR66 ;  /* 0x00000042ff037e24 */ /* 0x002fe2000f8e00ff */
[----:B------:R-:W-:-:S07]  /*1e10*/  MOV R2, UR67 ;  /* 0x0000004300027c02 */ /* 0x000fce0008000f00 */
[----:B0-----:R-:W-:Y:S05]  /*1e20*/  CALL.REL.NOINC `($__internal_15_$__cuda_sm20_div_s64) ;  /* 0x0000004800347944 */ /* 0x001fea0003c00000 */
[-C--:B------:R-:W-:Y:S02]  /*1e30*/  IADD3 R11, P0, PT, RZ, -R0.reuse, RZ ;  /* 0x80000000ff0b7210 */ /* 0x080fe40007f1e0ff */
[----:B------:R-:W-:Y:S02]  /*1e40*/  MOV R3, R5 ;  /* 0x0000000500037202 */ /* 0x000fe40000000f00 */
[----:B------:R-:W-:Y:S02]  /*1e50*/  IADD3.X R2, PT, PT, RZ, ~R9, RZ, P0, !PT ;  /* 0x80000009ff027210 */ /* 0x000fe400007fe4ff */
[----:B------:R-:W-:-:S03]  /*1e60*/  MOV R8, R0 ;  /* 0x0000000000087202 */ /* 0x000fc60000000f00 */
[----:B------:R-:W-:-:S04]  /*1e70*/  IMAD R2, R2, UR50, RZ ;  /* 0x0000003202027c24 */ /* 0x000fc8000f8e02ff */
[----:B------:R-:W-:Y:S02]  /*1e80*/  IMAD R7, R11, UR51, R2 ;  /* 0x000000330b077c24 */ /* 0x000fe4000f8e0202 */
[----:B------:R-:W-:-:S04]  /*1e90*/  IMAD.MOV.U32 R2, RZ, RZ, R6 ;  /* 0x000000ffff027224 */ /* 0x000fc800078e0006 */
[----:B------:R-:W-:-:S04]  /*1ea0*/  IMAD.WIDE.U32 R2, R11, UR50, R2 ;  /* 0x000000320b027c25 */ /* 0x000fc8000f8e0002 */
[----:B------:R-:W-:-:S07]  /*1eb0*/  IMAD.IADD R3, R3, 0x1, R7 ;  /* 0x0000000103037824 */ /* 0x000fce00078e0207 */
.L_x_454:
[----:B------:R-:W-:Y:S05]  /*1ec0*/  BSYNC.RECONVERGENT B1 ;  /* 0x0000000000017941 */ /* 0x000fea0003800200 */
.L_x_452:
[----:B------:R-:W-:-:S04]  /*1ed0*/  IMAD R3, R3, UR34, RZ ;  /* 0x0000002203037c24 */ /* 0x000fc8000f8e02ff */
[C---:B------:R-:W-:Y:S02]  /*1ee0*/  IMAD R7, R2.reuse, UR35, R3 ;  /* 0x0000002302077c24 */ /* 0x040fe4000f8e0203 */
[----:B------:R-:W-:-:S04]  /*1ef0*/  IMAD.WIDE.U32 R2, R2, UR34, RZ ;  /* 0x0000002202027c25 */ /* 0x000fc8000f8e00ff */
        /* <DEDUP_REMOVED lines=8> */
[----:B------:R-:W-:Y:S01]  /*1f80*/  LOP3.LUT R0, R5, UR10, RZ, 0xfc, !PT ;  /* 0x0000000a05007c12 */ /* 0x000fe2000f8efcff */
[----:B------:R-:W-:Y:S03]  /*1f90*/  BSSY.RECONVERGENT B1, `(.L_x_455) ;  /* 0x000002d000017945 */ /* 0x000fe60003800200 */
[----:B------:R-:W-:Y:S01]  /*1fa0*/  ISETP.NE.U32.AND P0, PT, R0, RZ, PT ;  /* 0x000000ff0000720c */ /* 0x000fe20003f05070 */
[----:B--2---:R1:W-:-:S12]  /*1fb0*/  STL.64 [R1], R2 ;  /* 0x0000000201007387 */ /* 0x0043d80000100a00 */
        /* <DEDUP_REMOVED lines=24> */
.L_x_456:
        /* <DEDUP_REMOVED lines=8> */
[----:B------:R-:W-:-:S04]  /*21c0*/  IMAD.MOV.U32 R3, RZ, RZ, R5 ;  /* 0x000000ffff037224 */ /* 0x000fc800078e0005 */
[----:B------:R-:W-:-:S04]  /*21d0*/  IMAD.X R2, RZ, RZ, ~R9, P0 ;  /* 0x000000ffff027224 */ /* 0x000fc800000e0e09 */
[----:B------:R-:W-:-:S04]  /*21e0*/  IMAD R2, R2, UR54, RZ ;  /* 0x0000003602027c24 */ /* 0x000fc8000f8e02ff */
[----:B------:R-:W-:Y:S01]  /*21f0*/  IMAD R7, R11, UR55, R2 ;  /* 0x000000370b077c24 */ /* 0x000fe2000f8e0202 */
[----:B------:R-:W-:-:S05]  /*2200*/  MOV R2, R6 ;  /* 0x0000000600027202 */ /* 0x000fca0000000f00 */
[----:B------:R-:W-:-:S05]  /*2210*/  IMAD.WIDE.U32 R2, R11, UR54, R2 ;  /* 0x000000360b027c25 */ /* 0x000fca000f8e0002 */
[----:B------:R-:W-:Y:S01]  /*2220*/  IADD3 R4, PT, PT, R3, R7, RZ ;  /* 0x0000000703047210 */ /* 0x000fe20007ffe0ff */
[----:B------:R-:W-:Y:S01]  /*2230*/  IMAD.MOV.U32 R7, RZ, RZ, R2 ;  /* 0x000000ffff077224 */ /* 0x000fe200078e0002 */
[----:B------:R-:W-:Y:S01]  /*2240*/  MOV R2, R0 ;  /* 0x0000000000027202 */ /* 0x000fe20000000f00 */
[----:B------:R-:W-:-:S07]  /*2250*/  IMAD.MOV.U32 R3, RZ, RZ, R9 ;  /* 0x000000ffff037224 */ /* 0x000fce00078e0009 */
.L_x_457:
[----:B------:R-:W-:Y:S05]  /*2260*/  BSYNC.RECONVERGENT B1 ;  /* 0x0000000000017941 */ /* 0x000fea0003800200 */
.L_x_455:
[----:B------:R-:W-:Y:S01]  /*2270*/  IMAD R4, R4, UR38, RZ ;  /* 0x0000002604047c24 */ /* 0x000fe2000f8e02ff */
[----:B------:R-:W-:Y:S01]  /*2280*/  UISETP.NE.U32.AND UP0, UPT, UR56, URZ, UPT ;  /* 0x000000ff3800728c */ /* 0x000fe2000bf05070 */
[C---:B------:R-:W-:Y:S01]  /*2290*/  IMAD.WIDE.U32 R8, R7.reuse, UR38, RZ ;  /* 0x0000002607087c25 */ /* 0x040fe2000f8e00ff */
[----:B------:R-:W-:Y:S02]  /*22a0*/  CS2R R22, SRZ ;  /* 0x0000000000167805 */ /* 0x000fe4000001ff00 */
[----:B0-----:R-:W-:Y:S01]  /*22b0*/  CS2R R10, SRZ ;  /* 0x00000000000a7805 */ /* 0x001fe2000001ff00 */
[----:B------:R-:W-:Y:S01]  /*22c0*/  UISETP.NE.AND.EX UP0, UPT, UR57, URZ, UPT, UP0 ;  /* 0x000000ff3900728c */ /* 0x000fe2000bf05300 */
[----:B------:R-:W-:Y:S01]  /*22d0*/  IMAD R7, R7, UR39, R4 ;  /* 0x0000002707077c24 */ /* 0x000fe2000f8e0204 */
[----:B------:R-:W-:Y:S01]  /*22e0*/  CS2R R16, SRZ ;  /* 0x0000000000107805 */ /* 0x000fe2000001ff00 */
[----:B------:R-:W-:Y:S01]  /*22f0*/  IMAD R3, R3, UR36, RZ ;  /* 0x0000002403037c24 */ /* 0x000fe2000f8e02ff */
[----:B------:R-:W-:-:S02]  /*2300*/  CS2R R14, SRZ ;  /* 0x00000000000e7805 */ /* 0x000fc4000001ff00 */
[----:B------:R-:W-:Y:S02]  /*2310*/  CS2R R28, SRZ ;  /* 0x00000000001c7805 */ /* 0x000fe4000001ff00 */
[----:B------:R-:W-:Y:S01]  /*2320*/  IADD3 R9, PT, PT, R9, R7, RZ ;  /* 0x0000000709097210 */ /* 0x000fe20007ffe0ff */
[C---:B------:R-:W-:Y:S02]  /*2330*/  IMAD R0, R2.reuse, UR37, R3 ;  /* 0x0000002502007c24 */ /* 0x040fe4000f8e0203 */
[----:B------:R-:W-:Y:S01]  /*2340*/  IMAD.WIDE.U32 R2, R2, UR36, R8 ;  /* 0x0000002402027c25 */ /* 0x000fe2000f8e0008 */
[----:B------:R-:W-:Y:S01]  /*2350*/  CS2R R8, SRZ ;  /* 0x0000000000087805 */ /* 0x000fe2000001ff00 */
[----:B------:R-:W-:Y:S06]  /*2360*/  BRA.U !UP0, `(.L_x_458) ;  /* 0x0000000108b87547 */ /* 0x000fec000b800000 */
[----:B------:R-:W-:Y:S01]  /*2370*/  IMAD R4, R20, UR58, RZ ;  /* 0x0000003a14047c24 */ /* 0x000fe2000f8e02ff */
[C---:B------:R-:W-:Y:S01]  /*2380*/  IADD3 R7, P1, PT, R21.reuse, UR14, RZ ;  /* 0x0000000e15077c10 */ /* 0x040fe2000ff3e0ff */
[----:B------:R-:W-:-:S04]  /*2390*/  IMAD.WIDE.U32 R10, R21, UR58, RZ ;  /* 0x0000003a150a7c25 */ /* 0x000fc8000f8e00ff */
[----:B------:R-:W-:Y:S01]  /*23a0*/  IMAD R4, R21, UR59, R4 ;  /* 0x0000003b15047c24 */ /* 0x000fe2000f8e0204 */
[----:B------:R-:W-:Y:S01]  /*23b0*/  LEA R22, P0, R10, UR56, 0x3 ;  /* 0x000000380a167c11 */ /* 0x000fe2000f8018ff */
[C---:B------:R-:W-:Y:S02]  /*23c0*/  IMAD R14, R20.reuse, UR60, RZ ;  /* 0x0000003c140e7c24 */ /* 0x040fe4000f8e02ff */
[----:B------:R-:W-:Y:S01]  /*23d0*/  IMAD.IADD R11, R11, 0x1, R4 ;  /* 0x000000010b0b7824 */ /* 0x000fe200078e0204 */
[----:B------:R-:W-:Y:S01]  /*23e0*/  IADD3.X R4, PT, PT, R20, UR15, RZ, P1, !PT ;  /* 0x0000000f14047c10 */ /* 0x000fe20008ffe4ff */
[----:B------:R-:W-:-:S03]  /*23f0*/  IMAD.WIDE.U32 R8, R21, UR60, RZ ;  /* 0x0000003c15087c25 */ /* 0x000fc6000f8e00ff */
[----:B------:R-:W-:Y:S01]  /*2400*/  LEA.HI.X R23, R10, UR57, R11, 0x3, P0 ;  /* 0x000000390a177c11 */ /* 0x000fe200080f1c0b */
[----:B------:R-:W-:Y:S01]  /*2410*/  IMAD R14, R21, UR61, R14 ;  /* 0x0000003d150e7c24 */ /* 0x000fe2000f8e020e */
[----:B------:R-:W-:Y:S01]  /*2420*/  IADD3 R18, P0, PT, R7, UR14, RZ ;  /* 0x0000000e07127c10 */ /* 0x000fe2000ff1e0ff */
[----:B------:R-:W-:Y:S01]  /*2430*/  IMAD R11, R4, UR58, RZ ;  /* 0x0000003a040b7c24 */ /* 0x000fe2000f8e02ff */
[----:B------:R-:W-:Y:S01]  /*2440*/  LEA R16, P1, R8, UR62, 0x3 ;  /* 0x0000003e08107c11 */ /* 0x000fe2000f8218ff */
[C---:B------:R-:W-:Y:S01]  /*2450*/  IMAD R19, R4.reuse, UR60, RZ ;  /* 0x0000003c04137c24 */ /* 0x040fe2000f8e02ff */
[----:B------:R-:W-:Y:S01]  /*2460*/  IADD3 R9, PT, PT, R9, R14, RZ ;  /* 0x0000000e09097210 */ /* 0x000fe20007ffe0ff */
[C---:B------:R-:W-:Y:S01]  /*2470*/  IMAD.WIDE.U32 R14, R7.reuse, UR58, RZ ;  /* 0x0000003a070e7c25 */ /* 0x040fe2000f8e00ff */
[----:B------:R-:W-:Y:S01]  /*2480*/  IADD3.X R4, PT, PT, R4, UR15, RZ, P0, !PT ;  /* 0x0000000f04047c10 */ /* 0x000fe200087fe4ff */
[----:B------:R-:W5:Y:S01]  /*2490*/  LDG.E.64 R22, desc[UR70][R22.64] ;  /* 0x0000004616167981 */ /* 0x000f62000c1e1b00 */
[----:B------:R-:W-:Y:S01]  /*24a0*/  LEA.HI.X R17, R8, UR63, R9, 0x3, P1 ;  /* 0x0000003f08117c11 */ /* 0x000fe200088f1c09 */
[C---:B------:R-:W-:Y:S01]  /*24b0*/  IMAD R11, R7.reuse, UR59, R11 ;  /* 0x0000003b070b7c24 */ /* 0x040fe2000f8e020b */
[----:B------:R-:W-:Y:S01]  /*24c0*/  LEA R10, P0, R14, UR56, 0x3 ;  /* 0x000000380e0a7c11 */ /* 0x000fe2000f8018ff */
[----:B------:R-:W-:-:S03]  /*24d0*/  IMAD.WIDE.U32 R8, R7, UR60, RZ ;  /* 0x0000003c07087c25 */ /* 0x000fc6000f8e00ff */
[----:B------:R-:W5:Y:S01]  /*24e0*/  LDG.E.64 R16, desc[UR70][R16.64] ;  /* 0x0000004610107981 */ /* 0x000f62000c1e1b00 */
[----:B------:R-:W-:Y:S02]  /*24f0*/  IMAD.IADD R11, R15, 0x1, R11 ;  /* 0x000000010f0b7824 */ /* 0x000fe400078e020b */
[----:B------:R-:W-:Y:S02]  /*2500*/  IMAD R7, R7, UR61, R19 ;  /* 0x0000003d07077c24 */ /* 0x000fe4000f8e0213 */
[----:B------:R-:W-:Y:S01]  /*2510*/  IMAD R15, R4, UR58, RZ ;  /* 0x0000003a040f7c24 */ /* 0x000fe2000f8e02ff */
[----:B------:R-:W-:Y:S01]  /*2520*/  LEA.HI.X R11, R14, UR57, R11, 0x3, P0 ;  /* 0x000000390e0b7c11 */ /* 0x000fe200080f1c0b */
[----:B------:R-:W-:Y:S01]  /*2530*/  IMAD R4, R4, UR60, RZ ;  /* 0x0000003c04047c24 */ /* 0x000fe2000f8e02ff */
[----:B------:R-:W-:Y:S01]  /*2540*/  IADD3 R9, PT, PT, R9, R7, RZ ;  /* 0x0000000709097210 */ /* 0x000fe20007ffe0ff */
[----:B------:R-:W-:Y:S01]  /*2550*/  IMAD R7, R18, UR59, R15 ;  /* 0x0000003b12077c24 */ /* 0x000fe2000f8e020f */
[----:B------:R-:W-:Y:S01]  /*2560*/  LEA R14, P0, R8, UR62, 0x3 ;  /* 0x0000003e080e7c11 */ /* 0x000fe2000f8018ff */
[----:B------:R-:W-:Y:S01]  /*2570*/  IMAD.WIDE.U32 R24, R18, UR58, RZ ;  /* 0x0000003a12187c25 */ /* 0x000fe2000f8e00ff */
[----:B------:R-:W5:Y:S02]  /*2580*/  LDG.E.64 R10, desc[UR70][R10.64] ;  /* 0x000000460a0a7981 */ /* 0x000f64000c1e1b00 */
[----:B------:R-:W-:Y:S01]  /*2590*/  LEA.HI.X R15, R8, UR63, R9, 0x3, P0 ;  /* 0x0000003f080f7c11 */ /* 0x000fe200080f1c09 */
[----:B------:R-:W-:Y:S01]  /*25a0*/  IMAD R4, R18, UR61, R4 ;  /* 0x0000003d12047c24 */ /* 0x000fe2000f8e0204 */
[----:B------:R-:W-:Y:S01]  /*25b0*/  LEA R8, P0, R24, UR56, 0x3 ;  /* 0x0000003818087c11 */ /* 0x000fe2000f8018ff */
[----:B------:R-:W-:-:S02]  /*25c0*/  IMAD.IADD R7, R25, 0x1, R7 ;  /* 0x0000000119077824 */ /* 0x000fc400078e0207 */
[----:B------:R-:W-:Y:S01]  /*25d0*/  IMAD.WIDE.U32 R18, R18, UR60, RZ ;  /* 0x0000003c12127c25 */ /* 0x000fe2000f8e00ff */
[----:B------:R-:W5:Y:S02]  /*25e0*/  LDG.E.64 R14, desc[UR70][R14.64] ;  /* 0x000000460e0e7981 */ /* 0x000f64000c1e1b00 */
[----:B------:R-:W-:Y:S02]  /*25f0*/  LEA.HI.X R9, R24, UR57, R7, 0x3, P0 ;  /* 0x0000003918097c11 */ /* 0x000fe400080f1c07 */
[C---:B------:R-:W-:Y:S02]  /*2600*/  LEA R28, P0, R18.reuse, UR62, 0x3 ;  /* 0x0000003e121c7c11 */ /* 0x040fe4000f8018ff */
[----:B------:R-:W-:Y:S02]  /*2610*/  IADD3 R4, PT, PT, R19, R4, RZ ;  /* 0x0000000413047210 */ /* 0x000fe40007ffe0ff */
[----:B------:R-:W5:Y:S02]  /*2620*/  LDG.E.64 R8, desc[UR70][R8.64] ;  /* 0x0000004608087981 */ /* 0x000f64000c1e1b00 */
[----:B------:R-:W-:-:S06]  /*2630*/  LEA.HI.X R29, R18, UR63, R4, 0x3, P0 ;  /* 0x0000003f121d7c11 */ /* 0x000fcc00080f1c04 */
[----:B------:R-:W5:Y:S02]  /*2640*/  LDG.E.64 R28, desc[UR70][R28.64] ;  /* 0x000000461c1c7981 */ /* 0x000f64000c1e1b00 */
.L_x_458:
[----:B------:R-:W2:Y:S01]  /*2650*/  LDL.LU.64 R24, [R1+0x10] ;  /* 0x0000100001187983 */ /* 0x000ea20000300a00 */
[----:B------:R-:W-:Y:S01]  /*2660*/  IMAD.MOV.U32 R18, RZ, RZ, R21 ;  /* 0x000000ffff127224 */ /* 0x000fe200078e0015 */
[----:B------:R-:W-:Y:S02]  /*2670*/  MOV R19, R20 ;  /* 0x0000001400137202 */ /* 0x000fe40000000f00 */
[----:B------:R-:W2:Y:S01]  /*2680*/  LDL.LU.64 R20, [R1+0x8] ;  /* 0x0000080001147983 */ /* 0x000ea20000300a00 */
[----:B------:R-:W-:Y:S01]  /*2690*/  UMOV UR66, 0xfefa39ef ;  /* 0xfefa39ef00427882 */ /* 0x000fe20000000000 */
[----:B------:R-:W-:Y:S01]  /*26a0*/  UMOV UR67, 0x3fe62e42 ;  /* 0x3fe62e4200437882 */ /* 0x000fe20000000000 */
[----:B------:R-:W-:Y:S01]  /*26b0*/  IMAD.WIDE.U32 R18, R12, 0x5, R18 ;  /* 0x000000050c127825 */ /* 0x000fe200078e0012 */
[----:B------:R-:W-:Y:S01]  /*26c0*/  BSSY.RECONVERGENT B1, `(.L_x_459) ;  /* 0x0000089000017945 */ /* 0x000fe20003800200 */
[----:B--2---:R-:W0:-:S15]  /*26d0*/  DADD R12, R24, R20 ;  /* 0x00000000180c7229 */ /* 0x004e1e0000000014 */
[----:B------:R-:W-:-:S15]  /*26e0*/  NOP ;  /* 0x0000000000007918 */ /* 0x000fde0000000000 */
[----:B------:R-:W-:-:S15]  /*26f0*/  NOP ;  /* 0x0000000000007918 */ /* 0x000fde0000000000 */
[----:B------:R-:W-:-:S15]  /*2700*/  NOP ;  /* 0x0000000000007918 */ /* 0x000fde0000000000 */
[----:B------:R-:W-:-:S04]  /*2710*/  NOP ;  /* 0x0000000000007918 */ /* 0x000fc80000000000 */
[----:B0----5:R-:W0:-:S15]  /*2720*/  DADD R12, R12, R22 ;  /* 0x000000000c0c7229 */ /* 0x021e1e0000000016 */
[----:B------:R-:W-:-:S15]  /*2730*/  NOP ;  /* 0x0000000000007918 */ /* 0x000fde0000000000 */
[----:B------:R-:W-:-:S15]  /*2740*/  NOP ;  /* 0x0000000000007918 */ /* 0x000fde0000000000 */
[----:B------:R-:W-:-:S15]  /*2750*/  NOP ;  /* 0x0000000000007918 */ /* 0x000fde0000000000 */
[----:B------:R-:W-:-:S04]  /*2760*/  NOP ;  /* 0x0000000000007918 */ /* 0x000fc80000000000 */
[----:B0-----:R0:W1:Y:S02]  /*2770*/  DADD R16, R12, R16 ;  /* 0x000000000c107229 */ /* 0x0010640000000010 */
[----:B0-----:R-:W-:Y:S01]  /*2780*/  IMAD.MOV.U32 R12, RZ, RZ, 0x652b82fe ;  /* 0x652b82feff0c7424 */ /* 0x001fe200078e00ff */
[----:B------:R-:W-:-:S15]  /*2790*/  MOV R13, 0x3ff71547 ;  /* 0x3ff71547000d7802 */ /* 0x000fde0000000f00 */
[----:B------:R-:W-:-:S15]  /*27a0*/  NOP ;  /* 0x0000000000007918 */ /* 0x000fde0000000000 */
[----:B------:R-:W-:-:S15]  /*27b0*/  NOP ;  /* 0x0000000000007918 */ /* 0x000fde0000000000 */
[----:B------:R-:W-:-:S15]  /*27c0*/  NOP ;  /* 0x0000000000007918 */ /* 0x000fde0000000000 */
[----:B------:R-:W-:-:S01]  /*27d0*/  NOP ;  /* 0x0000000000007918 */ /* 0x000fc20000000000 */
[----:B-1----:R-:W0:-:S15]  /*27e0*/  DFMA R12, R16, -R12, 6.75539944105574400000e+15 ;  /* 0x43380000100c742b */ /* 0x002e1e000000080c */
[----:B------:R-:W-:-:S15]  /*27f0*/  NOP ;  /* 0x0000000000007918 */ /* 0x000fde0000000000 */
[----:B------:R-:W-:-:S15]  /*2800*/  NOP ;  /* 0x0000000000007918 */ /* 0x000fde0000000000 */
[----:B------:R-:W-:-:S15]  /*2810*/  NOP ;  /* 0x0000000000007918 */ /* 0x000fde0000000000 */
[----:B------:R-:W-:-:S04]  /*2820*/  NOP ;  /* 0x0000000000007918 */ /* 0x000fc80000000000 */
[----:B0-----:R-:W0:-:S15]  /*2830*/  DADD R20, R12, -6.75539944105574400000e+15 ;  /* 0xc33800000c147429 */ /* 0x001e1e0000000000 */
[----:B------:R-:W-:-:S15]  /*2840*/  NOP ;  /* 0x0000000000007918 */ /* 0x000fde0000000000 */
[----:B------:R-:W-:-:S15]  /*2850*/  NOP ;  /* 0x0000000000007918 */ /* 0x000fde0000000000 */
[----:B------:R-:W-:-:S15]  /*2860*/  NOP ;  /* 0x0000000000007918 */ /* 0x000fde0000000000 */
[----:B------:R-:W-:-:S04]  /*2870*/  NOP ;  /* 0x0000000000007918 */ /* 0x000fc80000000000 */
[----:B0-----:R-:W0:Y:S01]  /*2880*/  DFMA R22, R20, -UR66, -R16 ;  /* 0x8000004214167c2b */ /* 0x001e220008000810 */
[----:B------:R-:W-:Y:S01]  /*2890*/  UMOV UR66, 0x3b39803f ;  /* 0x3b39803f00427882 */ /* 0x000fe20000000000 */
[----:B------:R-:W-:-:S15]  /*28a0*/  UMOV UR67, 0x3c7abc9e ;  /* 0x3c7abc9e00437882 */ /* 0x000fde0000000000 */
[----:B------:R-:W-:-:S15]  /*28b0*/  NOP ;  /* 0x0000000000007918 */ /* 0x000fde0000000000 */
[----:B------:R-:W-:-:S15]  /*28c0*/  NOP ;  /* 0x0000000000007918 */ /* 0x000fde0000000000 */
[----:B------:R-:W-:-:S15]  /*28d0*/  NOP ;  /* 0x0000000000007918 */ /* 0x000fde0000000000 */
[----:B------:R-:W-:-:S02]  /*28e0*/  NOP ;  /* 0x0000000000007918 */ /* 0x000fc40000000000 */
[----:B0-----:R0:W1:Y:S01]  /*28f0*/  DFMA R20, R20, -UR66, R22 ;  /* 0x8000004214147c2b */ /* 0x0010620008000016 */
[----:B------:R-:W-:Y:S01]  /*2900*/  UMOV UR66, 0x69ce2bdf ;  /* 0x69ce2bdf00427882 */ /* 0x000fe20000000000 */
[----:B0-----:R-:W-:Y:S01]  /*2910*/  IMAD.MOV.U32 R22, RZ, RZ, -0x35dec16 ;  /* 0xfca213eaff167424 */ /* 0x001fe200078e00ff */
[----:B------:R-:W-:Y:S01]  /*2920*/  MOV R23, 0x3e928af3 ;  /* 0x3e928af300177802 */ /* 0x000fe20000000f00 */
[----:B------:R-:W-:-:S15]  /*2930*/  UMOV UR67, 0x3e5ade15 ;  /* 0x3e5ade1500437882 */ /* 0x000fde0000000000 */
[----:B------:R-:W-:-:S15]  /*2940*/  NOP ;  /* 0x0000000000007918 */ /* 0x000fde0000000000 */
[----:B------:R-:W-:-:S15]  /*2950*/  NOP ;  /* 0x0000000000007918 */ /* 0x000fde0000000000 */
[----:B------:R-:W-:-:S15]  /*2960*/  NOP ;  /* 0x0000000000007918 */ /* 0x000fde0000000000 */
[----:B-1----:R-:W0:Y:S01]  /*2970*/  DFMA R22, R20, UR66, R22 ;  /* 0x0000004214167c2b */ /* 0x002e220008000016 */
[----:B------:R-:W-:Y:S01]  /*2980*/  UMOV UR66, 0x62401315 ;  /* 0x6240131500427882 */ /* 0x000fe20000000000 */
[----:B------:R-:W-:-:S15]  /*2990*/  UMOV UR67, 0x3ec71dee ;  /* 0x3ec71dee00437882 */ /* 0x000fde0000000000 */
[----:B------:R-:W-:-:S15]  /*29a0*/  NOP ;  /* 0x0000000000007918 */ /* 0x000fde0000000000 */
[----:B------:R-:W-:-:S15]  /*29b0*/  NOP ;  /* 0x0000000000007918 */ /* 0x000fde0000000000 */
[----:B------:R-:W-:-:S15]  /*29c0*/  NOP ;  /* 0x0000000000007918 */ /* 0x000fde0000000000 */
[----:B------:R-:W-:-:S02]  /*29d0*/  NOP ;  /* 0x0000000000007918 */ /* 0x000fc40000000000 */
[----:B0-----:R-:W0:Y:S01]  /*29e0*/  DFMA R22, R20, R22, UR66 ;  /* 0x0000004214167e2b */ /* 0x001e220008000016 */
        /* <DEDUP_REMOVED lines=48> */
[----:B0-----:R-:W0:-:S15]  /*2cf0*/  DFMA R22, R20, R22, UR66 ;  /* 0x0000004214167e2b */ /* 0x001e1e0008000016 */
[----:B------:R-:W-:-:S15]  /*2d00*/  NOP ;  /* 0x0000000000007918 */ /* 0x000fde0000000000 */
[----:B------:R-:W-:-:S15]  /*2d10*/  NOP ;  /* 0x0000000000007918 */ /* 0x000fde0000000000 */
[----:B------:R-:W-:-:S15]  /*2d20*/  NOP ;  /* 0x0000000000007918 */ /* 0x000fde0000000000 */
[----:B------:R-:W-:-:S04]  /*2d30*/  NOP ;  /* 0x0000000000007918 */ /* 0x000fc80000000000 */
[----:B0-----:R-:W0:-:S15]  /*2d40*/  DFMA R22, R20, R22, 1 ;  /* 0x3ff000001416742b */ /* 0x001e1e0000000016 */
[----:B------:R-:W-:-:S15]  /*2d50*/  NOP ;  /* 0x0000000000007918 */ /* 0x000fde0000000000 */
[----:B------:R-:W-:-:S15]  /*2d60*/  NOP ;  /* 0x0000000000007918 */ /* 0x000fde0000000000 */
[----:B------:R-:W-:-:S15]  /*2d70*/  NOP ;  /* 0x0000000000007918 */ /* 0x000fde0000000000 */
[----:B------:R-:W-:-:S04]  /*2d80*/  NOP ;  /* 0x0000000000007918 */ /* 0x000fc80000000000 */
[----:B0-----:R-:W-:-:S15]  /*2d90*/  DFMA R20, R20, R22, 1 ;  /* 0x3ff000001414742b */ /* 0x001fde0000000016 */
[----:B------:R-:W-:-:S15]  /*2da0*/  NOP ;  /* 0x0000000000007918 */ /* 0x000fde0000000000 */
[----:B------:R-:W-:-:S15]  /*2db0*/  NOP ;  /* 0x0000000000007918 */ /* 0x000fde0000000000 */
[----:B------:R-:W-:-:S15]  /*2dc0*/  NOP ;  /* 0x0000000000007918 */ /* 0x000fde0000000000 */
[----:B------:R-:W-:-:S04]  /*2dd0*/  NOP ;  /* 0x0000000000007918 */ /* 0x000fc80000000000 */
[----:B------:R-:W0:Y:S02]  /*2de0*/  DADD R22, -RZ, -R16 ;  /* 0x00000000ff167229 */ /* 0x000e240000000910 */
[----:B0-----:R-:W-:Y:S01]  /*2df0*/  IMAD.MOV.U32 R4, RZ, RZ, R23 ;  /* 0x000000ffff047224 */ /* 0x001fe200078e0017 */
[----:B------:R-:W-:Y:S01]  /*2e00*/  LEA R23, R12, R21, 0x14 ;  /* 0x000000150c177211 */ /* 0x000fe200078ea0ff */
[----:B------:R-:W-:-:S03]  /*2e10*/  IMAD.MOV.U32 R22, RZ, RZ, R20 ;  /* 0x000000ffff167224 */ /* 0x000fc600078e0014 */
[----:B------:R-:W-:-:S13]  /*2e20*/  FSETP.GEU.FTZ.AND P0, PT, |R4|, 4.1917929649353027344, PT ;  /* 0x4086232b0400780b */ /* 0x000fda0003f1e200 */
[----:B------:R-:W-:Y:S05]  /*2e30*/  @!P0 BRA `(.L_x_460) ;  /* 0x0000000000448947 */ /* 0x000fea0003800000 */
[----:B------:R-:W-:Y:S01]  /*2e40*/  FSETP.GEU.FTZ.AND P1, PT, |R4|, 4.2275390625, PT ;  /* 0x408748000400780b */ /* 0x000fe20003f3e200 */
[----:B------:R-:W-:-:S12]  /*2e50*/  DSETP.GT.AND P0, PT, R16, RZ, PT ;  /* 0x000000ff1000722a */ /* 0x000fd80003f04000 */
[----:B------:R-:W-:-:S04]  /*2e60*/  @!P1 LEA.HI R4, R12, R12, RZ, 0x1 ;  /* 0x0000000c0c049211 */ /* 0x000fc800078f08ff */
[----:B------:R-:W-:-:S04]  /*2e70*/  @!P1 SHF.R.S32.HI R4, RZ, 0x1, R4 ;  /* 0x00000001ff049819 */ /* 0x000fc80000011404 */
[----:B------:R-:W-:Y:S01]  /*2e80*/  @!P1 LEA R21, R4, R21, 0x14 ;  /* 0x0000001504159211 */ /* 0x000fe200078ea0ff */
[----:B------:R-:W-:-:S05]  /*2e90*/  @!P1 IMAD.IADD R12, R12, 0x1, -R4 ;  /* 0x000000010c0c9824 */ /* 0x000fca00078e0a04 */
[----:B------:R-:W-:Y:S02]  /*2ea0*/  @!P1 LEA R13, R12, 0x3ff00000, 0x14 ;  /* 0x3ff000000c0d9811 */ /* 0x000fe400078ea0ff */
[----:B------:R-:W-:-:S15]  /*2eb0*/  @!P1 MOV R12, RZ ;  /* 0x000000ff000c9202 */ /* 0x000fde0000000f00 */
[----:B------:R-:W-:-:S15]  /*2ec0*/  NOP ;  /* 0x0000000000007918 */ /* 0x000fde0000000000 */
[----:B------:R-:W-:-:S06]  /*2ed0*/  NOP ;  /* 0x0000000000007918 */ /* 0x000fcc0000000000 */
[----:B------:R-:W0:Y:S02]  /*2ee0*/  DADD R16, -R16, +INF ;  /* 0x7ff0000010107429 */ /* 0x000e240000000100 */
[----:B0-----:R-:W-:Y:S02]  /*2ef0*/  FSEL R22, R16, RZ, !P0 ;  /* 0x000000ff10167208 */ /* 0x001fe40004000000 */
[----:B------:R-:W-:-:S15]  /*2f00*/  FSEL R23, R17, RZ, !P0 ;  /* 0x000000ff11177208 */ /* 0x000fde0004000000 */
[----:B------:R-:W-:-:S15]  /*2f10*/  NOP ;  /* 0x0000000000007918 */ /* 0x000fde0000000000 */
[----:B------:R-:W-:-:S15]  /*2f20*/  NOP ;  /* 0x0000000000007918 */ /* 0x000fde0000000000 */
[----:B------:R-:W-:-:S15]  /*2f30*/  NOP ;  /* 0x0000000000007918 */ /* 0x000fde0000000000 */
[----:B------:R0:W1:Y:S02]  /*2f40*/  @!P1 DMUL R22, R20, R12 ;  /* 0x0000000c14169228 */ /* 0x0000640000000000 */
.L_x_460:
[----:B------:R-:W-:Y:S05]  /*2f50*/  BSYNC.RECONVERGENT B1 ;  /* 0x0000000000017941 */ /* 0x000fea0003800200 */
.L_x_459:
[----:B-1----:R-:W0:Y:S01]  /*2f60*/  DADD R22, R22, 1 ;  /* 0x3ff0000016167429 */ /* 0x002e220000000000 */
[----:B------:R-:W-:Y:S01]  /*2f70*/  IMAD R27, R27, 0x5, RZ ;  /* 0x000000051b1b7824 */ /* 0x000fe200078e02ff */
[----:B0-----:R-:W0:Y:S01]  /*2f80*/  MUFU.RCP64H R13, R23 ;  /* 0x00000017000d7308 */ /* 0x001e220000001800 */
[----:B------:R-:W-:Y:S01]  /*2f90*/  VIADD R12, R23, 0x300402 ;  /* 0x00300402170c7836 */ /* 0x000fe20000000000 */
[----:B------:R-:W-:Y:S01]  /*2fa0*/  BSSY.RECONVERGENT B1, `(.L_x_461) ;  /* 0x0000025000017945 */ /* 0x000fe20003800200 */
[----:B------:R-:W-:-:S03]  /*2fb0*/  IMAD.IADD R4, R3, 0x1, R0 ;  /* 0x0000000103047824 */ /* 0x000fc600078e0200 */
[----:B------:R-:W-:-:S15]  /*2fc0*/  FSETP.GEU.AND P0, PT, |R12|, 5.8789094863358348022e-39, PT ;  /* 0x004004020c00780b */ /* 0x000fde0003f0e200 */
[----:B------:R-:W-:-:S15]  /*2fd0*/  NOP ;  /* 0x0000000000007918 */ /* 0x000fde0000000000 */
[----:B------:R-:W-:-:S15]  /*2fe0*/  NOP ;  /* 0x0000000000007918 */ /* 0x000fde0000000000 */
[----:B------:R-:W-:-:S11]  /*2ff0*/  NOP ;  /* 0x0000000000007918 */ /* 0x000fd60000000000 */
[----:B0-----:R-:W0:-:S15]  /*3000*/  DFMA R16, -R22, R12, 1 ;  /* 0x3ff000001610742b */ /* 0x001e1e000000010c */
[----:B------:R-:W-:-:S15]  /*3010*/  NOP ;  /* 0x0000000000007918 */ /* 0x000fde0000000000 */
[----:B------:R-:W-:-:S15]  /*3020*/  NOP ;  /* 0x0000000000007918 */ /* 0x000fde0000000000 */
[----:B------:R-:W-:-:S15]  /*3030*/  NOP ;  /* 0x0000000000007918 */ /* 0x000fde0000000000 */
[----:B------:R-:W-:-:S04]  /*3040*/  NOP ;  /* 0x0000000000007918 */ /* 0x000fc80000000000 */
[----:B0-----:R-:W0:-:S15]  /*3050*/  DFMA R16, R16, R16, R16 ;  /* 0x000000101010722b */ /* 0x001e1e0000000010 */
        /* <DEDUP_REMOVED lines=9> */
[----:B0-----:R-:W0:-:S15]  /*30f0*/  DFMA R20, -R22, R16, 1 ;  /* 0x3ff000001614742b */ /* 0x001e1e0000000110 */
[----:B------:R-:W-:-:S15]  /*3100*/  NOP ;  /* 0x0000000000007918 */ /* 0x000fde0000000000 */
[----:B------:R-:W-:-:S15]  /*3110*/  NOP ;  /* 0x0000000000007918 */ /* 0x000fde0000000000 */
[----:B------:R-:W-:-:S15]  /*3120*/  NOP ;  /* 0x0000000000007918 */ /* 0x000fde0000000000 */
[----:B------:R-:W-:-:S04]  /*3130*/  NOP ;  /* 0x0000000000007918 */ /* 0x000fc80000000000 */
[----:B0-----:R0:W1:Y:S02]  /*3140*/  DFMA R12, R16, R20, R16 ;  /* 0x00000014100c722b */ /* 0x0010640000000010 */
[----:B0-----:R-:W-:Y:S01]  /*3150*/  IADD3 R20, PT, PT, R19, R27, RZ ;  /* 0x0000001b13147210 */ /* 0x001fe20007ffe0ff */
[----:B-1----:R-:W-:Y:S06]  /*3160*/  @P0 BRA `(.L_x_462) ;  /* 0x0000000000200947 */ /* 0x002fec0003800000 */
[----:B------:R-:W-:Y:S01]  /*3170*/  LOP3.LUT R24, R23, 0x7fffffff, RZ, 0xc0, !PT ;  /* 0x7fffffff17187812 */ /* 0x000fe200078ec0ff */
[----:B------:R-:W-:Y:S01]  /*3180*/  IMAD.MOV.U32 R7, RZ, RZ, R23 ;  /* 0x000000ffff077224 */ /* 0x000fe200078e0017 */
[----:B------:R-:W-:Y:S02]  /*3190*/  MOV R16, R22 ;  /* 0x0000001600107202 */ /* 0x000fe40000000f00 */
[----:B------:R-:W-:Y:S02]  /*31a0*/  IADD3 R24, PT, PT, R24, -0x100000, RZ ;  /* 0xfff0000018187810 */ /* 0x000fe40007ffe0ff */
[----:B------:R-:W-:-:S07]  /*31b0*/  MOV R0, 0x31d0 ;  /* 0x000031d000007802 */ /* 0x000fce0000000f00 */
[----:B------:R-:W-:Y:S05]  /*31c0*/  CALL.REL.NOINC `($__internal_14_$__cuda_sm20_dblrcp_rn_slowpath_v3) ;  /* 0x0000002c00c47944 */ /* 0x000fea0003c00000 */
[----:B------:R-:W-:Y:S01]  /*31d0*/  IMAD.MOV.U32 R12, RZ, RZ, R7 ;  /* 0x000000ffff0c7224 */ /* 0x000fe200078e0007 */
[----:B------:R-:W-:-:S07]  /*31e0*/  MOV R13, R21 ;  /* 0x00000015000d7202 */ /* 0x000fce0000000f00 */
.L_x_462:
[----:B------:R-:W-:Y:S05]  /*31f0*/  BSYNC.RECONVERGENT B1 ;  /* 0x0000000000017941 */ /* 0x000fea0003800200 */
.L_x_461:
[----:B------:R-:W2:Y:S04]  /*3200*/  LDL.LU.64 R22, [R1+0x18] ;  /* 0x0000180001167983 */ /* 0x000ea80000300a00 */
[----:B------:R-:W2:Y:S01]  /*3210*/  LDL.LU.64 R16, [R1+0x20] ;  /* 0x0000200001107983 */ /* 0x000ea20000300a00 */
[----:B------:R-:W-:Y:S01]  /*3220*/  UMOV UR66, 0xfefa39ef ;  /* 0xfefa39ef00427882 */ /* 0x000fe20000000000 */
[----:B------:R-:W-:Y:S01]  /*3230*/  UMOV UR67, 0x3fe62e42 ;  /* 0x3fe62e4200437882 */ /* 0x000fe20000000000 */
[----:B------:R-:W-:Y:S01]  /*3240*/  BSSY.RECONVERGENT B1, `(.L_x_463) ;  /* 0x0000089000017945 */ /* 0x000fe20003800200 */
[----:B--2---:R-:W0:-:S15]  /*3250*/  DADD R16, R16, R22 ;  /* 0x0000000010107229 */ /* 0x004e1e0000000016 */
[----:B------:R-:W-:-:S15]  /*3260*/  NOP ;  /* 0x0000000000007918 */ /* 0x000fde0000000000 */
[----:B------:R-:W-:-:S15]  /*3270*/  NOP ;  /* 0x0000000000007918 */ /* 0x000fde0000000000 */
[----:B------:R-:W-:-:S15]  /*3280*/  NOP ;  /* 0x0000000000007918 */ /* 0x000fde0000000000 */
[----:B------:R-:W-:-:S04]  /*3290*/  NOP ;  /* 0x0000000000007918 */ /* 0x000fc80000000000 */
[----:B0-----:R-:W0:-:S15]  /*32a0*/  DADD R10, R16, R10 ;  /* 0x00000000100a7229 */ /* 0x001e1e000000000a */
        /* <DEDUP_REMOVED lines=117> */
[----:B------:R-:W-:Y:S01]  /*3a00*/  @!P1 IADD3 R10, PT, PT, R10, -R7, RZ ;  /* 0x800000070a0a9210 */ /* 0x000fe20007ffe0ff */
[----:B------:R-:W-:-:S03]  /*3a10*/  @!P1 IMAD R17, R7, 0x100000, R17 ;  /* 0x0010000007119824 */ /* 0x000fc600078e0211 */
[----:B------:R-:W-:Y:S02]  /*3a20*/  @!P1 LEA R11, R10, 0x3ff00000, 0x14 ;  /* 0x3ff000000a0b9811 */ /* 0x000fe400078ea0ff */
[----:B------:R-:W-:-:S15]  /*3a30*/  @!P1 MOV R10, RZ ;  /* 0x000000ff000a9202 */ /* 0x000fde0000000f00 */
[----:B------:R-:W-:-:S15]  /*3a40*/  NOP ;  /* 0x0000000000007918 */ /* 0x000fde0000000000 */
[----:B------:R-:W-:-:S08]  /*3a50*/  NOP ;  /* 0x0000000000007918 */ /* 0x000fd00000000000 */
[----:B------:R-:W0:Y:S02]  /*3a60*/  DADD R14, -R14, +INF ;  /* 0x7ff000000e0e7429 */ /* 0x000e240000000100 */
[----:B0-----:R-:W-:Y:S02]  /*3a70*/  FSEL R22, R14, RZ, !P0 ;  /* 0x000000ff0e167208 */ /* 0x001fe40004000000 */
[----:B------:R-:W-:-:S15]  /*3a80*/  FSEL R23, R15, RZ, !P0 ;  /* 0x000000ff0f177208 */ /* 0x000fde0004000000 */
[----:B------:R-:W-:-:S15]  /*3a90*/  NOP ;  /* 0x0000000000007918 */ /* 0x000fde0000000000 */
[----:B------:R-:W-:-:S15]  /*3aa0*/  NOP ;  /* 0x0000000000007918 */ /* 0x000fde0000000000 */
[----:B------:R-:W-:-:S15]  /*3ab0*/  NOP ;  /* 0x0000000000007918 */ /* 0x000fde0000000000 */
[----:B------:R0:W1:Y:S02]  /*3ac0*/  @!P1 DMUL R22, R16, R10 ;  /* 0x0000000a10169228 */ /* 0x0000640000000000 */
.L_x_464:
[----:B------:R-:W-:Y:S05]  /*3ad0*/  BSYNC.RECONVERGENT B1 ;  /* 0x0000000000017941 */ /* 0x000fea0003800200 */
.L_x_463:
[----:B-1----:R-:W0:Y:S01]  /*3ae0*/  DADD R22, R22, 1 ;  /* 0x3ff0000016167429 */ /* 0x002e220000000000 */
[----:B------:R-:W-:Y:S01]  /*3af0*/  BSSY.RECONVERGENT B1, `(.L_x_465) ;  /* 0x0000025000017945 */ /* 0x000fe20003800200 */
[----:B0-----:R-:W0:Y:S01]  /*3b00*/  MUFU.RCP64H R11, R23 ;  /* 0x00000017000b7308 */ /* 0x001e220000001800 */
[----:B------:R-:W-:-:S05]  /*3b10*/  VIADD R10, R23, 0x300402 ;  /* 0x00300402170a7836 */ /* 0x000fca0000000000 */
        /* <DEDUP_REMOVED lines=25> */
[----:B01----:R-:W-:Y:S05]  /*3cb0*/  @P0 BRA `(.L_x_466) ;  /* 0x0000000000200947 */ /* 0x003fea0003800000 */
        /* <DEDUP_REMOVED lines=8> */
.L_x_466:
[----:B------:R-:W-:Y:S05]  /*3d40*/  BSYNC.RECONVERGENT B1 ;  /* 0x0000000000017941 */ /* 0x000fea0003800200 */
.L_x_465:
[----:B------:R-:W2:Y:S04]  /*3d50*/  LDL.LU.64 R14, [R1+0x30] ;  /* 0x00003000010e7983 */ /* 0x000ea80000300a00 */
[----:B------:R-:W3:Y:S01]  /*3d60*/  LDL.LU.64 R10, [R1+0x28] ;  /* 0x00002800010a7983 */ /* 0x000ee20000300a00 */
[----:B------:R-:W-:Y:S01]  /*3d70*/  UMOV UR66, 0x24dd2f1a ;  /* 0x24dd2f1a00427882 */ /* 0x000fe20000000000 */
[----:B------:R-:W-:Y:S01]  /*3d80*/  UMOV UR67, 0x3fe4f922 ;  /* 0x3fe4f92200437882 */ /* 0x000fe20000000000 */
[----:B------:R-:W-:Y:S01]  /*3d90*/  BSSY.RECONVERGENT B1, `(.L_x_467) ;  /* 0x00000ff000017945 */ /* 0x000fe20003800200 */
[----:B--2---:R-:W-:-:S15]  /*3da0*/  DADD R8, R14, R8 ;  /* 0x000000000e087229 */ /* 0x004fde0000000008 */
[----:B------:R-:W-:-:S15]  /*3db0*/  NOP ;  /* 0x0000000000007918 */ /* 0x000fde0000000000 */
[----:B------:R-:W-:-:S15]  /*3dc0*/  NOP ;  /* 0x0000000000007918 */ /* 0x000fde0000000000 */
[----:B------:R-:W-:-:S15]  /*3dd0*/  NOP ;  /* 0x0000000000007918 */ /* 0x000fde0000000000 */
[----:B------:R-:W-:-:S04]  /*3de0*/  NOP ;  /* 0x0000000000007918 */ /* 0x000fc80000000000 */
[----:B---3--:R-:W0:-:S15]  /*3df0*/  DADD R28, R10, R28 ;  /* 0x000000000a1c7229 */ /* 0x008e1e000000001c */
[----:B------:R-:W-:-:S15]  /*3e00*/  NOP ;  /* 0x0000000000007918 */ /* 0x000fde0000000000 */
[----:B------:R-:W-:-:S15]  /*3e10*/  NOP ;  /* 0x0000000000007918 */ /* 0x000fde0000000000 */
[----:B------:R-:W-:-:S15]  /*3e20*/  NOP ;  /* 0x0000000000007918 */ /* 0x000fde0000000000 */
[----:B------:R-:W-:-:S04]  /*3e30*/  NOP ;  /* 0x0000000000007918 */ /* 0x000fc80000000000 */
[----:B0-----:R-:W0:Y:S02]  /*3e40*/  DFMA R14, R28, R12, R8 ;  /* 0x0000000c1c0e722b */ /* 0x001e240000000008 */
[----:B0-----:R-:W-:Y:S01]  /*3e50*/  LOP3.LUT R9, R15, 0x7fffffff, RZ, 0xc0, !PT ;  /* 0x7fffffff0f097812 */ /* 0x001fe200078ec0ff */
[----:B------:R-:W-:-:S15]  /*3e60*/  IMAD.MOV.U32 R8, RZ, RZ, R14 ;  /* 0x000000ffff087224 */ /* 0x000fde00078e000e */
[----:B------:R-:W-:-:S15]  /*3e70*/  NOP ;  /* 0x0000000000007918 */ /* 0x000fde0000000000 */
[----:B------:R-:W-:-:S15]  /*3e80*/  NOP ;  /* 0x0000000000007918 */ /* 0x000fde0000000000 */
[----:B------:R-:W-:-:S15]  /*3e90*/  NOP ;  /* 0x0000000000007918 */ /* 0x000fde0000000000 */
[----:B------:R-:W-:-:S01]  /*3ea0*/  NOP ;  /* 0x0000000000007918 */ /* 0x000fc20000000000 */
[----:B------:R-:W0:Y:S02]  /*3eb0*/  DSETP.GE.AND P0, PT, R8, UR66, PT ;  /* 0x0000004208007e2a */ /* 0x000e24000bf06000 */
[----:B0-----:R-:W-:Y:S05]  /*3ec0*/  @!P0 BRA `(.L_x_468) ;  /* 0x0000000800608947 */ /* 0x001fea0003800000 */
[----:B------:R-:W0:Y:S01]  /*3ed0*/  DADD R10, R8, R8 ;  /* 0x00000000080a7229 */ /* 0x000e220000000008 */
[----:B------:R-:W-:Y:S01]  /*3ee0*/  UMOV UR66, 0xf0000000 ;  /* 0xf000000000427882 */ /* 0x000fe20000000000 */
[----:B------:R-:W-:-:S15]  /*3ef0*/  UMOV UR67, 0x380fffff ;  /* 0x380fffff00437882 */ /* 0x000fde0000000000 */
[----:B------:R-:W-:-:S15]  /*3f00*/  NOP ;  /* 0x0000000000007918 */ /* 0x000fde0000000000 */
[----:B------:R-:W-:-:S15]  /*3f10*/  NOP ;  /* 0x0000000000007918 */ /* 0x000fde0000000000 */
[----:B------:R-:W-:-:S15]  /*3f20*/  NOP ;  /* 0x0000000000007918 */ /* 0x000fde0000000000 */
[----:B------:R-:W-:-:S02]  /*3f30*/  NOP ;  /* 0x0000000000007918 */ /* 0x000fc40000000000 */
[----:B0-----:R-:W0:-:S15]  /*3f40*/  F2F.F32.F64 R0, R10 ;  /* 0x0000000a00007310 */ /* 0x001e1e0000301000 */
[----:B------:R-:W-:-:S15]  /*3f50*/  NOP ;  /* 0x0000000000007918 */ /* 0x000fde0000000000 */
[----:B------:R-:W-:-:S15]  /*3f60*/  NOP ;  /* 0x0000000000007918 */ /* 0x000fde0000000000 */
[----:B------:R-:W-:-:S15]  /*3f70*/  NOP ;  /* 0x0000000000007918 */ /* 0x000fde0000000000 */
[----:B------:R-:W-:-:S04]  /*3f80*/  NOP ;  /* 0x0000000000007918 */ /* 0x000fc80000000000 */
[----:B------:R-:W0:Y:S01]  /*3f90*/  DSETP.GEU.AND P0, PT, |R10|, UR66, PT ;  /* 0x000000420a007e2a */ /* 0x000e22000bf0e200 */
[----:B------:R-:W-:Y:S01]  /*3fa0*/  UMOV UR66, 0xfefa39ef ;  /* 0xfefa39ef00427882 */ /* 0x000fe20000000000 */
[----:B0-----:R-:W-:Y:S01]  /*3fb0*/  @!P0 FMUL R0, R0, 1.175494350822287508e-38 ;  /* 0x0080000000008820 */ /* 0x001fe20000400000 */
[----:B------:R-:W-:Y:S01]  /*3fc0*/  UMOV UR67, 0x3fe62e42 ;  /* 0x3fe62e4200437882 */ /* 0x000fe20000000000 */
[----:B------:R-:W-:Y:S02]  /*3fd0*/  ISETP.GT.U32.AND P0, PT, R9, 0x40330fc1, PT ;  /* 0x40330fc10900780c */ /* 0x000fe40003f04070 */
[----:B------:R-:W-:-:S06]  /*3fe0*/  FMUL.FTZ R0, R0, 1.4426950216293334961 ;  /* 0x3fb8aa3b00007820 */ /* 0x000fcc0000410000 */
[----:B------:R-:W0:Y:S02]  /*3ff0*/  FRND R0, R0 ;  /* 0x0000000000007307 */ /* 0x000e240000201000 */
[----:B0-----:R-:W-:-:S06]  /*4000*/  FMUL.FTZ R7, R0, 1 ;  /* 0x3f80000000077820 */ /* 0x001fcc0000410000 */
[----:B------:R-:W0:-:S15]  /*4010*/  MUFU.EX2 R0, R0 ;  /* 0x0000000000007308 */ /* 0x000e1e0000000800 */
[----:B------:R-:W-:-:S15]  /*4020*/  NOP ;  /* 0x0000000000007918 */ /* 0x000fde0000000000 */
[----:B------:R-:W-:-:S14]  /*4030*/  NOP ;  /* 0x0000000000007918 */ /* 0x000fdc0000000000 */
[----:B------:R0:W1:Y:S02]  /*4040*/  F2F.F64.F32 R22, R7 ;  /* 0x0000000700167310 */ /* 0x0000640000201800 */
[----:B0-----:R-:W-:-:S15]  /*4050*/  FMUL.FTZ R7, R0, 1 ;  /* 0x3f80000000077820 */ /* 0x001fde0000410000 */
[----:B------:R-:W-:-:S15]  /*4060*/  NOP ;  /* 0x0000000000007918 */ /* 0x000fde0000000000 */
[----:B------:R-:W-:-:S15]  /*4070*/  NOP ;  /* 0x0000000000007918 */ /* 0x000fde0000000000 */
[----:B------:R-:W-:-:S15]  /*4080*/  NOP ;  /* 0x0000000000007918 */ /* 0x000fde0000000000 */
[----:B------:R-:W-:-:S02]  /*4090*/  NOP ;  /* 0x0000000000007918 */ /* 0x000fc40000000000 */
[----:B-1----:R0:W1:Y:S01]  /*40a0*/  DFMA R22, R22, -UR66, R10 ;  /* 0x8000004216167c2b */ /* 0x002062000800000a */
[----:B------:R-:W-:Y:S01]  /*40b0*/  UMOV UR66, 0xa4741b81 ;  /* 0xa4741b8100427882 */ /* 0x000fe20000000000 */
[----:B0-----:R-:W-:Y:S01]  /*40c0*/  MOV R10, 0xf89b6999 ;  /* 0xf89b6999000a7802 */ /* 0x001fe20000000f00 */
[----:B------:R-:W-:Y:S01]  /*40d0*/  IMAD.MOV.U32 R11, RZ, RZ, 0x3e928a27 ;  /* 0x3e928a27ff0b7424 */ /* 0x000fe200078e00ff */
        /* <DEDUP_REMOVED lines=70> */
[----:B0-----:R0:W-:-:S15]  /*4540*/  DFMA R10, R22, R10, R22 ;  /* 0x0000000a160a722b */ /* 0x0011de0000000016 */
[----:B------:R-:W-:-:S15]  /*4550*/  NOP ;  /* 0x0000000000007918 */ /* 0x000fde0000000000 */
[----:B------:R-:W-:-:S15]  /*4560*/  NOP ;  /* 0x0000000000007918 */ /* 0x000fde0000000000 */
[----:B------:R-:W-:-:S15]  /*4570*/  NOP ;  /* 0x0000000000007918 */ /* 0x000fde0000000000 */
[----:B------:R-:W-:-:S04]  /*4580*/  NOP ;  /* 0x0000000000007918 */ /* 0x000fc80000000000 */
[----:B0-----:R-:W0:-:S15]  /*4590*/  F2F.F64.F32 R22, R7 ;  /* 0x0000000700167310 */ /* 0x001e1e0000201800 */
[----:B------:R-:W-:-:S15]  /*45a0*/  NOP ;  /* 0x0000000000007918 */ /* 0x000fde0000000000 */
[----:B------:R-:W-:-:S15]  /*45b0*/  NOP ;  /* 0x0000000000007918 */ /* 0x000fde0000000000 */
[----:B------:R-:W-:-:S15]  /*45c0*/  NOP ;  /* 0x0000000000007918 */ /* 0x000fde0000000000 */
[----:B------:R-:W-:-:S04]  /*45d0*/  NOP ;  /* 0x0000000000007918 */ /* 0x000fc80000000000 */
[----:B0-----:R-:W0:-:S15]  /*45e0*/  DADD R24, -R22, 1 ;  /* 0x3ff0000016187429 */ /* 0x001e1e0000000100 */
[----:B------:R-:W-:-:S15]  /*45f0*/  NOP ;  /* 0x0000000000007918 */ /* 0x000fde0000000000 */
[----:B------:R-:W-:-:S15]  /*4600*/  NOP ;  /* 0x0000000000007918 */ /* 0x000fde0000000000 */
[----:B------:R-:W-:-:S15]  /*4610*/  NOP ;  /* 0x0000000000007918 */ /* 0x000fde0000000000 */
[----:B------:R-:W-:-:S04]  /*4620*/  NOP ;  /* 0x0000000000007918 */ /* 0x000fc80000000000 */
[----:B0-----:R-:W0:-:S15]  /*4630*/  DFMA R10, -R10, R22, R24 ;  /* 0x000000160a0a722b */ /* 0x001e1e0000000118 */
[----:B------:R-:W-:-:S15]  /*4640*/  NOP ;  /* 0x0000000000007918 */ /* 0x000fde0000000000 */
[----:B------:R-:W-:-:S15]  /*4650*/  NOP ;  /* 0x0000000000007918 */ /* 0x000fde0000000000 */
[----:B------:R-:W-:-:S15]  /*4660*/  NOP ;  /* 0x0000000000007918 */ /* 0x000fde0000000000 */
[----:B------:R-:W-:-:S04]  /*4670*/  NOP ;  /* 0x0000000000007918 */ /* 0x000fc80000000000 */
[----:B0-----:R-:W0:Y:S02]  /*4680*/  DADD R22, -R10, 2 ;  /* 0x400000000a167429 */ /* 0x001e240000000100 */
[----:B0-----:R-:W0:Y:S01]  /*4690*/  MUFU.RCP64H R11, R23 ;  /* 0x00000017000b7308 */ /* 0x001e220000001800 */
[----:B------:R-:W-:-:S15]  /*46a0*/  MOV R10, RZ ;  /* 0x000000ff000a7202 */ /* 0x000fde0000000f00 */
[----:B------:R-:W-:-:S15]  /*46b0*/  NOP ;  /* 0x0000000000007918 */ /* 0x000fde0000000000 */
[----:B------:R-:W-:-:S15]  /*46c0*/  NOP ;  /* 0x0000000000007918 */ /* 0x000fde0000000000 */
[----:B------:R-:W-:-:S15]  /*46d0*/  NOP ;  /* 0x0000000000007918 */ /* 0x000fde0000000000 */
[----:B------:R-:W-:-:S01]  /*46e0*/  NOP ;  /* 0x0000000000007918 */ /* 0x000fc20000000000 */
        /* <DEDUP_REMOVED lines=10> */
[----:B0-----:R0:W1:Y:S02]  /*4790*/  DFMA R24, R10, R24, R10 ;  /* 0x000000180a18722b */ /* 0x001064000000000a */
[----:B0-----:R-:W-:Y:S01]  /*47a0*/  IMAD.MOV.U32 R10, RZ, RZ, 0x0 ;  /* 0x00000000ff0a7424 */ /* 0x001fe200078e00ff */
[----:B------:R-:W-:-:S15]  /*47b0*/  MOV R11, 0x40000000 ;  /* 0x40000000000b7802 */ /* 0x000fde0000000f00 */
[----:B------:R-:W-:-:S15]  /*47c0*/  NOP ;  /* 0x0000000000007918 */ /* 0x000fde0000000000 */
[----:B------:R-:W-:-:S15]  /*47d0*/  NOP ;  /* 0x0000000000007918 */ /* 0x000fde0000000000 */
[----:B------:R-:W-:-:S15]  /*47e0*/  NOP ;  /* 0x0000000000007918 */ /* 0x000fde0000000000 */
[----:B------:R-:W-:-:S01]  /*47f0*/  NOP ;  /* 0x0000000000007918 */ /* 0x000fc20000000000 */
[----:B-1----:R-:W0:Y:S02]  /*4800*/  DFMA R24, R24, -R10, 1 ;  /* 0x3ff000001818742b */ /* 0x002e24000000080a */
[----:B0-----:R-:W-:Y:S02]  /*4810*/  FSEL R7, R25, 1.875, !P0 ;  /* 0x3ff0000019077808 */ /* 0x001fe40004000000 */
[----:B------:R-:W-:Y:S02]  /*4820*/  FSEL R14, R24, RZ, !P0 ;  /* 0x000000ff180e7208 */ /* 0x000fe40004000000 */
[----:B------:R-:W-:Y:S01]  /*4830*/  LOP3.LUT R15, R7, 0x80000000, R15, 0xb8, !PT ;  /* 0x80000000070f7812 */ /* 0x000fe200078eb80f */
[----:B------:R-:W-:Y:S06]  /*4840*/  BRA `(.L_x_469) ;  /* 0x00000004004c7947 */ /* 0x000fec0003800000 */
.L_x_468:
[----:B------:R-:W-:Y:S01]  /*4850*/  IMAD.MOV.U32 R10, RZ, RZ, 0x420afc3d ;  /* 0x420afc3dff0a7424 */ /* 0x000fe200078e00ff */
[----:B------:R-:W-:Y:S01]  /*4860*/  MOV R11, 0x3f14359f ;  /* 0x3f14359f000b7802 */ /* 0x000fe20000000f00 */
[----:B------:R-:W-:Y:S01]  /*4870*/  UMOV UR66, 0xe2f5e964 ;  /* 0xe2f5e96400427882 */ /* 0x000fe20000000000 */
[----:B------:R-:W-:Y:S01]  /*4880*/  UMOV UR67, 0x3ef0bc46 ;  /* 0x3ef0bc4600437882 */ /* 0x000fe20000000000 */
[----:B------:R-:W0:-:S15]  /*4890*/  DMUL R8, R14, R14 ;  /* 0x0000000e0e087228 */ /* 0x000e1e0000000000 */
[----:B------:R-:W-:-:S15]  /*48a0*/  NOP ;  /* 0x0000000000007918 */ /* 0x000fde0000000000 */
[----:B------:R-:W-:-:S15]  /*48b0*/  NOP ;  /* 0x0000000000007918 */ /* 0x000fde0000000000 */
[----:B------:R-:W-:-:S15]  /*48c0*/  NOP ;  /* 0x0000000000007918 */ /* 0x000fde0000000000 */
[----:B------:R-:W-:-:S04]  /*48d0*/  NOP ;  /* 0x0000000000007918 */ /* 0x000fc80000000000 */
[----:B0-----:R-:W0:Y:S01]  /*48e0*/  DFMA R10, R8, -UR66, R10 ;  /* 0x80000042080a7c2b */ /* 0x001e22000800000a */
[----:B------:R-:W-:Y:S01]  /*48f0*/  UMOV UR66, 0x728c5d84 ;  /* 0x728c5d8400427882 */ /* 0x000fe20000000000 */
[----:B------:R-:W-:-:S15]  /*4900*/  UMOV UR67, 0x3f2df9f0 ;  /* 0x3f2df9f000437882 */ /* 0x000fde0000000000 */
[----:B------:R-:W-:-:S15]  /*4910*/  NOP ;  /* 0x0000000000007918 */ /* 0x000fde0000000000 */
[----:B------:R-:W-:-:S15]  /*4920*/  NOP ;  /* 0x0000000000007918 */ /* 0x000fde0000000000 */
[----:B------:R-:W-:-:S15]  /*4930*/  NOP ;  /* 0x0000000000007918 */ /* 0x000fde0000000000 */
[----:B------:R-:W-:-:S02]  /*4940*/  NOP ;  /* 0x0000000000007918 */ /* 0x000fc40000000000 */
[----:B0-----:R-:W0:Y:S01]  /*4950*/  DFMA R10, R8, R10, -UR66 ;  /* 0x80000042080a7e2b */ /* 0x001e22000800000a */
        /* <DEDUP_REMOVED lines=55> */
[----:B0-----:R-:W0:-:S15]  /*4cd0*/  DFMA R10, R8, R10, -UR66 ;  /* 0x80000042080a7e2b */ /* 0x001e1e000800000a */
[----:B------:R-:W-:-:S15]  /*4ce0*/  NOP ;  /* 0x0000000000007918 */ /* 0x000fde0000000000 */
[----:B------:R-:W-:-:S15]  /*4cf0*/  NOP ;  /* 0x0000000000007918 */ /* 0x000fde0000000000 */
[----:B------:R-:W-:-:S15]  /*4d00*/  NOP ;  /* 0x0000000000007918 */ /* 0x000fde0000000000 */
[----:B------:R-:W-:-:S04]  /*4d10*/  NOP ;  /* 0x0000000000007918 */ /* 0x000fc80000000000 */
[----:B0-----:R-:W0:-:S15]  /*4d20*/  DFMA R10, R8, R10, RZ ;  /* 0x0000000a080a722b */ /* 0x001e1e00000000ff */
[----:B------:R-:W-:-:S15]  /*4d30*/  NOP ;  /* 0x0000000000007918 */ /* 0x000fde0000000000 */
[----:B------:R-:W-:-:S15]  /*4d40*/  NOP ;  /* 0x0000000000007918 */ /* 0x000fde0000000000 */
[----:B------:R-:W-:-:S15]  /*4d50*/  NOP ;  /* 0x0000000000007918 */ /* 0x000fde0000000000 */
[----:B------:R-:W-:-:S04]  /*4d60*/  NOP ;  /* 0x0000000000007918 */ /* 0x000fc80000000000 */
[----:B0-----:R0:W1:Y:S02]  /*4d70*/  DFMA R14, R14, R10, R14 ;  /* 0x0000000a0e0e722b */ /* 0x001064000000000e */
.L_x_469:
[----:B------:R-:W-:Y:S05]  /*4d80*/  BSYNC.RECONVERGENT B1 ;  /* 0x0000000000017941 */ /* 0x000fea0003800200 */
.L_x_467:
[----:B------:R-:W1:Y:S01]  /*4d90*/  LDL.64 R8, [R1] ;  /* 0x0000000001087983 */ /* 0x000e620000100a00 */
[C---:B0-----:R-:W-:Y:S01]  /*4da0*/  LEA R10, P0, R2.reuse, UR64, 0x3 ;  /* 0x00000040020a7c11 */ /* 0x041fe2000f8018ff */
[----:B------:R-:W-:Y:S01]  /*4db0*/  IMAD.U32 R7, RZ, RZ, UR12 ;  /* 0x0000000cff077e24 */ /* 0x000fe2000f8e00ff */
[----:B------:R-:W-:Y:S02]  /*4dc0*/  BSSY.RECONVERGENT B1, `(.L_x_470) ;  /* 0x0000036000017945 */ /* 0x000fe40003800200 */
[----:B------:R-:W-:Y:S02]  /*4dd0*/  LEA.HI.X R11, R2, UR65, R4, 0x3, P0 ;  /* 0x00000041020b7c11 */ /* 0x000fe400080f1c04 */
[----:B------:R-:W-:-:S04]  /*4de0*/  LOP3.LUT R0, R20, R7, RZ, 0xfc, !PT ;  /* 0x0000000714007212 */ /* 0x000fc800078efcff */
[----:B------:R-:W-:Y:S01]  /*4df0*/  ISETP.NE.U32.AND P0, PT, R0, RZ, PT ;  /* 0x000000ff0000720c */ /* 0x000fe20003f05070 */
[----:B-1----:R-:W0:-:S15]  /*4e00*/  DADD R8, R8, -R14 ;  /* 0x0000000008087229 */ /* 0x002e1e000000080e */
[----:B------:R-:W-:-:S15]  /*4e10*/  NOP ;  /* 0x0000000000007918 */ /* 0x000fde0000000000 */
[----:B------:R-:W-:-:S15]  /*4e20*/  NOP ;  /* 0x0000000000007918 */ /* 0x000fde0000000000 */
[----:B------:R-:W-:-:S15]  /*4e30*/  NOP ;  /* 0x0000000000007918 */ /* 0x000fde0000000000 */
[----:B------:R-:W-:-:S04]  /*4e40*/  NOP ;  /* 0x0000000000007918 */ /* 0x000fc80000000000 */
[----:B0-----:R-:W0:Y:S02]  /*4e50*/  DFMA R8, R8, R16, R14 ;  /* 0x000000100808722b */ /* 0x001e24000000000e */
[----:B0-----:R0:W-:Y:S01]  /*4e60*/  STG.E.64 desc[UR70][R10.64], R8 ;  /* 0x000000080a007986 */ /* 0x0011e2000c101b46 */
        /* <DEDUP_REMOVED lines=25> */
.L_x_471:
        /* <DEDUP_REMOVED lines=8> */
[----:B------:R-:W-:Y:S01]  /*5080*/  IMAD.U32 R3, RZ, RZ, UR16 ;  /* 0x00000010ff037e24 */ /* 0x000fe2000f8e00ff */
[----:B------:R-:W-:Y:S01]  /*5090*/  MOV R10, R18 ;  /* 0x00000012000a7202 */ /* 0x000fe20000000f00 */
[----:B------:R-:W-:Y:S01]  /*50a0*/  IMAD.MOV.U32 R11, RZ, RZ, R20 ;  /* 0x000000ffff0b7224 */ /* 0x000fe200078e0014 */
[----:B------:R-:W-:Y:S01]  /*50b0*/  IADD3.X R2, PT, PT, RZ, ~R9, RZ, P0, !PT ;  /* 0x80000009ff027210 */ /* 0x000fe200007fe4ff */
[----:B------:R-:W-:Y:S02]  /*50c0*/  IMAD.U32 R7, RZ, RZ, UR17 ;  /* 0x00000011ff077e24 */ /* 0x000fe4000f8e00ff */
[----:B------:R-:W-:-:S04]  /*50d0*/  IMAD.WIDE.U32 R10, R21, R3, R10 ;  /* 0x00000003150a7225 */ /* 0x000fc800078e000a */
[----:B------:R-:W-:Y:S02]  /*50e0*/  IMAD R2, R2, R3, RZ ;  /* 0x0000000302027224 */ /* 0x000fe400078e02ff */
[----:B------:R-:W-:Y:S02]  /*50f0*/  IMAD.MOV.U32 R8, RZ, RZ, R0 ;  /* 0x000000ffff087224 */ /* 0x000fe400078e0000 */
[----:B------:R-:W-:-:S05]  /*5100*/  IMAD R21, R21, R7, R2 ;  /* 0x0000000715157224 */ /* 0x000fca00078e0202 */
[----:B------:R-:W-:-:S07]  /*5110*/  IADD3 R2, PT, PT, R11, R21, RZ ;  /* 0x000000150b027210 */ /* 0x000fce0007ffe0ff */
.L_x_472:
[----:B------:R-:W-:Y:S05]  /*5120*/  BSYNC.RECONVERGENT B1 ;  /* 0x0000000000017941 */ /* 0x000fea0003800200 */
.L_x_470:
        /* <DEDUP_REMOVED lines=18> */
[----:B------:R-:W-:Y:S01]  /*5250*/  HFMA2 R8, -RZ, RZ, 0, 0 ;  /* 0x00000000ff087431 */ /* 0x000fe200000001ff */
[----:B------:R-:W-:Y:S02]  /*5260*/  ISETP.NE.U32.AND P2, PT, R3, RZ, PT ;  /* 0x000000ff0300720c */ /* 0x000fe40003f45070 */
[----:B------:R-:W-:-:S04]  /*5270*/  MOV R4, RZ ;  /* 0x000000ff00047202 */ /* 0x000fc80000000f00 */
[----:B0-----:R-:W0:Y:S02]  /*5280*/  MUFU.RCP R2, R2 ;  /* 0x0000000200027308 */ /* 0x001e240000001000 */
[----:B0-----:R-:W-:-:S06]  /*5290*/  IADD3 R9, PT, PT, R2, 0xffffffe, RZ ;  /* 0x0ffffffe02097810 */ /* 0x001fcc0007ffe0ff */
[----:B------:R-:W0:Y:S02]  /*52a0*/  F2I.FTZ.U32.TRUNC.NTZ R9, R9 ;  /* 0x0000000900097305 */ /* 0x000e24000021f000 */
[----:B0-----:R-:W-:-:S04]  /*52b0*/  IMAD.MOV R0, RZ, RZ, -R9 ;  /* 0x000000ffff007224 */ /* 0x001fc800078e0a09 */
        /* <DEDUP_REMOVED lines=15> */
.L_x_474:
[----:B------:R-:W0:Y:S01]  /*53b0*/  LDCU.64 UR66, c[0x0][0xd50] ;  /* 0x0001aa00ff4277ac */ /* 0x000e220008000a00 */
[----:B------:R-:W-:Y:S01]  /*53c0*/  MOV R4, R18 ;  /* 0x0000001200047202 */ /* 0x000fe20000000f00 */
[----:B------:R-:W-:Y:S01]  /*53d0*/  IMAD.MOV.U32 R0, RZ, RZ, R19 ;  /* 0x000000ffff007224 */ /* 0x000fe200078e0013 */
[----:B------:R-:W-:Y:S01]  /*53e0*/  MOV R7, 0x5420 ;  /* 0x0000542000077802 */ /* 0x000fe20000000f00 */
[----:B0-----:R-:W-:Y:S01]  /*53f0*/  IMAD.U32 R3, RZ, RZ, UR66 ;  /* 0x00000042ff037e24 */ /* 0x001fe2000f8e00ff */
[----:B------:R-:W-:-:S07]  /*5400*/  MOV R2, UR67 ;  /* 0x0000004300027c02 */ /* 0x000fce0008000f00 */
[----:B------:R-:W-:Y:S05]  /*5410*/  CALL.REL.NOINC `($__internal_15_$__cuda_sm20_div_s64) ;  /* 0x0000001000b87944 */ /* 0x000fea0003c00000 */
[----:B------:R-:W-:Y:S01]  /*5420*/  IADD3 R2, P0, PT, RZ, -R0, RZ ;  /* 0x80000000ff027210 */ /* 0x000fe20007f1e0ff */
[----:B------:R-:W-:Y:S01]  /*5430*/  IMAD.MOV.U32 R8, RZ, RZ, R0 ;  /* 0x000000ffff087224 */ /* 0x000fe200078e0000 */
[----:B------:R-:W-:Y:S02]  /*5440*/  MOV R3, UR16 ;  /* 0x0000001000037c02 */ /* 0x000fe40008000f00 */
[----:B------:R-:W-:Y:S01]  /*5450*/  MOV R7, UR17 ;  /* 0x0000001100077c02 */ /* 0x000fe20008000f00 */
[----:B------:R-:W-:Y:S02]  /*5460*/  IMAD.X R4, RZ, RZ, ~R9, P0 ;  /* 0x000000ffff047224 */ /* 0x000fe400000e0e09 */
[----:B------:R-:W-:-:S04]  /*5470*/  IMAD.WIDE.U32 R10, R2, R3, R18 ;  /* 0x00000003020a7225 */ /* 0x000fc800078e0012 */
[----:B------:R-:W-:-:S04]  /*5480*/  IMAD R4, R4, R3, RZ ;  /* 0x0000000304047224 */ /* 0x000fc800078e02ff */
[----:B------:R-:W-:Y:S02]  /*5490*/  IMAD R13, R2, R7, R4 ;  /* 0x00000007020d7224 */ /* 0x000fe400078e0204 */
[----:B------:R-:W-:-:S03]  /*54a0*/  IMAD.MOV.U32 R2, RZ, RZ, R10 ;  /* 0x000000ffff027224 */ /* 0x000fc600078e000a */
[----:B------:R-:W-:-:S07]  /*54b0*/  IADD3 R4, PT, PT, R13, R11, RZ ;  /* 0x0000000b0d047210 */ /* 0x000fce0007ffe0ff */
.L_x_475:
[----:B------:R-:W-:Y:S05]  /*54c0*/  BSYNC.RECONVERGENT B1 ;  /* 0x0000000000017941 */ /* 0x000fea0003800200 */
.L_x_473:
        /* <DEDUP_REMOVED lines=40> */
.L_x_477:
        /* <DEDUP_REMOVED lines=17> */
.L_x_478:
[----:B------:R-:W-:Y:S05]  /*5860*/  BSYNC.RECONVERGENT B1 ;  /* 0x0000000000017941 */ /* 0x000fea0003800200 */
.L_x_476:
        /* <DEDUP_REMOVED lines=40> */
.L_x_480:
        /* <DEDUP_REMOVED lines=17> */
.L_x_481:
[----:B------:R-:W-:Y:S05]  /*5c00*/  BSYNC.RECONVERGENT B1 ;  /* 0x0000000000017941 */ /* 0x000fea0003800200 */
.L_x_479:
[----:B------:R-:W2:Y:S01]  /*5c10*/  LDL.LU.64 R16, [R1] ;  /* 0x0000000001107983 */ /* 0x000ea20000300a00 */
        /* <DEDUP_REMOVED lines=40> */
.L_x_483:
        /* <DEDUP_REMOVED lines=9> */
[----:B------:R-:W-:Y:S01]  /*5f30*/  IADD3.X R2, PT, PT, RZ, ~R9, RZ, P0, !PT ;  /* 0x80000009ff027210 */ /* 0x000fe200007fe4ff */
[----:B------:R-:W-:-:S04]  /*5f40*/  IMAD.WIDE.U32 R12, R3, UR16, R12 ;  /* 0x00000010030c7c25 */ /* 0x000fc8000f8e000c */
[----:B------:R-:W-:-:S04]  /*5f50*/  IMAD R2, R2, UR16, RZ ;  /* 0x0000001002027c24 */ /* 0x000fc8000f8e02ff */
[----:B------:R-:W-:-:S04]  /*5f60*/  IMAD R3, R3, UR17, R2 ;  /* 0x0000001103037c24 */ /* 0x000fc8000f8e0202 */
[----:B------:R-:W-:-:S07]  /*5f70*/  IMAD.IADD R2, R3, 0x1, R13 ;  /* 0x0000000103027824 */ /* 0x000fce00078e020d */
.L_x_484:
[----:B------:R-:W-:Y:S05]  /*5f80*/  BSYNC.RECONVERGENT B1 ;  /* 0x0000000000017941 */ /* 0x000fea0003800200 */
.L_x_482:
[----:B------:R-:W1:Y:S01]  /*5f90*/  LDCU UR66, c[0x0][0x370] ;  /* 0x00006e00ff4277ac */ /* 0x000e620008000800 */
[----:B------:R-:W1:Y:S01]  /*5fa0*/  LDC R0, c[0x0][0x360] ;  /* 0x0000d800ff007b82 */ /* 0x000e620000000800 */
        /* <DEDUP_REMOVED lines=8> */
[----:B------:R-:W-:Y:S01]  /*6030*/  LEA R2, P0, R8, UR18, 0x3 ;  /* 0x0000001208027c11 */ /* 0x000fe2000f8018ff */
[----:B-1----:R-:W-:-:S03]  /*6040*/  IMAD R7, R0, UR66, RZ ;  /* 0x0000004200077c24 */ /* 0x002fc6000f8e02ff */
[----:B------:R-:W-:Y:S02]  /*6050*/  LEA.HI.X R3, R8, UR19, R3, 0x3, P0 ;  /* 0x0000001308037c11 */ /* 0x000fe400080f1c03 */
[----:B------:R-:W-:-:S03]  /*6060*/  IADD3 R6, P0, PT, R7, R6, RZ ;  /* 0x0000000607067210 */ /* 0x000fc60007f1e0ff */
[----:B------:R1:W-:Y:S02]  /*6070*/  STG.E.64 desc[UR70][R2.64], R28 ;  /* 0x0000001c02007986 */ /* 0x0003e4000c101b46 */
[----:B------:R-:W-:Y:S01]  /*6080*/  IMAD.X R5, RZ, RZ, R5, P0 ;  /* 0x000000ffff057224 */ /* 0x000fe200000e0605 */
[----:B------:R-:W-:-:S04]  /*6090*/  ISETP.GE.U32.AND P0, PT, R6, UR48, PT ;  /* 0x0000003006007c0c */ /* 0x000fc8000bf06070 */
[----:B------:R-:W-:-:S13]  /*60a0*/  ISETP.GE.AND.EX P0, PT, R5, UR49, PT, P0 ;  /* 0x0000003105007c0c */ /* 0x000fda000bf06300 */
[----:B-1----:R-:W-:Y:S05]  /*60b0*/  @!P0 BRA `(.L_x_485) ;  /* 0xffffffa000888947 */ /* 0x002fea000383ffff */
[----:B------:R-:W-:Y:S05]  /*60c0*/  BSYNC.RECONVERGENT B0 ;  /* 0x0000000000007941 */ /* 0x000fea0003800200 */
.L_x_430:
[----:B------:R-:W-:Y:S05]  /*60d0*/  EXIT ;  /* 0x000000000000794d */ /* 0x000fea0003800000 */
        .weak           $__internal_14_$__cuda_sm20_dblrcp_rn_slowpath_v3
        .type           $__internal_14_$__cuda_sm20_dblrcp_rn_slowpath_v3,@function
        .size           $__internal_14_$__cuda_sm20_dblrcp_rn_slowpath_v3,($__internal_15_$__cuda_sm20_div_s64 - $__internal_14_$__cuda_sm20_dblrcp_rn_slowpath_v3)
$__internal_14_$__cuda_sm20_dblrcp_rn_slowpath_v3:
[----:B------:R-:W-:Y:S01]  /*60e0*/  MOV R17, R7 ;  /* 0x0000000700117202 */ /* 0x000fe20000000f00 */
[----:B------:R-:W-:Y:S05]  /*60f0*/  BSSY.RECONVERGENT B2, `(.L_x_486) ;  /* 0x000005b000027945 */ /* 0x000fea0003800200 */
[----:B------:R-:W0:Y:S02]  /*6100*/  DSETP.GTU.AND P0, PT, |R16|, +INF , PT ;  /* 0x7ff000001000742a */ /* 0x000e240003f0c200 */
[----:B0-----:R-:W-:Y:S05]  /*6110*/  @P0 BRA `(.L_x_487) ;  /* 0x0000000400580947 */ /* 0x001fea0003800000 */
[----:B------:R-:W-:-:S05]  /*6120*/  LOP3.LUT R7, R7, 0x7fffffff, RZ, 0xc0, !PT ;  /* 0x7fffffff07077812 */ /* 0x000fca00078ec0ff */
[----:B------:R-:W-:-:S05]  /*6130*/  VIADD R21, R7, 0xffffffff ;  /* 0xffffffff07157836 */ /* 0x000fca0000000000 */
[----:B------:R-:W-:-:S13]  /*6140*/  ISETP.GE.U32.AND P0, PT, R21, 0x7fefffff, PT ;  /* 0x7fefffff1500780c */ /* 0x000fda0003f06070 */
[----:B------:R-:W-:Y:S02]  /*6150*/  @P0 LOP3.LUT R23, R17, 0x7ff00000, RZ, 0x3c, !PT ;  /* 0x7ff0000011170812 */ /* 0x000fe400078e3cff */
[----:B------:R-:W-:Y:S01]  /*6160*/  @P0 MOV R22, RZ ;  /* 0x000000ff00160202 */ /* 0x000fe20000000f00 */
[----:B------:R-:W-:Y:S06]  /*6170*/  @P0 BRA `(.L_x_488) ;  /* 0x0000000400480947 */ /* 0x000fec0003800000 */
[----:B------:R-:W-:-:S13]  /*6180*/  ISETP.GE.U32.AND P0, PT, R7, 0x1000001, PT ;  /* 0x010000010700780c */ /* 0x000fda0003f06070 */
[----:B------:R-:W-:Y:S05]  /*6190*/  @!P0 BRA `(.L_x_489) ;  /* 0x0000000000b48947 */ /* 0x000fea0003800000 */
[----:B------:R-:W-:Y:S01]  /*61a0*/  VIADD R23, R17, 0xc0200000 ;  /* 0xc020000011177836 */ /* 0x000fe20000000000 */
[----:B------:R-:W-:-:S03]  /*61b0*/  MOV R22, R16 ;  /* 0x0000001000167202 */ /* 0x000fc60000000f00 */
[----:B------:R-:W0:Y:S03]  /*61c0*/  MUFU.RCP64H R25, R23 ;  /* 0x0000001700197308 */ /* 0x000e260000001800 */
        /* <DEDUP_REMOVED lines=25> */
[----:B0-----:R-:W0:-:S15]  /*6360*/  DMUL R22, R22, 2.2250738585072013831e-308 ;  /* 0x0010000016167828 */ /* 0x001e1e0000000000 */
        /* <DEDUP_REMOVED lines=15> */
[----:B01----:R-:W-:Y:S05]  /*6460*/  BRA `(.L_x_488) ;  /* 0x00000000008c7947 */ /* 0x003fea0003800000 */
.L_x_489:
[----:B------:R-:W0:Y:S02]  /*6470*/  DMUL R16, R16, 8.11296384146066816958e+31 ;  /* 0x4690000010107828 */ /* 0x000e240000000000 */
[----:B0-----:R-:W0:-:S15]  /*6480*/  MUFU.RCP64H R25, R17 ;  /* 0x0000001100197308 */ /* 0x001e1e0000001800 */
[----:B------:R-:W-:-:S15]  /*6490*/  NOP ;  /* 0x0000000000007918 */ /* 0x000fde0000000000 */
[----:B------:R-:W-:-:S15]  /*64a0*/  NOP ;  /* 0x0000000000007918 */ /* 0x000fde0000000000 */
[----:B------:R-:W-:-:S15]  /*64b0*/  NOP ;  /* 0x0000000000007918 */ /* 0x000fde0000000000 */
[----:B------:R-:W-:-:S02]  /*64c0*/  NOP ;  /* 0x0000000000007918 */ /* 0x000fc40000000000 */
        /* <DEDUP_REMOVED lines=25> */
[----:B0-----:R0:W1:Y:S02]  /*6660*/  DMUL R22, R16, 8.11296384146066816958e+31 ;  /* 0x4690000010167828 */ /* 0x0010640000000000 */
[----:B01----:R-:W-:Y:S05]  /*6670*/  BRA `(.L_x_488) ;  /* 0x0000000000087947 */ /* 0x003fea0003800000 */
.L_x_487:
[----:B------:R-:W-:Y:S01]  /*6680*/  LOP3.LUT R23, R17, 0x80000, RZ, 0xfc, !PT ;  /* 0x0008000011177812 */ /* 0x000fe200078efcff */
[----:B------:R-:W-:-:S07]  /*6690*/  IMAD.MOV.U32 R22, RZ, RZ, R16 ;  /* 0x000000ffff167224 */ /* 0x000fce00078e0010 */
.L_x_488:
[----:B------:R-:W-:Y:S05]  /*66a0*/  BSYNC.RECONVERGENT B2 ;  /* 0x0000000000027941 */ /* 0x000fea0003800200 */
.L_x_486:
[----:B------:R-:W-:Y:S01]  /*66b0*/  MOV R16, R0 ;  /* 0x0000000000107202 */ /* 0x000fe20000000f00 */
[----:B------:R-:W-:Y:S01]  /*66c0*/  IMAD.MOV.U32 R17, RZ, RZ, 0x0 ;  /* 0x00000000ff117424 */ /* 0x000fe200078e00ff */
[----:B------:R-:W-:Y:S01]  /*66d0*/  MOV R7, R22 ;  /* 0x0000001600077202 */ /* 0x000fe20000000f00 */
[----:B------:R-:W-:Y:S02]  /*66e0*/  IMAD.MOV.U32 R21, RZ, RZ, R23 ;  /* 0x000000ffff157224 */ /* 0x000fe400078e0017 */
[----:B------:R-:W-:Y:S05]  /*66f0*/  RET.REL.NODEC R16 `(_ZN2at6native38_GLOBAL__N__9a469cfd_6_RNN_cu_eca79a6d6kernel16gru_cell_forwardIddlLi2EEEvNS_4cuda6detail10TensorInfoIT_T1_EES9_S9_S9_S9_S9_S9_S8_S8_) ;  /* 0xffffff9810407950 */ /* 0x000fea0003c3ffff */
        .weak           $__internal_15_$__cuda_sm20_div_s64
        .type           $__internal_15_$__cuda_sm20_div_s64,@function
        .size           $__internal_15_$__cuda_sm20_div_s64,(.L_x_1364 - $__internal_15_$__cuda_sm20_div_s64)
$__internal_15_$__cuda_sm20_div_s64:
        /* <DEDUP_REMOVED lines=24> */
[----:B------:R-:W-:-:S05]  /*6880*/  IMAD R10, R11, R23, RZ ;  /* 0x000000170b0a7224 */ /* 0x000fca00078e02ff */
[----:B------:R-:W-:-:S04]  /*6890*/  IADD3 R11, P0, PT, R10, R24, RZ ;  /* 0x000000180a0b7210 */ /* 0x000fc80007f1e0ff */
        /* <DEDUP_REMOVED lines=10> */
[----:B------:R-:W-:Y:S01]  /*6940*/  IMAD.HI.U32 R10, R23, R24, RZ ;  /* 0x00000018170a7227 */ /* 0x000fe200078e00ff */
[----:B------:R-:W-:-:S03]  /*6950*/  SEL R25, R25, R4, !P2 ;  /* 0x0000000419197207 */ /* 0x000fc60005000000 */
        /* <DEDUP_REMOVED lines=25> */
[----:B------:R-:W-:-:S04]  /*6af0*/  IADD3.X R8, PT, PT, R23, ~R9, RZ, P2, !PT ;  /* 0x8000000917087210 */ /* 0x000fc800017fe4ff */
[----:B------:R-:W-:Y:S02]  /*6b00*/  SEL R23, R8, R23, P0 ;  /* 0x0000001708177207 */ /* 0x000fe40000000000 */
[----:B------:R-:W-:Y:S02]  /*6b10*/  IADD3 R8, P2, PT, R4, 0x1, RZ ;  /* 0x0000000104087810 */ /* 0x000fe40007f5e0ff */
[----:B------:R-:W-:Y:S02]  /*6b20*/  ISETP.GE.U32.AND.EX P1, PT, R23, R9, PT, P1 ;  /* 0x000000091700720c */ /* 0x000fe40003f26110 */
[----:B------:R-:W-:Y:S01]  /*6b30*/  SEL R4, R8, R4, P0 ;  /* 0x0000000408047207 */ /* 0x000fe20000000000 */
[----:B------:R-:W-:-:S03]  /*6b40*/  IMAD.X R8, RZ, RZ, R11, P2 ;  /* 0x000000ffff087224 */ /* 0x000fc600010e060b */
[----:B------:R-:W-:Y:S02]  /*6b50*/  IADD3 R9, P2, PT, R4, 0x1, RZ ;  /* 0x0000000104097810 */ /* 0x000fe40007f5e0ff */
[----:B------:R-:W-:Y:S02]  /*6b60*/  SEL R11, R8, R11, P0 ;  /* 0x0000000b080b7207 */ /* 0x000fe40000000000 */
[----:B------:R-:W-:Y:S02]  /*6b70*/  SEL R4, R9, R4, P1 ;  /* 0x0000000409047207 */ /* 0x000fe40000800000 */
[-C--:B------:R-:W-:Y:S02]  /*6b80*/  IADD3.X R8, PT, PT, RZ, R11.reuse, RZ, P2, !PT ;  /* 0x0000000bff087210 */ /* 0x080fe400017fe4ff */
[----:B------:R-:W-:Y:S02]  /*6b90*/  LOP3.LUT R9, R2, R0, RZ, 0x3c, !PT ;  /* 0x0000000002097212 */ /* 0x000fe400078e3cff */
[----:B------:R-:W-:-:S02]  /*6ba0*/  SEL R0, R8, R11, P1 ;  /* 0x0000000b08007207 */ /* 0x000fc40000800000 */
[-C--:B------:R-:W-:Y:S02]  /*6bb0*/  IADD3 R8, P2, PT, RZ, -R4.reuse, RZ ;  /* 0x80000004ff087210 */ /* 0x080fe40007f5e0ff */
[----:B------:R-:W-:Y:S01]  /*6bc0*/  ISETP.NE.U32.AND P0, PT, R3, RZ, PT ;  /* 0x000000ff0300720c */ /* 0x000fe20003f05070 */
[----:B------:R-:W-:Y:S01]  /*6bd0*/  IMAD.MOV.U32 R3, RZ, RZ, 0x0 ;  /* 0x00000000ff037424 */ /* 0x000fe200078e00ff */
[----:B------:R-:W-:Y:S01]  /*6be0*/  ISETP.GE.AND P1, PT, R9, RZ, PT ;  /* 0x000000ff0900720c */ /* 0x000fe20003f26270 */
[----:B------:R-:W-:Y:S01]  /*6bf0*/  IMAD.X R9, RZ, RZ, ~R0, P2 ;  /* 0x000000ffff097224 */ /* 0x000fe200010e0e00 */
[----:B------:R-:W-:Y:S02]  /*6c00*/  ISETP.NE.AND.EX P0, PT, R2, RZ, PT, P0 ;  /* 0x000000ff0200720c */ /* 0x000fe40003f05300 */
[----:B------:R-:W-:Y:S02]  /*6c10*/  MOV R2, R7 ;  /* 0x0000000700027202 */ /* 0x000fe40000000f00 */
[----:B------:R-:W-:-:S02]  /*6c20*/  SEL R4, R8, R4, !P1 ;  /* 0x0000000408047207 */ /* 0x000fc40004800000 */
[----:B------:R-:W-:Y:S02]  /*6c30*/  SEL R9, R9, R0, !P1 ;  /* 0x0000000009097207 */ /* 0x000fe40004800000 */
[----:B------:R-:W-:Y:S02]  /*6c40*/  SEL R0, R4, 0xffffffff, P0 ;  /* 0xffffffff04007807 */ /* 0x000fe40000000000 */
[----:B------:R-:W-:Y:S01]  /*6c50*/  SEL R9, R9, 0xffffffff, P0 ;  /* 0xffffffff09097807 */ /* 0x000fe20000000000 */
[----:B------:R-:W-:Y:S06]  /*6c60*/  RET.REL.NODEC R2 `(_ZN2at6native38_GLOBAL__N__9a469cfd_6_RNN_cu_eca79a6d6kernel16gru_cell_forwardIddlLi2EEEvNS_4cuda6detail10TensorInfoIT_T1_EES9_S9_S9_S9_S9_S9_S8_S8_) ;  /* 0xffffff9002e47950 */ /* 0x000fec0003c3ffff */
.L_x_490:
        /* <DEDUP_REMOVED lines=9> */
.L_x_1364:


//--------------------- .text._ZN2at6native38_GLOBAL__N__9a469cfd_6_RNN_cu_eca79a6d6kernel16gru_cell_forwardIddlLi1EEEvNS_4cuda6detail10TensorInfoIT_T1_EES9_S9_S9_S9_S9_S9_S8_S8_ --------------------------
	.section	.text._ZN2at6native38_GLOBAL__N__9a469cfd_6_RNN_cu_eca79a6d6kernel16gru_cell_forwardIddlLi1EEEvNS_4cuda6detail10TensorInfoIT_T1_EES9_S9_S9_S9_S9_S9_S8_S8_,"ax",@progbits
	.align	128
.text._ZN2at6native38_GLOBAL__N__9a469cfd_6_RNN_cu_eca79a6d6kernel16gru_cell_forwardIddlLi1EEEvNS_4cuda6detail10TensorInfoIT_T1_EES9_S9_S9_S9_S9_S9_S8_S8_:
        .type           _ZN2at6native38_GLOBAL__N__9a469cfd_6_RNN_cu_eca79a6d6kernel16gru_cell_forwardIddlLi1EEEvNS_4cuda6detail10TensorInfoIT_T1_EES9_S9_S9_S9_S9_S9_S8_S8_,@function
        .size           _ZN2at6native38_GLOBAL__N__9a469cfd_6_RNN_cu_eca79a6d6kernel16gru_cell_forwardIddlLi1EEEvNS_4cuda6detail10TensorInfoIT_T1_EES9_S9_S9_S9_S9_S9_S8_S8_,(.L_x_1367 - _ZN2at6native38_GLOBAL__N__9a469cfd_6_RNN_cu_eca79a6d6kernel16gru_cell_forwardIddlLi1EEEvNS_4cuda6detail10TensorInfoIT_T1_EES9_S9_S9_S9_S9_S9_S8_S8_)
        .other          _ZN2at6native38_GLOBAL__N__9a469cfd_6_RNN_cu_eca79a6d6kernel16gru_cell_forwardIddlLi1EEEvNS_4cuda6detail10TensorInfoIT_T1_EES9_S9_S9_S9_S9_S9_S8_S8_,@"STO_CUDA_ENTRY STV_DEFAULT"
_ZN2at6native38_GLOBAL__N__9a469cfd_6_RNN_cu_eca79a6d6kernel16gru_cell_forwardIddlLi1EEEvNS_4cuda6detail10TensorInfoIT_T1_EES9_S9_S9_S9_S9_S9_S8_S8_:
[----:B------:R-:W0:Y:S01]  /*0000*/  LDC R1, c[0x0][0x37c] ;  /* 0x0000df00ff017b82 */ /* 0x000e220000000800 */
[----:B------:R-:W1:Y:S01]  /*0010*/  S2R R2, SR_TID.X ;  /* 0x0000000000027919 */ /* 0x000e620000002100 */
[----:B------:R-:W2:Y:S06]  /*0020*/  LDCU UR4, c[0x0][0x360] ;  /* 0x00006c00ff0477ac */ /* 0x000eac0008000800 */
[----:B------:R-:W1:Y:S01]  /*0030*/  S2UR UR5, SR_CTAID.X ;  /* 0x00000000000579c3 */ /* 0x000e620000002500 */
[----:B0-----:R-:W-:Y:S01]  /*0040*/  VIADD R1, R1, 0xffffffc8 ;  /* 0xffffffc801017836 */ /* 0x001fe20000000000 */
[----:B------:R-:W0:Y:S06]  /*0050*/  LDCU.64 UR6, c[0x0][0xee8] ;  /* 0x0001dd00ff0677ac */ /* 0x000e2c0008000a00 */
[----:B------:R-:W1:Y:S02]  /*0060*/  LDC R3, c[0x0][0x360] ;  /* 0x0000d800ff037b82 */ /* 0x000e640000000800 */
[----:B-1----:R-:W-:-:S05]  /*0070*/  IMAD R2, R3, UR5, R2 ;  /* 0x0000000503027c24 */ /* 0x002fca000f8e0202 */
[----:B0-----:R-:W-:-:S04]  /*0080*/  ISETP.GE.U32.AND P0, PT, R2, UR6, PT ;  /* 0x0000000602007c0c */ /* 0x001fc8000bf06070 */
[----:B------:R-:W-:-:S13]  /*0090*/  ISETP.GE.AND.EX P0, PT, RZ, UR7, PT, P0 ;  /* 0x00000007ff007c0c */ /* 0x000fda000bf06300 */
[----:B--2---:R-:W-:Y:S05]  /*00a0*/  @P0 EXIT ;  /* 0x000000000000094d */ /* 0x004fea0003800000 */
[----:B------:R-:W0:Y:S01]  /*00b0*/  LDCU.64 UR8, c[0x0][0xc70] ;  /* 0x00018e00ff0877ac */ /* 0x000e220008000a00 */
[----:B------:R-:W-:Y:S01]  /*00c0*/  IMAD.MOV.U32 R0, RZ, RZ, RZ ;  /* 0x000000ffff007224 */ /* 0x000fe200078e00ff */
[----:B------:R-:W-:Y:S01]  /*00d0*/  BSSY.RECONVERGENT B0, `(.L_x_491) ;  /* 0x000037d000007945 */ /* 0x000fe20003800200 */
[----:B------:R-:W1:Y:S01]  /*00e0*/  LDCU.64 UR46, c[0x0][0xad0] ;  /* 0x00015a00ff2e77ac */ /* 0x000e620008000a00 */
[----:B------:R-:W2:Y:S01]  /*00f0*/  LDCU.64 UR48, c[0x0][0xa00] ;  /* 0x00014000ff3077ac */ /* 0x000ea20008000a00 */
[----:B------:R-:W3:Y:S01]  /*0100*/  LDCU.64 UR44, c[0x0][0xba0] ;  /* 0x00017400ff2c77ac */ /* 0x000ee20008000a00 */
[----:B------:R-:W4:Y:S01]  /*0110*/  LDCU UR5, c[0x0][0x370] ;  /* 0x00006e00ff0577ac */ /* 0x000f220008000800 */
[----:B0-----:R-:W-:Y:S02]  /*0120*/  IMAD R3, R0, UR8, RZ ;  /* 0x0000000800037c24 */ /* 0x001fe4000f8e02ff */
[----:B------:R-:W-:Y:S01]  /*0130*/  IMAD.WIDE.U32 R4, R2, UR8, RZ ;  /* 0x0000000802047c25 */ /* 0x000fe2000f8e00ff */
[----:B------:R-:W0:Y:S03]  /*0140*/  LDCU.64 UR10, c[0x0][0x358] ;  /* 0x00006b00ff0a77ac */ /* 0x000e260008000a00 */
[----:B-1----:R-:W-:Y:S01]  /*0150*/  IMAD R9, R0, UR46, RZ ;  /* 0x0000002e00097c24 */ /* 0x002fe2000f8e02ff */
[----:B------:R-:W1:Y:S01]  /*0160*/  LDCU UR7, c[0x0][0xee4] ;  /* 0x0001dc80ff0777ac */ /* 0x000e620008000800 */
[----:B------:R-:W-:-:S02]  /*0170*/  IMAD R3, R2, UR9, R3 ;  /* 0x0000000902037c24 */ /* 0x000fc4000f8e0203 */
[----:B------:R-:W-:Y:S01]  /*0180*/  IMAD.WIDE.U32 R6, R2, UR46, RZ ;  /* 0x0000002e02067c25 */ /* 0x000fe2000f8e00ff */
[----:B------:R-:W0:Y:S01]  /*0190*/  LDCU UR42, c[0x0][0xee0] ;  /* 0x0001dc00ff2a77ac */ /* 0x000e220008000800 */
[----:B---3--:R-:W-:Y:S02]  /*01a0*/  LEA R10, P0, R4, UR44, 0x3 ;  /* 0x0000002c040a7c11 */ /* 0x008fe4000f8018ff */
[----:B------:R-:W-:Y:S01]  /*01b0*/  IMAD R9, R2, UR47, R9 ;  /* 0x0000002f02097c24 */ /* 0x000fe2000f8e0209 */
[----:B------:R-:W-:Y:S01]  /*01c0*/  IADD3 R5, PT, PT, R5, R3, RZ ;  /* 0x0000000305057210 */ /* 0x000fe20007ffe0ff */
[----:B----4-:R-:W-:Y:S01]  /*01d0*/  UIMAD UR4, UR4, UR5, URZ ;  /* 0x00000005040472a4 */ /* 0x010fe2000f8e02ff */
[----:B--2---:R-:W-:Y:S01]  /*01e0*/  LEA R8, P1, R6, UR48, 0x3 ;  /* 0x0000003006087c11 */ /* 0x004fe2000f8218ff */
[----:B------:R-:W-:Y:S01]  /*01f0*/  IMAD.IADD R3, R7, 0x1, R9 ;  /* 0x0000000107037824 */ /* 0x000fe200078e0209 */
[----:B------:R-:W-:Y:S01]  /*0200*/  LEA.HI.X R4, R4, UR45, R5, 0x3, P0 ;  /* 0x0000002d04047c11 */ /* 0x000fe200080f1c05 */
[----:B------:R2:W-:Y:S01]  /*0210*/  STL [R1+0x2c], R10 ;  /* 0x00002c0a01007387 */ /* 0x0005e20000100800 */
[----:B------:R-:W-:-:S02]  /*0220*/  UIMAD.WIDE.U32 UR38, UR4, UR8, URZ ;  /* 0x00000008042672a5 */ /* 0x000fc4000f8e00ff */
[----:B------:R-:W-:Y:S01]  /*0230*/  LEA.HI.X R3, R6, UR49, R3, 0x3, P1 ;  /* 0x0000003106037c11 */ /* 0x000fe200088f1c03 */
[----:B------:R2:W-:Y:S01]  /*0240*/  STL [R1+0x24], R8 ;  /* 0x0000240801007387 */ /* 0x0005e20000100800 */
[----:B------:R-:W-:Y:S02]  /*0250*/  UIMAD.WIDE.U32 UR40, UR4, UR46, URZ ;  /* 0x0000002e042872a5 */ /* 0x000fe4000f8e00ff */
[----:B------:R-:W-:Y:S01]  /*0260*/  UIMAD UR5, UR4, UR9, UR39 ;  /* 0x00000009040572a4 */ /* 0x000fe2000f8e0227 */
[----:B------:R2:W-:Y:S01]  /*0270*/  STL [R1+0x20], R3 ;  /* 0x0000200301007387 */ /* 0x0005e20000100800 */
[----:B------:R-:W-:Y:S01]  /*0280*/  UIMAD UR6, UR4, UR47, UR41 ;  /* 0x0000002f040672a4 */ /* 0x000fe2000f8e0229 */
[----:B------:R-:W3:Y:S02]  /*0290*/  LDCU.64 UR16, c[0x0][0xee0] ;  /* 0x0001dc00ff1077ac */ /* 0x000ee40008000a00 */
[----:B------:R2:W-:Y:S01]  /*02a0*/  STL [R1+0x28], R4 ;  /* 0x0000280401007387 */ /* 0x0005e20000100800 */
[----:B------:R-:W4:Y:S01]  /*02b0*/  LDCU.64 UR18, c[0x0][0x6c0] ;  /* 0x0000d800ff1277ac */ /* 0x000f220008000a00 */
        /* <DEDUP_REMOVED lines=10> */
[----:B------:R-:W-:-:S02]  /*0360*/  USHF.L.U64.HI UR5, UR38, 0x3, UR5 ;  /* 0x0000000326057899 */ /* 0x000fc40008010205 */
[----:B-12---:R-:W-:-:S12]  /*0370*/  USHF.L.U64.HI UR6, UR40, 0x3, UR6 ;  /* 0x0000000328067899 */ /* 0x006fd80008010206 */
.L_x_507:
[----:B------:R-:W-:Y:S01]  /*0380*/  IMAD.U32 R3, RZ, RZ, UR7 ;  /* 0x00000007ff037e24 */ /* 0x000fe2000f8e00ff */
[----:B------:R-:W-:Y:S04]  /*0390*/  BSSY.RECONVERGENT B1, `(.L_x_492) ;  /* 0x0000028000017945 */ /* 0x000fe80003800200 */
[----:B-1----:R-:W-:-:S04]  /*03a0*/  LOP3.LUT R4, R0, R3, RZ, 0xfc, !PT ;  /* 0x0000000300047212 */ /* 0x002fc800078efcff */
[----:B------:R-:W-:-:S13]  /*03b0*/  ISETP.NE.U32.AND P0, PT, R4, RZ, PT ;  /* 0x000000ff0400720c */ /* 0x000fda0003f05070 */
[----:B------:R-:W-:Y:S05]  /*03c0*/  @P0 BRA `(.L_x_493) ;  /* 0x0000000000600947 */ /* 0x000fea0003800000 */
[----:B0-----:R-:W-:Y:S01]  /*03d0*/  MOV R4, UR42 ;  /* 0x0000002a00047c02 */ /* 0x001fe20008000f00 */
[----:B------:R-:W-:-:S03]  /*03e0*/  IMAD.MOV.U32 R11, RZ, RZ, RZ ;  /* 0x000000ffff0b7224 */ /* 0x000fc600078e00ff */
[----:B------:R-:W0:Y:S01]  /*03f0*/  I2F.U32.RP R5, R4 ;  /* 0x0000000400057306 */ /* 0x000e220000209000 */
[----:B------:R-:W-:-:S07]  /*0400*/  ISETP.NE.U32.AND P2, PT, R4, RZ, PT ;  /* 0x000000ff0400720c */ /* 0x000fce0003f45070 */
[----:B0-----:R-:W0:Y:S02]  /*0410*/  MUFU.RCP R5, R5 ;  /* 0x0000000500057308 */ /* 0x001e240000001000 */
[----:B0-----:R-:W-:Y:S01]  /*0420*/  VIADD R6, R5, 0xffffffe ;  /* 0x0ffffffe05067836 */ /* 0x001fe20000000000 */
[----:B------:R-:W-:-:S05]  /*0430*/  MOV R5, RZ ;  /* 0x000000ff00057202 */ /* 0x000fca0000000f00 */
[----:B------:R0:W1:Y:S02]  /*0440*/  F2I.FTZ.U32.TRUNC.NTZ R7, R6 ;  /* 0x0000000600077305 */ /* 0x000064000021f000 */
[----:B0-----:R-:W-:Y:S02]  /*0450*/  HFMA2 R6, -RZ, RZ, 0, 0 ;  /* 0x00000000ff067431 */ /* 0x001fe400000001ff */
[----:B-1----:R-:W-:-:S04]  /*0460*/  IMAD R8, R7, R4, RZ ;  /* 0x0000000407087224 */ /* 0x002fc800078e02ff */
[----:B------:R-:W-:-:S04]  /*0470*/  IMAD.MOV R9, RZ, RZ, -R8 ;  /* 0x000000ffff097224 */ /* 0x000fc800078e0a08 */
[----:B------:R-:W-:-:S06]  /*0480*/  IMAD.HI.U32 R7, R7, R9, R6 ;  /* 0x0000000907077227 */ /* 0x000fcc00078e0006 */
[----:B------:R-:W-:-:S04]  /*0490*/  IMAD.HI.U32 R10, R7, R2, RZ ;  /* 0x00000002070a7227 */ /* 0x000fc800078e00ff */
[----:B------:R-:W-:-:S04]  /*04a0*/  IMAD.MOV R7, RZ, RZ, -R10 ;  /* 0x000000ffff077224 */ /* 0x000fc800078e0a0a */
[----:B------:R-:W-:-:S05]  /*04b0*/  IMAD R7, R4, R7, R2 ;  /* 0x0000000704077224 */ /* 0x000fca00078e0202 */
[----:B------:R-:W-:-:S13]  /*04c0*/  ISETP.GE.U32.AND P0, PT, R7, R4, PT ;  /* 0x000000040700720c */ /* 0x000fda0003f06070 */
[----:B------:R-:W-:Y:S01]  /*04d0*/  @P0 IMAD.IADD R7, R7, 0x1, -R4 ;  /* 0x0000000107070824 */ /* 0x000fe200078e0a04 */
[----:B------:R-:W-:-:S04]  /*04e0*/  @P0 IADD3 R10, PT, PT, R10, 0x1, RZ ;  /* 0x000000010a0a0810 */ /* 0x000fc80007ffe0ff */
[----:B------:R-:W-:-:S13]  /*04f0*/  ISETP.GE.U32.AND P1, PT, R7, R4, PT ;  /* 0x000000040700720c */ /* 0x000fda0003f26070 */
[----:B------:R-:W-:Y:S01]  /*0500*/  @P1 VIADD R10, R10, 0x1 ;  /* 0x000000010a0a1836 */ /* 0x000fe20000000000 */
[----:B------:R-:W-:-:S05]  /*0510*/  @!P2 LOP3.LUT R10, RZ, R4, RZ, 0x33, !PT ;  /* 0x00000004ff0aa212 */ /* 0x000fca00078e33ff */
[----:B------:R-:W-:-:S04]  /*0520*/  IMAD.MOV R7, RZ, RZ, -R10 ;  /* 0x000000ffff077224 */ /* 0x000fc800078e0a0a */
[----:B------:R-:W-:Y:S01]  /*0530*/  IMAD R8, R4, R7, R2 ;  /* 0x0000000704087224 */ /* 0x000fe200078e0202 */
[----:B------:R-:W-:Y:S06]  /*0540*/  BRA `(.L_x_494) ;  /* 0x0000000000307947 */ /* 0x000fec0003800000 */
.L_x_493:
[----:B------:R-:W-:-:S07]  /*0550*/  MOV R4, 0x570 ;  /* 0x0000057000047802 */ /* 0x000fce0000000f00 */
[----:B0--34-:R-:W-:Y:S05]  /*0560*/  CALL.REL.NOINC `($__internal_17_$__cuda_sm20_div_s64) ;  /* 0x0000003800607944 */ /* 0x019fea0003c00000 */
[----:B------:R-:W-:Y:S01]  /*0570*/  IADD3 R5, P0, PT, RZ, -R10, RZ ;  /* 0x8000000aff057210 */ /* 0x000fe20007f1e0ff */
[----:B------:R-:W-:Y:S02]  /*0580*/  IMAD.U32 R4, RZ, RZ, UR16 ;  /* 0x00000010ff047e24 */ /* 0x000fe4000f8e00ff */
[----:B------:R-:W-:Y:S01]  /*0590*/  IMAD.MOV.U32 R6, RZ, RZ, R2 ;  /* 0x000000ffff067224 */ /* 0x000fe200078e0002 */
[----:B------:R-:W-:Y:S01]  /*05a0*/  IADD3.X R7, PT, PT, RZ, ~R11, RZ, P0, !PT ;  /* 0x8000000bff077210 */ /* 0x000fe200007fe4ff */
[----:B------:R-:W-:-:S04]  /*05b0*/  IMAD.U32 R3, RZ, RZ, UR17 ;  /* 0x00000011ff037e24 */ /* 0x000fc8000f8e00ff */
[----:B------:R-:W-:Y:S01]  /*05c0*/  IMAD R12, R7, R4, RZ ;  /* 0x00000004070c7224 */ /* 0x000fe200078e02ff */
[----:B------:R-:W-:-:S03]  /*05d0*/  MOV R7, R0 ;  /* 0x0000000000077202 */ /* 0x000fc60000000f00 */
[----:B------:R-:W-:-:S04]  /*05e0*/  IMAD.WIDE.U32 R8, R5, R4, R6 ;  /* 0x0000000405087225 */ /* 0x000fc800078e0006 */
[----:B------:R-:W-:-:S04]  /*05f0*/  IMAD R5, R5, R3, R12 ;  /* 0x0000000305057224 */ /* 0x000fc800078e020c */
[----:B------:R-:W-:-:S07]  /*0600*/  IMAD.IADD R5, R9, 0x1, R5 ;  /* 0x0000000109057824 */ /* 0x000fce00078e0205 */
.L_x_494:
[----:B---34-:R-:W-:Y:S05]  /*0610*/  BSYNC.RECONVERGENT B1 ;  /* 0x0000000000017941 */ /* 0x018fea0003800200 */
.L_x_492:
[-C--:B------:R-:W-:Y:S01]  /*0620*/  IMAD R9, R11, R4.reuse, RZ ;  /* 0x000000040b097224 */ /* 0x080fe200078e02ff */
[----:B------:R-:W-:Y:S01]  /*0630*/  STL [R1+0x30], R0 ;  /* 0x0000300001007387 */ /* 0x000fe20000100800 */
[----:B------:R-:W-:-:S04]  /*0640*/  IMAD.WIDE.U32 R6, R10, R4, RZ ;  /* 0x000000040a067225 */ /* 0x000fc800078e00ff */
[----:B------:R-:W-:-:S04]  /*0650*/  IMAD R9, R10, R3, R9 ;  /* 0x000000030a097224 */ /* 0x000fc800078e0209 */
[----:B------:R-:W-:Y:S01]  /*0660*/  IMAD.IADD R12, R7, 0x1, R9 ;  /* 0x00000001070c7824 */ /* 0x000fe200078e0209 */
[----:B------:R-:W-:-:S03]  /*0670*/  MOV R9, R5 ;  /* 0x0000000500097202 */ /* 0x000fc60000000f00 */
[----:B------:R-:W-:Y:S01]  /*0680*/  IMAD R11, R12, 0x3, RZ ;  /* 0x000000030c0b7824 */ /* 0x000fe200078e02ff */
[----:B------:R0:W-:Y:S01]  /*0690*/  STL [R1+0x4], R12 ;  /* 0x0000040c01007387 */ /* 0x0001e20000100800 */
[----:B------:R-:W-:-:S04]  /*06a0*/  IMAD.WIDE.U32 R14, R6, 0x3, R8 ;  /* 0x00000003060e7825 */ /* 0x000fc800078e0008 */
[----:B------:R-:W-:Y:S01]  /*06b0*/  IMAD.IADD R16, R15, 0x1, R11 ;  /* 0x000000010f107824 */ /* 0x000fe200078e020b */
[C---:B------:R-:W-:Y:S01]  /*06c0*/  IADD3 R24, P1, PT, R14.reuse, R4, RZ ;  /* 0x000000040e187210 */ /* 0x040fe20007f3e0ff */
[----:B------:R-:W-:-:S04]  /*06d0*/  IMAD.WIDE.U32 R10, R14, UR24, RZ ;  /* 0x000000180e0a7c25 */ /* 0x000fc8000f8e00ff */
[----:B------:R-:W-:Y:S01]  /*06e0*/  IMAD R15, R16, UR20, RZ ;  /* 0x00000014100f7c24 */ /* 0x000fe2000f8e02ff */
[----:B------:R-:W-:Y:S01]  /*06f0*/  LEA R20, P2, R10, UR26, 0x3 ;  /* 0x0000001a0a147c11 */ /* 0x000fe2000f8418ff */
[----:B0-----:R-:W-:-:S04]  /*0700*/  IMAD.WIDE.U32 R12, R14, UR20, RZ ;  /* 0x000000140e0c7c25 */ /* 0x001fc8000f8e00ff */
[----:B------:R-:W-:Y:S01]  /*0710*/  IMAD R15, R14, UR21, R15 ;  /* 0x000000150e0f7c24 */ /* 0x000fe2000f8e020f */
[----:B------:R-:W-:Y:S01]  /*0720*/  LEA R22, P0, R12, UR22, 0x3 ;  /* 0x000000160c167c11 */ /* 0x000fe2000f8018ff */
[----:B------:R-:W-:Y:S02]  /*0730*/  IMAD R17, R16, UR24, RZ ;  /* 0x0000001810117c24 */ /* 0x000fe4000f8e02ff */
[----:B------:R-:W-:Y:S02]  /*0740*/  IMAD.IADD R15, R13, 0x1, R15 ;  /* 0x000000010d0f7824 */ /* 0x000fe400078e020f */
[----:B------:R-:W-:Y:S01]  /*0750*/  IMAD R17, R14, UR25, R17 ;  /* 0x000000190e117c24 */ /* 0x000fe2000f8e0211 */
[----:B------:R-:W-:Y:S01]  /*0760*/  IADD3.X R14, PT, PT, R16, R3, RZ, P1, !PT ;  /* 0x00000003100e7210 */ /* 0x000fe20000ffe4ff */
[----:B------:R-:W-:Y:S01]  /*0770*/  IMAD.WIDE.U32 R28, R24, UR20, RZ ;  /* 0x00000014181c7c25 */ /* 0x000fe2000f8e00ff */
[----:B------:R-:W-:Y:S02]  /*0780*/  LEA.HI.X R23, R12, UR23, R15, 0x3, P0 ;  /* 0x000000170c177c11 */ /* 0x000fe400080f1c0f */
[----:B------:R-:W-:Y:S01]  /*0790*/  IADD3 R12, P0, PT, R24, R4, RZ ;  /* 0x00000004180c7210 */ /* 0x000fe20007f1e0ff */
[----:B------:R-:W-:-:S02]  /*07a0*/  IMAD.IADD R11, R11, 0x1, R17 ;  /* 0x000000010b0b7824 */ /* 0x000fc400078e0211 */
[C---:B------:R-:W-:Y:S01]  /*07b0*/  IMAD R17, R14.reuse, UR20, RZ ;  /* 0x000000140e117c24 */ /* 0x040fe2000f8e02ff */
[----:B------:R-:W2:Y:S01]  /*07c0*/  LDG.E.64 R22, desc[UR10][R22.64] ;  /* 0x0000000a16167981 */ /* 0x000ea2000c1e1b00 */
[----:B------:R-:W-:Y:S01]  /*07d0*/  IMAD R13, R14, UR24, RZ ;  /* 0x000000180e0d7c24 */ /* 0x000fe2000f8e02ff */
[----:B------:R-:W-:Y:S01]  /*07e0*/  LEA.HI.X R21, R10, UR27, R11, 0x3, P2 ;  /* 0x0000001b0a157c11 */ /* 0x000fe200090f1c0b */
[----:B------:R-:W-:Y:S02]  /*07f0*/  IMAD.X R14, R14, 0x1, R3, P0 ;  /* 0x000000010e0e7824 */ /* 0x000fe400000e0603 */
[----:B------:R-:W-:Y:S02]  /*0800*/  IMAD R17, R24, UR21, R17 ;  /* 0x0000001518117c24 */ /* 0x000fe4000f8e0211 */
[C---:B------:R-:W-:Y:S01]  /*0810*/  IMAD R15, R14.reuse, UR20, RZ ;  /* 0x000000140e0f7c24 */ /* 0x040fe2000f8e02ff */
[----:B------:R-:W2:Y:S01]  /*0820*/  LDG.E.64 R20, desc[UR10][R20.64] ;  /* 0x0000000a14147981 */ /* 0x000ea2000c1e1b00 */
[----:B------:R-:W-:-:S02]  /*0830*/  IMAD R14, R14, UR24, RZ ;  /* 0x000000180e0e7c24 */ /* 0x000fc4000f8e02ff */
[----:B------:R-:W-:Y:S02]  /*0840*/  IMAD R13, R24, UR25, R13 ;  /* 0x00000019180d7c24 */ /* 0x000fe4000f8e020d */
[----:B------:R-:W-:Y:S02]  /*0850*/  IMAD R0, R12, UR25, R14 ;  /* 0x000000190c007c24 */ /* 0x000fe4000f8e020e */
[----:B------:R-:W-:-:S03]  /*0860*/  IMAD.WIDE.U32 R24, R24, UR24, RZ ;  /* 0x0000001818187c25 */ /* 0x000fc6000f8e00ff */
[----:B------:R-:W-:Y:S01]  /*0870*/  MOV R19, R0 ;  /* 0x0000000000137202 */ /* 0x000fe20000000f00 */
[----:B------:R-:W-:Y:S01]  /*0880*/  IMAD.IADD R29, R29, 0x1, R17 ;  /* 0x000000011d1d7824 */ /* 0x000fe200078e0211 */
[----:B------:R-:W5:Y:S01]  /*0890*/  LDL.LU R0, [R1+0x30] ;  /* 0x0000300001007983 */ /* 0x000f620000300800 */
[----:B------:R-:W-:Y:S01]  /*08a0*/  IMAD.WIDE.U32 R10, R12, UR24, RZ ;  /* 0x000000180c0a7c25 */ /* 0x000fe2000f8e00ff */
[----:B------:R-:W-:-:S03]  /*08b0*/  LEA R14, P2, R24, UR26, 0x3 ;  /* 0x0000001a180e7c11 */ /* 0x000fc6000f8418ff */
[----:B------:R-:W-:Y:S01]  /*08c0*/  IMAD.MOV.U32 R17, RZ, RZ, R19 ;  /* 0x000000ffff117224 */ /* 0x000fe200078e0013 */
[----:B------:R-:W-:Y:S01]  /*08d0*/  IADD3 R19, PT, PT, R25, R13, RZ ;  /* 0x0000000d19137210 */ /* 0x000fe20007ffe0ff */
[----:B------:R-:W-:Y:S01]  /*08e0*/  IMAD.WIDE.U32 R26, R12, UR20, RZ ;  /* 0x000000140c1a7c25 */ /* 0x000fe2000f8e00ff */
[----:B------:R-:W-:-:S03]  /*08f0*/  LEA R18, P3, R10, UR26, 0x3 ;  /* 0x0000001a0a127c11 */ /* 0x000fc6000f8618ff */
[----:B------:R-:W-:Y:S01]  /*0900*/  IMAD.MOV.U32 R13, RZ, RZ, R17 ;  /* 0x000000ffff0d7224 */ /* 0x000fe200078e0011 */
[----:B------:R-:W-:Y:S01]  /*0910*/  LEA R16, P1, R26, UR22, 0x3 ;  /* 0x000000161a107c11 */ /* 0x000fe2000f8218ff */
[----:B------:R-:W-:Y:S01]  /*0920*/  IMAD R15, R12, UR21, R15 ;  /* 0x000000150c0f7c24 */ /* 0x000fe2000f8e020f */
[C---:B------:R-:W-:Y:S02]  /*0930*/  LEA R12, P0, R28.reuse, UR22, 0x3 ;  /* 0x000000161c0c7c11 */ /* 0x040fe4000f8018ff */
[----:B------:R-:W-:Y:S02]  /*0940*/  IADD3 R11, PT, PT, R11, R13, RZ ;  /* 0x0000000d0b0b7210 */ /* 0x000fe40007ffe0ff */
[----:B------:R-:W-:Y:S02]  /*0950*/  LEA.HI.X R13, R28, UR23, R29, 0x3, P0 ;  /* 0x000000171c0d7c11 */ /* 0x000fe400080f1c1d */
[----:B------:R-:W3:Y:S04]  /*0960*/  LDL R28, [R1+0x20] ;  /* 0x00002000011c7983 */ /* 0x000ee80000100800 */
[----:B------:R-:W4:Y:S01]  /*0970*/  LDL R29, [R1+0x24] ;  /* 0x00002400011d7983 */ /* 0x000f220000100800 */
[----:B------:R-:W-:Y:S01]  /*0980*/  IMAD.IADD R17, R27, 0x1, R15 ;  /* 0x000000011b117824 */ /* 0x000fe200078e020f */
[----:B------:R-:W-:-:S02]  /*0990*/  LEA.HI.X R15, R24, UR27, R19, 0x3, P2 ;  /* 0x0000001b180f7c11 */ /* 0x000fc400090f1c13 */
[----:B------:R-:W2:Y:S02]  /*09a0*/  LDG.E.64 R12, desc[UR10][R12.64] ;  /* 0x0000000a0c0c7981 */ /* 0x000ea4000c1e1b00 */
[----:B------:R-:W-:Y:S02]  /*09b0*/  LEA.HI.X R17, R26, UR23, R17, 0x3, P1 ;  /* 0x000000171a117c11 */ /* 0x000fe400088f1c11 */
[----:B------:R-:W2:Y:S04]  /*09c0*/  LDG.E.64 R14, desc[UR10][R14.64] ;  /* 0x0000000a0e0e7981 */ /* 0x000ea8000c1e1b00 */
[----:B------:R-:W2:Y:S01]  /*09d0*/  LDG.E.64 R26, desc[UR10][R16.64] ;  /* 0x0000000a101a7981 */ /* 0x000ea2000c1e1b00 */
[----:B------:R-:W-:Y:S01]  /*09e0*/  LEA.HI.X R19, R10, UR27, R11, 0x3, P3 ;  /* 0x0000001b0a137c11 */ /* 0x000fe200098f1c0b */
[----:B---3--:R-:W-:-:S02]  /*09f0*/  IMAD.MOV.U32 R11, RZ, RZ, R28 ;  /* 0x000000ffff0b7224 */ /* 0x008fc400078e001c */
[----:B----4-:R-:W-:Y:S01]  /*0a00*/  IMAD.MOV.U32 R10, RZ, RZ, R29 ;  /* 0x000000ffff0a7224 */ /* 0x010fe200078e001d */
[----:B--2---:R0:W-:Y:S05]  /*0a10*/  STL.64 [R1+0x18], R12 ;  /* 0x0000180c01007387 */ /* 0x0041ea0000100a00 */
[----:B------:R-:W5:Y:S04]  /*0a20*/  LDG.E.64 R10, desc[UR10][R10.64] ;  /* 0x0000000a0a0a7981 */ /* 0x000f68000c1e1b00 */
[----:B------:R1:W-:Y:S04]  /*0a30*/  STL.64 [R1+0x10], R14 ;  /* 0x0000100e01007387 */ /* 0x0003e80000100a00 */
[----:B------:R2:W-:Y:S01]  /*0a40*/  STL.64 [R1+0x8], R26 ;  /* 0x0000081a01007387 */ /* 0x0005e20000100a00 */
[----:B------:R-:W-:Y:S01]  /*0a50*/  UISETP.NE.U32.AND UP0, UPT, UR18, URZ, UPT ;  /* 0x000000ff1200728c */ /* 0x000fe2000bf05070 */
[----:B------:R3:W4:Y:S01]  /*0a60*/  DADD R24, R22, R20 ;  /* 0x0000000016187229 */ /* 0x0007220000000014 */
[----:B------:R-:W-:Y:S01]  /*0a70*/  CS2R R16, SRZ ;  /* 0x0000000000107805 */ /* 0x000fe2000001ff00 */
[----:B------:R4:W5:Y:S01]  /*0a80*/  LDG.E.64 R28, desc[UR10][R18.64] ;  /* 0x0000000a121c7981 */ /* 0x000962000c1e1b00 */
[----:B------:R-:W-:Y:S01]  /*0a90*/  UISETP.NE.AND.EX UP0, UPT, UR19, URZ, UPT, UP0 ;  /* 0x000000ff1300728c */ /* 0x000fe2000bf05300 */
[----:B0-----:R-:W-:-:S02]  /*0aa0*/  CS2R R12, SRZ ;  /* 0x00000000000c7805 */ /* 0x001fc4000001ff00 */
[----:B---3--:R-:W-:Y:S02]  /*0ab0*/  CS2R R20, SRZ ;  /* 0x0000000000147805 */ /* 0x008fe4000001ff00 */
[----:B-1----:R-:W-:Y:S02]  /*0ac0*/  CS2R R14, SRZ ;  /* 0x00000000000e7805 */ /* 0x002fe4000001ff00 */
[----:B------:R-:W-:Y:S02]  /*0ad0*/  CS2R R22, SRZ ;  /* 0x0000000000167805 */ /* 0x000fe4000001ff00 */
[----:B----4-:R-:W-:Y:S01]  /*0ae0*/  CS2R R18, SRZ ;  /* 0x0000000000127805 */ /* 0x010fe2000001ff00 */
[----:B--2---:R-:W-:Y:S06]  /*0af0*/  BRA.U !UP0, `(.L_x_495) ;  /* 0x0000000108b87547 */ /* 0x004fec000b800000 */
[----:B------:R-:W-:Y:S01]  /*0b00*/  IMAD R13, R5, UR28, RZ ;  /* 0x0000001c050d7c24 */ /* 0x000fe2000f8e02ff */
[C---:B------:R-:W-:Y:S01]  /*0b10*/  IADD3 R15, P1, PT, R8.reuse, R4, RZ ;  /* 0x00000004080f7210 */ /* 0x040fe20007f3e0ff */
[----:B------:R-:W-:-:S04]  /*0b20*/  IMAD.WIDE.U32 R18, R8, UR28, RZ ;  /* 0x0000001c08127c25 */ /* 0x000fc8000f8e00ff */
[----:B------:R-:W-:Y:S01]  /*0b30*/  IMAD R13, R8, UR29, R13 ;  /* 0x0000001d080d7c24 */ /* 0x000fe2000f8e020d */
[----:B------:R-:W-:Y:S01]  /*0b40*/  LEA R12, P0, R18, UR18, 0x3 ;  /* 0x00000012120c7c11 */ /* 0x000fe2000f8018ff */
[C---:B------:R-:W-:Y:S02]  /*0b50*/  IMAD R14, R5.reuse, UR30, RZ ;  /* 0x0000001e050e7c24 */ /* 0x040fe4000f8e02ff */
[----:B------:R-:W-:Y:S01]  /*0b60*/  IMAD.X R5, R5, 0x1, R3, P1 ;  /* 0x0000000105057824 */ /* 0x000fe200008e0603 */
[----:B------:R-:W-:Y:S01]  /*0b70*/  IADD3 R13, PT, PT, R19, R13, RZ ;  /* 0x0000000d130d7210 */ /* 0x000fe20007ffe0ff */
[----:B------:R-:W-:-:S03]  /*0b80*/  IMAD.WIDE.U32 R16, R8, UR30, RZ ;  /* 0x0000001e08107c25 */ /* 0x000fc6000f8e00ff */
[----:B------:R-:W-:Y:S01]  /*0b90*/  LEA.HI.X R13, R18, UR19, R13, 0x3, P0 ;  /* 0x00000013120d7c11 */ /* 0x000fe200080f1c0d */
[----:B------:R-:W-:Y:S01]  /*0ba0*/  IMAD R14, R8, UR31, R14 ;  /* 0x0000001f080e7c24 */ /* 0x000fe2000f8e020e */
[----:B------:R-:W-:Y:S01]  /*0bb0*/  IADD3 R4, P0, PT, R15, R4, RZ ;  /* 0x000000040f047210 */ /* 0x000fe20007f1e0ff */
[----:B------:R-:W-:Y:S01]  /*0bc0*/  IMAD R19, R5, UR28, RZ ;  /* 0x0000001c05137c24 */ /* 0x000fe2000f8e02ff */
[C---:B------:R-:W-:Y:S01]  /*0bd0*/  LEA R18, P1, R16.reuse, UR32, 0x3 ;  /* 0x0000002010127c11 */ /* 0x040fe2000f8218ff */
[----:B------:R-:W-:Y:S01]  /*0be0*/  IMAD.IADD R14, R17, 0x1, R14 ;  /* 0x00000001110e7824 */ /* 0x000fe200078e020e */
[----:B------:R-:W-:Y:S01]  /*0bf0*/  IADD3.X R3, PT, PT, R5, R3, RZ, P0, !PT ;  /* 0x0000000305037210 */ /* 0x000fe200007fe4ff */
[C---:B------:R-:W-:Y:S01]  /*0c00*/  IMAD.WIDE.U32 R20, R15.reuse, UR28, RZ ;  /* 0x0000001c0f147c25 */ /* 0x040fe2000f8e00ff */
[----:B------:R-:W5:Y:S03]  /*0c10*/  LDG.E.64 R12, desc[UR10][R12.64] ;  /* 0x0000000a0c0c7981 */ /* 0x000f66000c1e1b00 */
[----:B------:R-:W-:Y:S01]  /*0c20*/  IMAD R17, R15, UR29, R19 ;  /* 0x0000001d0f117c24 */ /* 0x000fe2000f8e0213 */
[----:B------:R-:W-:Y:S01]  /*0c30*/  LEA.HI.X R19, R16, UR33, R14, 0x3, P1 ;  /* 0x0000002110137c11 */ /* 0x000fe200088f1c0e */
[----:B------:R-:W-:Y:S01]  /*0c40*/  IMAD R5, R5, UR30, RZ ;  /* 0x0000001e05057c24 */ /* 0x000fe2000f8e02ff */
[----:B------:R-:W-:Y:S01]  /*0c50*/  LEA R14, P0, R20, UR18, 0x3 ;  /* 0x00000012140e7c11 */ /* 0x000fe2000f8018ff */
[----:B------:R-:W-:-:S02]  /*0c60*/  IMAD.IADD R21, R21, 0x1, R17 ;  /* 0x0000000115157824 */ /* 0x000fc400078e0211 */
[C---:B------:R-:W-:Y:S01]  /*0c70*/  IMAD.WIDE.U32 R16, R15.reuse, UR30, RZ ;  /* 0x0000001e0f107c25 */ /* 0x040fe2000f8e00ff */
[----:B------:R-:W5:Y:S03]  /*0c80*/  LDG.E.64 R18, desc[UR10][R18.64] ;  /* 0x0000000a12127981 */ /* 0x000f66000c1e1b00 */
[----:B------:R-:W-:Y:S01]  /*0c90*/  IMAD R5, R15, UR31, R5 ;  /* 0x0000001f0f057c24 */ /* 0x000fe2000f8e0205 */
[----:B------:R-:W-:Y:S01]  /*0ca0*/  LEA.HI.X R15, R20, UR19, R21, 0x3, P0 ;  /* 0x00000013140f7c11 */ /* 0x000fe200080f1c15 */
[----:B------:R-:W-:Y:S01]  /*0cb0*/  IMAD R21, R3, UR28, RZ ;  /* 0x0000001c03157c24 */ /* 0x000fe2000f8e02ff */
[----:B------:R-:W-:Y:S01]  /*0cc0*/  LEA R20, P0, R16, UR32, 0x3 ;  /* 0x0000002010147c11 */ /* 0x000fe2000f8018ff */
[----:B------:R-:W-:Y:S02]  /*0cd0*/  IMAD.IADD R5, R17, 0x1, R5 ;  /* 0x0000000111057824 */ /* 0x000fe400078e0205 */
[----:B------:R-:W-:Y:S01]  /*0ce0*/  IMAD R3, R3, UR30, RZ ;  /* 0x0000001e03037c24 */ /* 0x000fe2000f8e02ff */
[----:B------:R-:W5:Y:S01]  /*0cf0*/  LDG.E.64 R14, desc[UR10][R14.64] ;  /* 0x0000000a0e0e7981 */ /* 0x000f62000c1e1b00 */
[----:B------:R-:W-:Y:S01]  /*0d00*/  IMAD R17, R4, UR29, R21 ;  /* 0x0000001d04117c24 */ /* 0x000fe2000f8e0215 */
[----:B------:R-:W-:Y:S01]  /*0d10*/  LEA.HI.X R21, R16, UR33, R5, 0x3, P0 ;  /* 0x0000002110157c11 */ /* 0x000fe200080f1c05 */
[----:B------:R-:W-:-:S04]  /*0d20*/  IMAD.WIDE.U32 R22, R4, UR28, RZ ;  /* 0x0000001c04167c25 */ /* 0x000fc8000f8e00ff */
[C---:B------:R-:W-:Y:S01]  /*0d30*/  IMAD R3, R4.reuse, UR31, R3 ;  /* 0x0000001f04037c24 */ /* 0x040fe2000f8e0203 */
[----:B------:R-:W-:Y:S01]  /*0d40*/  IADD3 R17, PT, PT, R23, R17, RZ ;  /* 0x0000001117117210 */ /* 0x000fe20007ffe0ff */
[----:B------:R-:W-:Y:S01]  /*0d50*/  IMAD.WIDE.U32 R4, R4, UR30, RZ ;  /* 0x0000001e04047c25 */ /* 0x000fe2000f8e00ff */
[C---:B------:R-:W-:Y:S01]  /*0d60*/  LEA R16, P0, R22.reuse, UR18, 0x3 ;  /* 0x0000001216107c11 */ /* 0x040fe2000f8018ff */
[----:B------:R-:W5:Y:S02]  /*0d70*/  LDG.E.64 R20, desc[UR10][R20.64] ;  /* 0x0000000a14147981 */ /* 0x000f64000c1e1b00 */
[----:B------:R-:W-:Y:S01]  /*0d80*/  IMAD.IADD R3, R5, 0x1, R3 ;  /* 0x0000000105037824 */ /* 0x000fe200078e0203 */
[----:B------:R-:W-:Y:S02]  /*0d90*/  LEA.HI.X R17, R22, UR19, R17, 0x3, P0 ;  /* 0x0000001316117c11 */ /* 0x000fe400080f1c11 */
[----:B------:R-:W-:-:S04]  /*0da0*/  LEA R22, P0, R4, UR32, 0x3 ;  /* 0x0000002004167c11 */ /* 0x000fc8000f8018ff */
[----:B------:R-:W-:Y:S01]  /*0db0*/  LEA.HI.X R23, R4, UR33, R3, 0x3, P0 ;  /* 0x0000002104177c11 */ /* 0x000fe200080f1c03 */
[----:B------:R-:W5:Y:S05]  /*0dc0*/  LDG.E.64 R16, desc[UR10][R16.64] ;  /* 0x0000000a10107981 */ /* 0x000f6a000c1e1b00 */
[----:B------:R-:W5:Y:S03]  /*0dd0*/  LDG.E.64 R22, desc[UR10][R22.64] ;  /* 0x0000000a16167981 */ /* 0x000f66000c1e1b00 */
.L_x_495:
[----:B-----5:R-:W0:Y:S01]  /*0de0*/  DADD R12, R24, R12 ;  /* 0x00000000180c7229 */ /* 0x020e22000000000c */
[----:B------:R-:W-:Y:S01]  /*0df0*/  UMOV UR8, 0xfefa39ef ;  /* 0xfefa39ef00087882 */ /* 0x000fe20000000000 */
[----:B------:R-:W-:Y:S01]  /*0e00*/  UMOV UR9, 0x3fe62e42 ;  /* 0x3fe62e4200097882 */ /* 0x000fe20000000000 */
[----:B------:R-:W-:-:S15]  /*0e10*/  BSSY.RECONVERGENT B1, `(.L_x_496) ;  /* 0x0000083000017945 */ /* 0x000fde0003800200 */
[----:B------:R-:W-:-:S15]  /*0e20*/  NOP ;  /* 0x0000000000007918 */ /* 0x000fde0000000000 */
[----:B------:R-:W-:-:S15]  /*0e30*/  NOP ;  /* 0x0000000000007918 */ /* 0x000fde0000000000 */
[----:B------:R-:W-:-:S15]  /*0e40*/  NOP ;  /* 0x0000000000007918 */ /* 0x000fde0000000000 */
[----:B------:R-:W-:-:S01]  /*0e50*/  NOP ;  /* 0x0000000000007918 */ /* 0x000fc20000000000 */
        /* <DEDUP_REMOVED lines=27> */
[----:B------:R-:W-:Y:S01]  /*1010*/  UMOV UR9, 0x3e5ade15 ;  /* 0x3e5ade1500097882 */ /* 0x000fe20000000000 */
[----:B------:R-:W-:-:S15]  /*1020*/  IMAD.MOV.U32 R25, RZ, RZ, 0x3e928af3 ;  /* 0x3e928af3ff197424 */ /* 0x000fde00078e00ff */
        /* <DEDUP_REMOVED lines=75> */
[----:B0-----:R-:W-:Y:S01]  /*14e0*/  MOV R3, R25 ;  /* 0x0000001900037202 */ /* 0x001fe20000000f00 */
[----:B------:R-:W-:Y:S02]  /*14f0*/  IMAD R25, R12, 0x100000, R5 ;  /* 0x001000000c197824 */ /* 0x000fe400078e0205 */
[----:B------:R-:W-:Y:S01]  /*1500*/  IMAD.MOV.U32 R24, RZ, RZ, R4 ;  /* 0x000000ffff187224 */ /* 0x000fe200078e0004 */
        /* <DEDUP_REMOVED lines=8> */
[----:B------:R-:W-:Y:S01]  /*1590*/  @!P1 LEA R13, R12, 0x3ff00000, 0x14 ;  /* 0x3ff000000c0d9811 */ /* 0x000fe200078ea0ff */
[----:B------:R-:W-:-:S15]  /*15a0*/  @!P1 IMAD.MOV.U32 R12, RZ, RZ, RZ ;  /* 0x000000ffff0c9224 */ /* 0x000fde00078e00ff */
[----:B------:R-:W-:-:S15]  /*15b0*/  NOP ;  /* 0x0000000000007918 */ /* 0x000fde0000000000 */
[----:B------:R-:W-:-:S07]  /*15c0*/  NOP ;  /* 0x0000000000007918 */ /* 0x000fce0000000000 */
[----:B------:R-:W0:Y:S02]  /*15d0*/  DADD R18, -R18, +INF ;  /* 0x7ff0000012127429 */ /* 0x000e240000000100 */
[----:B0-----:R-:W-:Y:S02]  /*15e0*/  FSEL R24, R18, RZ, !P0 ;  /* 0x000000ff12187208 */ /* 0x001fe40004000000 */
[----:B------:R-:W-:-:S15]  /*15f0*/  FSEL R25, R19, RZ, !P0 ;  /* 0x000000ff13197208 */ /* 0x000fde0004000000 */
[----:B------:R-:W-:-:S15]  /*1600*/  NOP ;  /* 0x0000000000007918 */ /* 0x000fde0000000000 */
[----:B------:R-:W-:-:S15]  /*1610*/  NOP ;  /* 0x0000000000007918 */ /* 0x000fde0000000000 */
[----:B------:R-:W-:-:S15]  /*1620*/  NOP ;  /* 0x0000000000007918 */ /* 0x000fde0000000000 */
[----:B------:R0:W1:Y:S02]  /*1630*/  @!P1 DMUL R24, R4, R12 ;  /* 0x0000000c04189228 */ /* 0x0000640000000000 */
.L_x_497:
[----:B------:R-:W-:Y:S05]  /*1640*/  BSYNC.RECONVERGENT B1 ;  /* 0x0000000000017941 */ /* 0x000fea0003800200 */
.L_x_496:
[----:B------:R-:W2:Y:S01]  /*1650*/  LDL.LU R3, [R1+0x4] ;  /* 0x0000040001037983 */ /* 0x000ea20000300800 */
[----:B01----:R-:W0:Y:S01]  /*1660*/  DADD R12, R24, 1 ;  /* 0x3ff00000180c7429 */ /* 0x003e220000000000 */
[----:B------:R-:W-:Y:S01]  /*1670*/  IMAD.WIDE.U32 R6, R6, 0x5, R8 ;  /* 0x0000000506067825 */ /* 0x000fe200078e0008 */
[----:B0-----:R-:W0:Y:S01]  /*1680*/  MUFU.RCP64H R25, R13 ;  /* 0x0000000d00197308 */ /* 0x001e220000001800 */
[----:B------:R-:W-:Y:S01]  /*1690*/  IADD3 R24, PT, PT, R13, 0x300402, RZ ;  /* 0x003004020d187810 */ /* 0x000fe20007ffe0ff */
[----:B------:R-:W-:Y:S03]  /*16a0*/  BSSY.RECONVERGENT B1, `(.L_x_498) ;  /* 0x0000024000017945 */ /* 0x000fe60003800200 */
[----:B------:R-:W-:-:S15]  /*16b0*/  FSETP.GEU.AND P0, PT, |R24|, 5.8789094863358348022e-39, PT ;  /* 0x004004021800780b */ /* 0x000fde0003f0e200 */
[----:B------:R-:W-:-:S15]  /*16c0*/  NOP ;  /* 0x0000000000007918 */ /* 0x000fde0000000000 */
[----:B------:R-:W-:-:S15]  /*16d0*/  NOP ;  /* 0x0000000000007918 */ /* 0x000fde0000000000 */
[----:B------:R-:W-:-:S12]  /*16e0*/  NOP ;  /* 0x0000000000007918 */ /* 0x000fd80000000000 */
        /* <DEDUP_REMOVED lines=15> */
[----:B0-----:R-:W0:Y:S01]  /*17e0*/  DFMA R18, -R12, R4, 1 ;  /* 0x3ff000000c12742b */ /* 0x001e220000000104 */
[----:B--2---:R-:W-:-:S04]  /*17f0*/  IMAD R26, R3, 0x5, RZ ;  /* 0x00000005031a7824 */ /* 0x004fc800078e02ff */
[----:B------:R-:W-:-:S15]  /*1800*/  IMAD.IADD R26, R7, 0x1, R26 ;  /* 0x00000001071a7824 */ /* 0x000fde00078e021a */
[----:B------:R-:W-:-:S15]  /*1810*/  NOP ;  /* 0x0000000000007918 */ /* 0x000fde0000000000 */
[----:B------:R-:W-:-:S15]  /*1820*/  NOP ;  /* 0x0000000000007918 */ /* 0x000fde0000000000 */
[----:B------:R-:W-:-:S14]  /*1830*/  NOP ;  /* 0x0000000000007918 */ /* 0x000fdc0000000000 */
[----:B0-----:R0:W1:Y:S02]  /*1840*/  DFMA R4, R4, R18, R4 ;  /* 0x000000120404722b */ /* 0x0010640000000004 */
[----:B01----:R-:W-:Y:S05]  /*1850*/  @P0 BRA `(.L_x_499) ;  /* 0x0000000000200947 */ /* 0x003fea0003800000 */
[----:B------:R-:W-:Y:S01]  /*1860*/  LOP3.LUT R3, R13, 0x7fffffff, RZ, 0xc0, !PT ;  /* 0x7fffffff0d037812 */ /* 0x000fe200078ec0ff */
[----:B------:R-:W-:Y:S01]  /*1870*/  IMAD.MOV.U32 R8, RZ, RZ, R12 ;  /* 0x000000ffff087224 */ /* 0x000fe200078e000c */
[----:B------:R-:W-:Y:S02]  /*1880*/  MOV R9, R13 ;  /* 0x0000000d00097202 */ /* 0x000fe40000000f00 */
[----:B------:R-:W-:Y:S01]  /*1890*/  MOV R27, 0x18c0 ;  /* 0x000018c0001b7802 */ /* 0x000fe20000000f00 */
[----:B------:R-:W-:-:S07]  /*18a0*/  VIADD R3, R3, 0xfff00000 ;  /* 0xfff0000003037836 */ /* 0x000fce0000000000 */
[----:B------:R-:W-:Y:S05]  /*18b0*/  CALL.REL.NOINC `($__internal_16_$__cuda_sm20_dblrcp_rn_slowpath_v3) ;  /* 0x0000002000007944 */ /* 0x000fea0003c00000 */
[----:B------:R-:W-:Y:S01]  /*18c0*/  IMAD.MOV.U32 R4, RZ, RZ, R3 ;  /* 0x000000ffff047224 */ /* 0x000fe200078e0003 */
[----:B------:R-:W-:-:S07]  /*18d0*/  MOV R5, R12 ;  /* 0x0000000c00057202 */ /* 0x000fce0000000f00 */
.L_x_499:
[----:B------:R-:W-:Y:S05]  /*18e0*/  BSYNC.RECONVERGENT B1 ;  /* 0x0000000000017941 */ /* 0x000fea0003800200 */
.L_x_498:
[----:B------:R-:W2:Y:S04]  /*18f0*/  LDL.LU.64 R12, [R1+0x10] ;  /* 0x00001000010c7983 */ /* 0x000ea80000300a00 */
[----:B------:R-:W2:Y:S01]  /*1900*/  LDL.LU.64 R8, [R1+0x18] ;  /* 0x0000180001087983 */ /* 0x000ea20000300a00 */
[----:B------:R-:W-:Y:S01]  /*1910*/  MOV R18, 0xfefa39ef ;  /* 0xfefa39ef00127802 */ /* 0x000fe20000000f00 */
[----:B------:R-:W-:Y:S01]  /*1920*/  IMAD.MOV.U32 R19, RZ, RZ, 0x3fe62e42 ;  /* 0x3fe62e42ff137424 */ /* 0x000fe200078e00ff */
[----:B------:R-:W-:Y:S01]  /*1930*/  UMOV UR8, 0x3b39803f ;  /* 0x3b39803f00087882 */ /* 0x000fe20000000000 */
[----:B------:R-:W-:Y:S01]  /*1940*/  UMOV UR9, 0x3c7abc9e ;  /* 0x3c7abc9e00097882 */ /* 0x000fe20000000000 */
[----:B------:R-:W-:Y:S01]  /*1950*/  BSSY.RECONVERGENT B1, `(.L_x_500) ;  /* 0x0000086000017945 */ /* 0x000fe20003800200 */
[----:B--2---:R0:W1:Y:S02]  /*1960*/  DADD R8, R8, R12 ;  /* 0x0000000008087229 */ /* 0x004064000000000c */
[----:B0-----:R-:W-:-:S02]  /*1970*/  IMAD.MOV.U32 R12, RZ, RZ, 0x652b82fe ;  /* 0x652b82feff0c7424 */ /* 0x001fc400078e00ff */
[----:B------:R-:W-:-:S15]  /*1980*/  IMAD.MOV.U32 R13, RZ, RZ, 0x3ff71547 ;  /* 0x3ff71547ff0d7424 */ /* 0x000fde00078e00ff */
[----:B------:R-:W-:-:S15]  /*1990*/  NOP ;  /* 0x0000000000007918 */ /* 0x000fde0000000000 */
[----:B------:R-:W-:-:S15]  /*19a0*/  NOP ;  /* 0x0000000000007918 */ /* 0x000fde0000000000 */
[----:B------:R-:W-:-:S15]  /*19b0*/  NOP ;  /* 0x0000000000007918 */ /* 0x000fde0000000000 */
[----:B-1----:R-:W0:-:S15]  /*19c0*/  DADD R8, R8, R14 ;  /* 0x0000000008087229 */ /* 0x002e1e000000000e */
        /* <DEDUP_REMOVED lines=9> */
[----:B0-----:R-:W0:-:S15]  /*1a60*/  DFMA R12, R20, -R12, 6.75539944105574400000e+15 ;  /* 0x43380000140c742b */ /* 0x001e1e000000080c */
        /* <DEDUP_REMOVED lines=9> */
[----:B0-----:R-:W0:-:S15]  /*1b00*/  DFMA R14, R8, -R18, -R20 ;  /* 0x80000012080e722b */ /* 0x001e1e0000000814 */
[----:B------:R-:W-:-:S15]  /*1b10*/  NOP ;  /* 0x0000000000007918 */ /* 0x000fde0000000000 */
[----:B------:R-:W-:-:S15]  /*1b20*/  NOP ;  /* 0x0000000000007918 */ /* 0x000fde0000000000 */
[----:B------:R-:W-:-:S15]  /*1b30*/  NOP ;  /* 0x0000000000007918 */ /* 0x000fde0000000000 */
[----:B------:R-:W-:-:S04]  /*1b40*/  NOP ;  /* 0x0000000000007918 */ /* 0x000fc80000000000 */
        /* <DEDUP_REMOVED lines=81> */
[----:B------:R-:W-:Y:S01]  /*2060*/  MOV R8, R14 ;  /* 0x0000000e00087202 */ /* 0x000fe20000000f00 */
[----:B------:R-:W-:-:S03]  /*2070*/  IMAD R9, R12, 0x100000, R15 ;  /* 0x001000000c097824 */ /* 0x000fc600078e020f */
[----:B------:R-:W-:-:S13]  /*2080*/  FSETP.GEU.FTZ.AND P0, PT, |R3|, 4.1917929649353027344, PT ;  /* 0x4086232b0300780b */ /* 0x000fda0003f1e200 */
[----:B------:R-:W-:Y:S05]  /*2090*/  @!P0 BRA `(.L_x_501) ;  /* 0x0000000000448947 */ /* 0x000fea0003800000 */
[----:B------:R-:W-:Y:S01]  /*20a0*/  FSETP.GEU.FTZ.AND P1, PT, |R3|, 4.2275390625, PT ;  /* 0x408748000300780b */ /* 0x000fe20003f3e200 */
[----:B------:R-:W-:-:S12]  /*20b0*/  DSETP.GT.AND P0, PT, R20, RZ, PT ;  /* 0x000000ff1400722a */ /* 0x000fd80003f04000 */
[----:B------:R-:W-:-:S04]  /*20c0*/  @!P1 LEA.HI R3, R12, R12, RZ, 0x1 ;  /* 0x0000000c0c039211 */ /* 0x000fc800078f08ff */
[----:B------:R-:W-:-:S05]  /*20d0*/  @!P1 SHF.R.S32.HI R3, RZ, 0x1, R3 ;  /* 0x00000001ff039819 */ /* 0x000fca0000011403 */
[----:B------:R-:W-:Y:S02]  /*20e0*/  @!P1 IMAD.IADD R12, R12, 0x1, -R3 ;  /* 0x000000010c0c9824 */ /* 0x000fe400078e0a03 */
[----:B------:R-:W-:-:S03]  /*20f0*/  @!P1 IMAD R15, R3, 0x100000, R15 ;  /* 0x00100000030f9824 */ /* 0x000fc600078e020f */
        /* <DEDUP_REMOVED lines=11> */
.L_x_501:
[----:B------:R-:W-:Y:S05]  /*21b0*/  BSYNC.RECONVERGENT B1 ;  /* 0x0000000000017941 */ /* 0x000fea0003800200 */
.L_x_500:
[----:B0-----:R-:W2:Y:S01]  /*21c0*/  LDL.LU.64 R12, [R1+0x8] ;  /* 0x00000800010c7983 */ /* 0x001ea20000300a00 */
[----:B------:R-:W-:Y:S01]  /*21d0*/  DADD R22, R28, R22 ;  /* 0x000000001c167229 */ /* 0x000fe20000000016 */
[----:B------:R-:W-:Y:S01]  /*21e0*/  UMOV UR8, 0x24dd2f1a ;  /* 0x24dd2f1a00087882 */ /* 0x000fe20000000000 */
[----:B------:R-:W-:Y:S01]  /*21f0*/  UMOV UR9, 0x3fe4f922 ;  /* 0x3fe4f92200097882 */ /* 0x000fe20000000000 */
[----:B------:R-:W-:-:S15]  /*2200*/  BSSY.RECONVERGENT B1, `(.L_x_502) ;  /* 0x0000102000017945 */ /* 0x000fde0003800200 */
[----:B------:R-:W-:-:S15]  /*2210*/  NOP ;  /* 0x0000000000007918 */ /* 0x000fde0000000000 */
[----:B------:R-:W-:-:S15]  /*2220*/  NOP ;  /* 0x0000000000007918 */ /* 0x000fde0000000000 */
[----:B------:R-:W-:-:S15]  /*2230*/  NOP ;  /* 0x0000000000007918 */ /* 0x000fde0000000000 */
[----:B------:R-:W-:-:S01]  /*2240*/  NOP ;  /* 0x0000000000007918 */ /* 0x000fc20000000000 */
[----:B-1----:R-:W-:-:S15]  /*2250*/  DADD R8, R8, 1 ;  /* 0x3ff0000008087429 */ /* 0x002fde0000000000 */
[----:B------:R-:W-:-:S15]  /*2260*/  NOP ;  /* 0x0000000000007918 */ /* 0x000fde0000000000 */
[----:B------:R-:W-:-:S15]  /*2270*/  NOP ;  /* 0x0000000000007918 */ /* 0x000fde0000000000 */
[----:B------:R-:W-:-:S15]  /*2280*/  NOP ;  /* 0x0000000000007918 */ /* 0x000fde0000000000 */
[----:B------:R-:W-:-:S04]  /*2290*/  NOP ;  /* 0x0000000000007918 */ /* 0x000fc80000000000 */
[----:B--2---:R-:W0:-:S15]  /*22a0*/  DADD R14, R12, R16 ;  /* 0x000000000c0e7229 */ /* 0x004e1e0000000010 */
        /* <DEDUP_REMOVED lines=28> */
[----:B------:R-:W-:Y:S01]  /*2470*/  ISETP.GT.U32.AND P0, PT, R17, 0x40330fc1, PT ;  /* 0x40330fc11100780c */ /* 0x000fe20003f04070 */
[----:B------:R-:W-:Y:S02]  /*2480*/  UMOV UR9, 0x3e5ae904 ;  /* 0x3e5ae90400097882 */ /* 0x000fe40000000000 */
        /* <DEDUP_REMOVED lines=12> */
[----:B-1----:R0:W1:Y:S02]  /*2550*/  DFMA R16, R16, -R18, R12 ;  /* 0x800000121010722b */ /* 0x002064000000000c */
[----:B0-----:R-:W-:Y:S01]  /*2560*/  IMAD.MOV.U32 R12, RZ, RZ, -0x7649667 ;  /* 0xf89b6999ff0c7424 */ /* 0x001fe200078e00ff */
[----:B------:R-:W-:-:S15]  /*2570*/  MOV R13, 0x3e928a27 ;  /* 0x3e928a27000d7802 */ /* 0x000fde0000000f00 */
[----:B------:R-:W-:-:S15]  /*2580*/  NOP ;  /* 0x0000000000007918 */ /* 0x000fde0000000000 */
[----:B------:R-:W-:-:S15]  /*2590*/  NOP ;  /* 0x0000000000007918 */ /* 0x000fde0000000000 */
[----:B------:R-:W-:-:S15]  /*25a0*/  NOP ;  /* 0x0000000000007918 */ /* 0x000fde0000000000 */
[----:B------:R-:W-:-:S01]  /*25b0*/  NOP ;  /* 0x0000000000007918 */ /* 0x000fc20000000000 */
        /* <DEDUP_REMOVED lines=81> */
[----:B0-----:R0:W1:Y:S02]  /*2ad0*/  DFMA R16, -R12, R16, R18 ;  /* 0x000000100c10722b */ /* 0x0010640000000112 */
[----:B0-----:R-:W-:-:S15]  /*2ae0*/  IMAD.MOV.U32 R12, RZ, RZ, RZ ;  /* 0x000000ffff0c7224 */ /* 0x001fde00078e00ff */
[----:B------:R-:W-:-:S15]  /*2af0*/  NOP ;  /* 0x0000000000007918 */ /* 0x000fde0000000000 */
[----:B------:R-:W-:-:S15]  /*2b00*/  NOP ;  /* 0x0000000000007918 */ /* 0x000fde0000000000 */
[----:B------:R-:W-:-:S15]  /*2b10*/  NOP ;  /* 0x0000000000007918 */ /* 0x000fde0000000000 */
[----:B------:R-:W-:-:S02]  /*2b20*/  NOP ;  /* 0x0000000000007918 */ /* 0x000fc40000000000 */
[----:B-1----:R-:W0:Y:S02]  /*2b30*/  DADD R16, -R16, 2 ;  /* 0x4000000010107429 */ /* 0x002e240000000100 */
        /* <DEDUP_REMOVED lines=27> */
.L_x_503:
[----:B------:R-:W-:Y:S01]  /*2cf0*/  IMAD.MOV.U32 R16, RZ, RZ, 0x420afc3d ;  /* 0x420afc3dff107424 */ /* 0x000fe200078e00ff */
[----:B------:R-:W-:Y:S01]  /*2d00*/  UMOV UR8, 0xe2f5e964 ;  /* 0xe2f5e96400087882 */ /* 0x000fe20000000000 */
[----:B------:R-:W-:Y:S01]  /*2d10*/  IMAD.MOV.U32 R17, RZ, RZ, 0x3f14359f ;  /* 0x3f14359fff117424 */ /* 0x000fe200078e00ff */
        /* <DEDUP_REMOVED lines=80> */
.L_x_504:
[----:B------:R-:W-:Y:S05]  /*3220*/  BSYNC.RECONVERGENT B1 ;  /* 0x0000000000017941 */ /* 0x000fea0003800200 */
.L_x_502:
[----:B------:R-:W0:Y:S01]  /*3230*/  MUFU.RCP64H R13, R9 ;  /* 0x00000009000d7308 */ /* 0x000e220000001800 */
[----:B------:R-:W-:Y:S01]  /*3240*/  IADD3 R12, PT, PT, R9, 0x300402, RZ ;  /* 0x00300402090c7810 */ /* 0x000fe20007ffe0ff */
[----:B------:R-:W-:Y:S03]  /*3250*/  BSSY.RECONVERGENT B1, `(.L_x_505) ;  /* 0x000001e000017945 */ /* 0x000fe60003800200 */
[----:B------:R-:W-:Y:S02]  /*3260*/  FSETP.GEU.AND P0, PT, |R12|, 5.8789094863358348022e-39, PT ;  /* 0x004004020c00780b */ /* 0x000fe40003f0e200 */
        /* <DEDUP_REMOVED lines=20> */
[----:B0-----:R0:W2:Y:S02]  /*33b0*/  DFMA R16, R16, R18, R16 ;  /* 0x000000121010722b */ /* 0x0010a40000000010 */
[----:B0-2---:R-:W-:Y:S05]  /*33c0*/  @P0 BRA `(.L_x_506) ;  /* 0x0000000000180947 */ /* 0x005fea0003800000 */
[----:B------:R-:W-:Y:S02]  /*33d0*/  LOP3.LUT R3, R9, 0x7fffffff, RZ, 0xc0, !PT ;  /* 0x7fffffff09037812 */ /* 0x000fe400078ec0ff */
[----:B------:R-:W-:-:S03]  /*33e0*/  MOV R27, 0x3410 ;  /* 0x00003410001b7802 */ /* 0x000fc60000000f00 */
[----:B------:R-:W-:-:S07]  /*33f0*/  VIADD R3, R3, 0xfff00000 ;  /* 0xfff0000003037836 */ /* 0x000fce0000000000 */
[----:B-1----:R-:W-:Y:S05]  /*3400*/  CALL.REL.NOINC `($__internal_16_$__cuda_sm20_dblrcp_rn_slowpath_v3) ;  /* 0x00000004002c7944 */ /* 0x002fea0003c00000 */
[----:B------:R-:W-:Y:S01]  /*3410*/  IMAD.MOV.U32 R16, RZ, RZ, R3 ;  /* 0x000000ffff107224 */ /* 0x000fe200078e0003 */
[----:B------:R-:W-:-:S07]  /*3420*/  MOV R17, R12 ;  /* 0x0000000c00117202 */ /* 0x000fce0000000f00 */
.L_x_506:
[----:B------:R-:W-:Y:S05]  /*3430*/  BSYNC.RECONVERGENT B1 ;  /* 0x0000000000017941 */ /* 0x000fea0003800200 */
.L_x_505:
[----:B------:R-:W2:Y:S04]  /*3440*/  LDL.LU R29, [R1+0x2c] ;  /* 0x00002c00011d7983 */ /* 0x000ea80000300800 */
[----:B------:R-:W3:Y:S04]  /*3450*/  LDL.LU R28, [R1+0x24] ;  /* 0x00002400011c7983 */ /* 0x000ee80000300800 */
[----:B------:R-:W4:Y:S04]  /*3460*/  LDL.LU R27, [R1+0x28] ;  /* 0x00002800011b7983 */ /* 0x000f280000300800 */
[----:B------:R-:W5:Y:S01]  /*3470*/  LDL.LU R24, [R1+0x20] ;  /* 0x0000200001187983 */ /* 0x000f620000300800 */
[----:B------:R-:W-:Y:S01]  /*3480*/  IMAD R7, R26, UR34, RZ ;  /* 0x000000221a077c24 */ /* 0x000fe2000f8e02ff */
[C---:B------:R-:W-:Y:S01]  /*3490*/  IADD3 R3, P0, PT, R6.reuse, UR12, RZ ;  /* 0x0000000c06037c10 */ /* 0x040fe2000ff1e0ff */
[----:B-1----:R-:W0:Y:S02]  /*34a0*/  DADD R8, R10, -R14 ;  /* 0x000000000a087229 */ /* 0x002e24000000080e */
[----:B------:R-:W-:Y:S01]  /*34b0*/  IMAD R18, R6, UR35, R7 ;  /* 0x0000002306127c24 */ /* 0x000fe2000f8e0207 */
[----:B------:R-:W-:Y:S01]  /*34c0*/  IADD3.X R19, PT, PT, R26, UR13, RZ, P0, !PT ;  /* 0x0000000d1a137c10 */ /* 0x000fe200087fe4ff */
[----:B------:R-:W-:-:S04]  /*34d0*/  IMAD.WIDE.U32 R6, R6, UR34, RZ ;  /* 0x0000002206067c25 */ /* 0x000fc8000f8e00ff */
[----:B------:R-:W-:Y:S01]  /*34e0*/  IMAD R20, R19, UR34, RZ ;  /* 0x0000002213147c24 */ /* 0x000fe2000f8e02ff */
[----:B------:R-:W-:-:S03]  /*34f0*/  IADD3 R7, PT, PT, R7, R18, RZ ;  /* 0x0000001207077210 */ /* 0x000fc60007ffe0ff */
[----:B------:R-:W-:-:S15]  /*3500*/  IMAD R21, R3, UR35, R20 ;  /* 0x0000002303157c24 */ /* 0x000fde000f8e0214 */
[----:B------:R-:W-:-:S15]  /*3510*/  NOP ;  /* 0x0000000000007918 */ /* 0x000fde0000000000 */
[----:B------:R-:W-:-:S15]  /*3520*/  NOP ;  /* 0x0000000000007918 */ /* 0x000fde0000000000 */
[----:B------:R-:W-:-:S07]  /*3530*/  NOP ;  /* 0x0000000000007918 */ /* 0x000fce0000000000 */
[----:B0-----:R-:W0:Y:S01]  /*3540*/  DFMA R8, R8, R16, R14 ;  /* 0x000000100808722b */ /* 0x001e22000000000e */
[----:B--2---:R-:W-:Y:S02]  /*3550*/  IMAD.MOV.U32 R12, RZ, RZ, R29 ;  /* 0x000000ffff0c7224 */ /* 0x004fe400078e001d */
[----:B----4-:R-:W-:-:S05]  /*3560*/  IMAD.MOV.U32 R13, RZ, RZ, R27 ;  /* 0x000000ffff0d7224 */ /* 0x010fca00078e001b */
[----:B0-----:R0:W-:Y:S02]  /*3570*/  STG.E.64 desc[UR10][R12.64], R8 ;  /* 0x000000080c007986 */ /* 0x0011e4000c101b0a */
[----:B0-----:R-:W-:-:S04]  /*3580*/  LEA R8, P0, R6, UR36, 0x3 ;  /* 0x0000002406087c11 */ /* 0x001fc8000f8018ff */
[----:B------:R-:W-:Y:S01]  /*3590*/  LEA.HI.X R9, R6, UR37, R7, 0x3, P0 ;  /* 0x0000002506097c11 */ /* 0x000fe200080f1c07 */
[C---:B------:R-:W-:Y:S01]  /*35a0*/  IMAD.WIDE.U32 R6, R3.reuse, UR34, RZ ;  /* 0x0000002203067c25 */ /* 0x040fe2000f8e00ff */
[----:B------:R-:W-:-:S03]  /*35b0*/  IADD3 R18, P0, PT, R3, UR12, RZ ;  /* 0x0000000c03127c10 */ /* 0x000fc6000ff1e0ff */
[----:B------:R0:W-:Y:S01]  /*35c0*/  STG.E.64 desc[UR10][R8.64], R4 ;  /* 0x0000000408007986 */ /* 0x0001e2000c101b0a */
[----:B------:R-:W-:Y:S01]  /*35d0*/  IADD3.X R19, PT, PT, R19, UR13, RZ, P0, !PT ;  /* 0x0000000d13137c10 */ /* 0x000fe200087fe4ff */
[----:B------:R-:W-:Y:S01]  /*35e0*/  IMAD.IADD R7, R7, 0x1, R21 ;  /* 0x0000000107077824 */ /* 0x000fe200078e0215 */
[C---:B------:R-:W-:Y:S01]  /*35f0*/  IADD3 R3, P1, PT, R18.reuse, UR12, RZ ;  /* 0x0000000c12037c10 */ /* 0x040fe2000ff3e0ff */
[----:B------:R-:W-:-:S04]  /*3600*/  IMAD.WIDE.U32 R12, R18, UR34, RZ ;  /* 0x00000022120c7c25 */ /* 0x000fc8000f8e00ff */
[----:B------:R-:W-:-:S04]  /*3610*/  IMAD R25, R19, UR34, RZ ;  /* 0x0000002213197c24 */ /* 0x000fc8000f8e02ff */
[----:B------:R-:W-:Y:S01]  /*3620*/  IMAD R25, R18, UR35, R25 ;  /* 0x0000002312197c24 */ /* 0x000fe2000f8e0219 */
[----:B0-----:R-:W-:-:S03]  /*3630*/  LEA R4, P0, R6, UR36, 0x3 ;  /* 0x0000002406047c11 */ /* 0x001fc6000f8018ff */
[----:B------:R-:W-:Y:S01]  /*3640*/  IMAD.IADD R9, R13, 0x1, R25 ;  /* 0x000000010d097824 */ /* 0x000fe200078e0219 */
[----:B------:R-:W-:Y:S02]  /*3650*/  LEA.HI.X R5, R6, UR37, R7, 0x3, P0 ;  /* 0x0000002506057c11 */ /* 0x000fe400080f1c07 */
[----:B------:R-:W-:Y:S01]  /*3660*/  IADD3.X R6, PT, PT, R19, UR13, RZ, P1, !PT ;  /* 0x0000000d13067c10 */ /* 0x000fe20008ffe4ff */
[C---:B------:R-:W-:Y:S01]  /*3670*/  IMAD.WIDE.U32 R18, R3.reuse, UR34, RZ ;  /* 0x0000002203127c25 */ /* 0x040fe2000f8e00ff */
[C---:B------:R-:W-:Y:S01]  /*3680*/  IADD3 R7, P1, PT, R3.reuse, UR12, RZ ;  /* 0x0000000c03077c10 */ /* 0x040fe2000ff3e0ff */
[----:B------:R1:W-:Y:S01]  /*3690*/  STG.E.64 desc[UR10][R4.64], R16 ;  /* 0x0000001004007986 */ /* 0x0003e2000c101b0a */
[----:B------:R-:W-:Y:S01]  /*36a0*/  LEA R8, P0, R12, UR36, 0x3 ;  /* 0x000000240c087c11 */ /* 0x000fe2000f8018ff */
[C---:B------:R-:W-:Y:S01]  /*36b0*/  IMAD R20, R6.reuse, UR34, RZ ;  /* 0x0000002206147c24 */ /* 0x040fe2000f8e02ff */
[----:B------:R-:W-:Y:S02]  /*36c0*/  IADD3.X R6, PT, PT, R6, UR13, RZ, P1, !PT ;  /* 0x0000000d06067c10 */ /* 0x000fe40008ffe4ff */
[----:B------:R-:W-:Y:S01]  /*36d0*/  LEA.HI.X R9, R12, UR37, R9, 0x3, P0 ;  /* 0x000000250c097c11 */ /* 0x000fe200080f1c09 */
[----:B------:R-:W-:-:S02]  /*36e0*/  IMAD R3, R3, UR35, R20 ;  /* 0x0000002303037c24 */ /* 0x000fc4000f8e0214 */
[----:B------:R-:W-:Y:S01]  /*36f0*/  IMAD R12, R6, UR34, RZ ;  /* 0x00000022060c7c24 */ /* 0x000fe2000f8e02ff */
[C---:B------:R-:W-:Y:S01]  /*3700*/  LEA R6, P0, R18.reuse, UR36, 0x3 ;  /* 0x0000002412067c11 */ /* 0x040fe2000f8018ff */
[----:B------:R1:W-:Y:S01]  /*3710*/  STG.E.64 desc[UR10][R8.64], R14 ;  /* 0x0000000e08007986 */ /* 0x0003e2000c101b0a */
[----:B------:R-:W-:Y:S01]  /*3720*/  IADD3 R3, PT, PT, R19, R3, RZ ;  /* 0x0000000313037210 */ /* 0x000fe20007ffe0ff */
[C---:B------:R-:W-:Y:S02]  /*3730*/  IMAD R19, R7.reuse, UR35, R12 ;  /* 0x0000002307137c24 */ /* 0x040fe4000f8e020c */
[----:B------:R-:W-:Y:S01]  /*3740*/  IMAD.WIDE.U32 R12, R7, UR34, RZ ;  /* 0x00000022070c7c25 */ /* 0x000fe2000f8e00ff */
[----:B------:R-:W-:-:S03]  /*3750*/  LEA.HI.X R7, R18, UR37, R3, 0x3, P0 ;  /* 0x0000002512077c11 */ /* 0x000fc600080f1c03 */
[----:B------:R-:W-:Y:S01]  /*3760*/  IMAD.IADD R3, R13, 0x1, R19 ;  /* 0x000000010d037824 */ /* 0x000fe200078e0213 */
[C---:B------:R-:W-:Y:S01]  /*3770*/  LEA R18, P0, R12.reuse, UR36, 0x3 ;  /* 0x000000240c127c11 */ /* 0x040fe2000f8018ff */
[----:B------:R1:W-:Y:S03]  /*3780*/  STG.E.64 desc[UR10][R6.64], R10 ;  /* 0x0000000a06007986 */ /* 0x0003e6000c101b0a */
[----:B------:R-:W-:Y:S01]  /*3790*/  LEA.HI.X R19, R12, UR37, R3, 0x3, P0 ;  /* 0x000000250c137c11 */ /* 0x000fe200080f1c03 */
[----:B------:R-:W-:Y:S01]  /*37a0*/  IMAD.U32 R3, RZ, RZ, UR38 ;  /* 0x00000026ff037e24 */ /* 0x000fe2000f8e00ff */
[----:B------:R-:W-:Y:S02]  /*37b0*/  MOV R12, UR40 ;  /* 0x00000028000c7c02 */ /* 0x000fe40008000f00 */
[----:B------:R-:W-:Y:S01]  /*37c0*/  IADD3 R2, P0, PT, R2, UR4, RZ ;  /* 0x0000000402027c10 */ /* 0x000fe2000ff1e0ff */
[----:B------:R1:W-:Y:S01]  /*37d0*/  STG.E.64 desc[UR10][R18.64], R22 ;  /* 0x0000001612007986 */ /* 0x0003e2000c101b0a */
[----:B---3--:R-:W-:-:S02]  /*37e0*/  LEA R28, P2, R12, R28, 0x3 ;  /* 0x0000001c0c1c7211 */ /* 0x008fc400078418ff */
[----:B------:R-:W-:Y:S01]  /*37f0*/  LEA R29, P1, R3, R29, 0x3 ;  /* 0x0000001d031d7211 */ /* 0x000fe200078218ff */
[----:B------:R-:W-:Y:S01]  /*3800*/  IMAD.X R0, RZ, RZ, R0, P0 ;  /* 0x000000ffff007224 */ /* 0x000fe200000e0600 */
[----:B-----5:R-:W-:Y:S02]  /*3810*/  IADD3.X R24, PT, PT, R24, UR6, RZ, P2, !PT ;  /* 0x0000000618187c10 */ /* 0x020fe400097fe4ff */
[----:B------:R-:W-:Y:S01]  /*3820*/  IADD3.X R27, PT, PT, R27, UR5, RZ, P1, !PT ;  /* 0x000000051b1b7c10 */ /* 0x000fe20008ffe4ff */
[----:B------:R1:W-:Y:S01]  /*3830*/  STL [R1+0x2c], R29 ;  /* 0x00002c1d01007387 */ /* 0x0003e20000100800 */
[----:B------:R-:W-:-:S03]  /*3840*/  ISETP.GE.U32.AND P0, PT, R2, UR14, PT ;  /* 0x0000000e02007c0c */ /* 0x000fc6000bf06070 */
[----:B------:R1:W-:Y:S01]  /*3850*/  STL [R1+0x24], R28 ;  /* 0x0000241c01007387 */ /* 0x0003e20000100800 */
[----:B------:R-:W-:-:S03]  /*3860*/  ISETP.GE.AND.EX P0, PT, R0, UR15, PT, P0 ;  /* 0x0000000f00007c0c */ /* 0x000fc6000bf06300 */
[----:B------:R1:W-:Y:S04]  /*3870*/  STL [R1+0x20], R24 ;  /* 0x0000201801007387 */ /* 0x0003e80000100800 */
[----:B------:R1:W-:Y:S06]  /*3880*/  STL [R1+0x28], R27 ;  /* 0x0000281b01007387 */ /* 0x0003ec0000100800 */
[----:B------:R-:W-:Y:S05]  /*3890*/  @!P0 BRA `(.L_x_507) ;  /* 0xffffffc800b88947 */ /* 0x000fea000383ffff */
[----:B------:R-:W-:Y:S05]  /*38a0*/  BSYNC.RECONVERGENT B0 ;  /* 0x0000000000007941 */ /* 0x000fea0003800200 */
.L_x_491:
[----:B------:R-:W-:Y:S05]  /*38b0*/  EXIT ;  /* 0x000000000000794d */ /* 0x000fea0003800000 */
        .weak           $__internal_16_$__cuda_sm20_dblrcp_rn_slowpath_v3
        .type           $__internal_16_$__cuda_sm20_dblrcp_rn_slowpath_v3,@function
        .size           $__internal_16_$__cuda_sm20_dblrcp_rn_slowpath_v3,($__internal_17_$__cuda_sm20_div_s64 - $__internal_16_$__cuda_sm20_dblrcp_rn_slowpath_v3)
$__internal_16_$__cuda_sm20_dblrcp_rn_slowpath_v3:
[----:B------:R-:W0:Y:S01]  /*38c0*/  DSETP.GTU.AND P0, PT, |R8|, +INF , PT ;  /* 0x7ff000000800742a */ /* 0x000e220003f0c200 */
[----:B------:R-:W-:Y:S04]  /*38d0*/  BSSY.RECONVERGENT B2, `(.L_x_508) ;  /* 0x000005c000027945 */ /* 0x000fe80003800200 */
        /* <DEDUP_REMOVED lines=10> */
[----:B------:R-:W-:Y:S01]  /*3980*/  MOV R12, R8 ;  /* 0x00000008000c7202 */ /* 0x000fe20000000f00 */
[----:B------:R-:W-:Y:S02]  /*3990*/  IMAD.MOV.U32 R18, RZ, RZ, R3 ;  /* 0x000000ffff127224 */ /* 0x000fe400078e0003 */
[----:B------:R-:W0:Y:S04]  /*39a0*/  MUFU.RCP64H R19, R13 ;  /* 0x0000000d00137308 */ /* 0x000e280000001800 */
        /* <DEDUP_REMOVED lines=42> */
.L_x_511:
[----:B------:R-:W0:Y:S01]  /*3c50*/  DMUL R8, R8, 8.11296384146066816958e+31 ;  /* 0x4690000008087828 */ /* 0x000e220000000000 */
[----:B------:R-:W-:Y:S01]  /*3c60*/  IMAD.MOV.U32 R12, RZ, RZ, R3 ;  /* 0x000000ffff0c7224 */ /* 0x000fe200078e0003 */
        /* <DEDUP_REMOVED lines=32> */
.L_x_509:
[----:B------:R-:W-:Y:S01]  /*3e70*/  LOP3.LUT R13, R9, 0x80000, RZ, 0xfc, !PT ;  /* 0x00080000090d7812 */ /* 0x000fe200078efcff */
[----:B------:R-:W-:-:S07]  /*3e80*/  IMAD.MOV.U32 R12, RZ, RZ, R8 ;  /* 0x000000ffff0c7224 */ /* 0x000fce00078e0008 */
.L_x_510:
[----:B------:R-:W-:Y:S05]  /*3e90*/  BSYNC.RECONVERGENT B2 ;  /* 0x0000000000027941 */ /* 0x000fea0003800200 */
.L_x_508:
[----:B------:R-:W-:Y:S01]  /*3ea0*/  MOV R8, R27 ;  /* 0x0000001b00087202 */ /* 0x000fe20000000f00 */
[----:B------:R-:W-:Y:S01]  /*3eb0*/  IMAD.MOV.U32 R9, RZ, RZ, 0x0 ;  /* 0x00000000ff097424 */ /* 0x000fe200078e00ff */
[----:B------:R-:W-:Y:S01]  /*3ec0*/  MOV R3, R12 ;  /* 0x0000000c00037202 */ /* 0x000fe20000000f00 */
[----:B------:R-:W-:Y:S02]  /*3ed0*/  IMAD.MOV.U32 R12, RZ, RZ, R13 ;  /* 0x000000ffff0c7224 */ /* 0x000fe400078e000d */
[----:B------:R-:W-:Y:S05]  /*3ee0*/  RET.REL.NODEC R8 `(_ZN2at6native38_GLOBAL__N__9a469cfd_6_RNN_cu_eca79a6d6kernel16gru_cell_forwardIddlLi1EEEvNS_4cuda6detail10TensorInfoIT_T1_EES9_S9_S9_S9_S9_S9_S8_S8_) ;  /* 0xffffffc008447950 */ /* 0x000fea0003c3ffff */
        .weak           $__internal_17_$__cuda_sm20_div_s64
        .type           $__internal_17_$__cuda_sm20_div_s64,@function
        .size           $__internal_17_$__cuda_sm20_div_s64,(.L_x_1367 - $__internal_17_$__cuda_sm20_div_s64)
$__internal_17_$__cuda_sm20_div_s64:
        /* <DEDUP_REMOVED lines=15> */
[C---:B------:R-:W-:Y:S01]  /*3fe0*/  IMAD R5, R6.reuse, UR9, R9 ;  /* 0x0000000906057c24 */ /* 0x040fe2000f8e0209 */
[----:B------:R-:W-:Y:S02]  /*3ff0*/  IADD3 R11, P0, PT, RZ, -R8, RZ ;  /* 0x80000008ff0b7210 */ /* 0x000fe40007f1e0ff */
[----:B------:R-:W-:Y:S01]  /*4000*/  MOV R9, R6 ;  /* 0x0000000600097202 */ /* 0x000fe20000000f00 */
[----:B------:R-:W-:Y:S02]  /*4010*/  IMAD R5, R7, UR8, R5 ;  /* 0x0000000807057c24 */ /* 0x000fe4000f8e0205 */
[----:B------:R-:W-:-:S04]  /*4020*/  IMAD.HI.U32 R8, R6, R11, RZ ;  /* 0x0000000b06087227 */ /* 0x000fc800078e00ff */
[----:B------:R-:W-:-:S04]  /*4030*/  IMAD.X R5, RZ, RZ, ~R5, P0 ;  /* 0x000000ffff057224 */ /* 0x000fc800000e0e05 */
[----:B------:R-:W-:-:S04]  /*4040*/  IMAD.WIDE.U32 R8, P0, R6, R5, R8 ;  /* 0x0000000506087225 */ /* 0x000fc80007800008 */
[C---:B------:R-:W-:Y:S02]  /*4050*/  IMAD R13, R7.reuse, R5, RZ ;  /* 0x00000005070d7224 */ /* 0x040fe400078e02ff */
        /* <DEDUP_REMOVED lines=14> */
[----:B------:R-:W-:Y:S02]  /*4140*/  IMAD.X R11, RZ, RZ, ~R0, P4 ;  /* 0x000000ffff0b7224 */ /* 0x000fe400020e0e00 */
[----:B------:R-:W-:-:S03]  /*4150*/  IMAD.HI.U32 R8, P1, R5, R7, R8 ;  /* 0x0000000705087227 */ /* 0x000fc60007820008 */
[----:B------:R-:W-:Y:S01]  /*4160*/  SEL R11, R11, R0, !P3 ;  /* 0x000000000b0b7207 */ /* 0x000fe20005800000 */
[CC--:B------:R-:W-:Y:S02]  /*4170*/  IMAD R7, R5.reuse, R6.reuse, RZ ;  /* 0x0000000605077224 */ /* 0x0c0fe400078e02ff */
        /* <DEDUP_REMOVED lines=15> */
[C---:B------:R-:W-:Y:S01]  /*4270*/  IMAD R8, R9.reuse, UR9, R7 ;  /* 0x0000000909087c24 */ /* 0x040fe2000f8e0207 */
[----:B------:R-:W-:Y:S02]  /*4280*/  IADD3 R6, P2, PT, R9, 0x1, RZ ;  /* 0x0000000109067810 */ /* 0x000fe40007f5e0ff */
[----:B------:R-:W-:Y:S01]  /*4290*/  ISETP.GE.U32.AND P0, PT, R10, UR8, PT ;  /* 0x000000080a007c0c */ /* 0x000fe2000bf06070 */
[----:B------:R-:W-:-:S05]  /*42a0*/  IMAD R8, R5, UR8, R8 ;  /* 0x0000000805087c24 */ /* 0x000fca000f8e0208 */
[----:B------:R-:W-:Y:S01]  /*42b0*/  IADD3.X R12, PT, PT, ~R8, R11, RZ, P1, !PT ;  /* 0x0000000b080c7210 */ /* 0x000fe20000ffe5ff */
[----:B------:R-:W-:Y:S01]  /*42c0*/  IMAD.X R8, RZ, RZ, R5, P2 ;  /* 0x000000ffff087224 */ /* 0x000fe200010e0605 */
[----:B------:R-:W-:Y:S02]  /*42d0*/  IADD3 R3, P1, PT, R10, -UR8, RZ ;  /* 0x800000080a037c10 */ /* 0x000fe4000ff3e0ff */
        /* <DEDUP_REMOVED lines=9> */
[----:B------:R-:W-:-:S02]  /*4370*/  IADD3.X R11, PT, PT, RZ, R6, RZ, P2, !PT ;  /* 0x00000006ff0b7210 */ /* 0x000fc400017fe4ff */
[----:B------:R-:W-:Y:S02]  /*4380*/  SEL R10, R10, R9, P0 ;  /* 0x000000090a0a7207 */ /* 0x000fe40000000000 */
[----:B------:R-:W-:Y:S02]  /*4390*/  SEL R11, R11, R6, P0 ;  /* 0x000000060b0b7207 */ /* 0x000fe40000000000 */
[----:B------:R-:W-:Y:S02]  /*43a0*/  IADD3 R3, P2, PT, RZ, -R10, RZ ;  /* 0x8000000aff037210 */ /* 0x000fe40007f5e0ff */
[----:B------:R-:W-:Y:S02]  /*43b0*/  LOP3.LUT R5, R0, UR45, RZ, 0x3c, !PT ;  /* 0x0000002d00057c12 */ /* 0x000fe4000f8e3cff */
[----:B------:R-:W-:Y:S01]  /*43c0*/  ISETP.NE.U32.AND P0, PT, RZ, UR44, PT ;  /* 0x0000002cff007c0c */ /* 0x000fe2000bf05070 */
[----:B------:R-:W-:Y:S01]  /*43d0*/  IMAD.X R6, RZ, RZ, ~R11, P2 ;  /* 0x000000ffff067224 */ /* 0x000fe200010e0e0b */
[----:B------:R-:W-:Y:S01]  /*43e0*/  ISETP.GE.AND P1, PT, R5, RZ, PT ;  /* 0x000000ff0500720c */ /* 0x000fe20003f26270 */
[----:B------:R-:W-:Y:S01]  /*43f0*/  HFMA2 R5, -RZ, RZ, 0, 0 ;  /* 0x00000000ff057431 */ /* 0x000fe200000001ff */
[----:B------:R-:W-:-:S02]  /*4400*/  ISETP.NE.AND.EX P0, PT, RZ, UR45, PT, P0 ;  /* 0x0000002dff007c0c */ /* 0x000fc4000bf05300 */
[----:B------:R-:W-:Y:S02]  /*4410*/  SEL R10, R3, R10, !P1 ;  /* 0x0000000a030a7207 */ /* 0x000fe40004800000 */
[----:B------:R-:W-:Y:S02]  /*4420*/  SEL R11, R6, R11, !P1 ;  /* 0x0000000b060b7207 */ /* 0x000fe40004800000 */
[----:B------:R-:W-:Y:S02]  /*4430*/  SEL R10, R10, 0xffffffff, P0 ;  /* 0xffffffff0a0a7807 */ /* 0x000fe40000000000 */
[----:B------:R-:W-:Y:S01]  /*4440*/  SEL R11, R11, 0xffffffff, P0 ;  /* 0xffffffff0b0b7807 */ /* 0x000fe20000000000 */
[----:B------:R-:W-:Y:S06]  /*4450*/  RET.REL.NODEC R4 `(_ZN2at6native38_GLOBAL__N__9a469cfd_6_RNN_cu_eca79a6d6kernel16gru_cell_forwardIddlLi1EEEvNS_4cuda6detail10TensorInfoIT_T1_EES9_S9_S9_S9_S9_S9_S8_S8_) ;  /* 0xffffffb804e87950 */ /* 0x000fec0003c3ffff */
.L_x_512:
        /* <DEDUP_REMOVED lines=10> */
.L_x_1367:


//--------------------- .text._ZN2at6native38_GLOBAL__N__9a469cfd_6_RNN_cu_eca79a6d6kernel16gru_cell_forwardIddiLi2EEEvNS_4cuda6detail10TensorInfoIT_T1_EES9_S9_S9_S9_S9_S9_S8_S8_ --------------------------
	.section	.text._ZN2at6native38_GLOBAL__N__9a469cfd_6_RNN_cu_eca79a6d6kernel16gru_cell_forwardIddiLi2EEEvNS_4cuda6detail10TensorInfoIT_T1_EES9_S9_S9_S9_S9_S9_S8_S8_,"ax",@progbits
	.align	128
.text._ZN2at6native38_GLOBAL__N__9a469cfd_6_RNN_cu_eca79a6d6kernel16gru_cell_forwardIddiLi2EEEvNS_4cuda6detail10TensorInfoIT_T1_EES9_S9_S9_S9_S9_S9_S8_S8_:
        .type           _ZN2at6native38_GLOBAL__N__9a469cfd_6_RNN_cu_eca79a6d6kernel16gru_cell_forwardIddiLi2EEEvNS_4cuda6detail10TensorInfoIT_T1_EES9_S9_S9_S9_S9_S9_S8_S8_,@function
        .size           _ZN2at6native38_GLOBAL__N__9a469cfd_6_RNN_cu_eca79a6d6kernel16gru_cell_forwardIddiLi2EEEvNS_4cuda6detail10TensorInfoIT_T1_EES9_S9_S9_S9_S9_S9_S8_S8_,(.L_x_1370 - _ZN2at6native38_GLOBAL__N__9a469cfd_6_RNN_cu_eca79a6d6kernel16gru_cell_forwardIddiLi2EEEvNS_4cuda6detail10TensorInfoIT_T1_EES9_S9_S9_S9_S9_S9_S8_S8_)
        .other          _ZN2at6native38_GLOBAL__N__9a469cfd_6_RNN_cu_eca79a6d6kernel16gru_cell_forwardIddiLi2EEEvNS_4cuda6detail10TensorInfoIT_T1_EES9_S9_S9_S9_S9_S9_S8_S8_,@"STO_CUDA_ENTRY STV_DEFAULT"
_ZN2at6native38_GLOBAL__N__9a469cfd_6_RNN_cu_eca79a6d6kernel16gru_cell_forwardIddiLi2EEEvNS_4cuda6detail10TensorInfoIT_T1_EES9_S9_S9_S9_S9_S9_S8_S8_:
        /* <DEDUP_REMOVED lines=9> */
[----:B------:R-:W0:Y:S01]  /*0090*/  LDCU UR22, c[0x0][0x370] ;  /* 0x00006e00ff1677ac */ /* 0x000e220008000800 */
        /* <DEDUP_REMOVED lines=18> */
[----:B-1234-:R-:W0:Y:S02]  /*01c0*/  LDCU.64 UR6, c[0x0][0x530] ;  /* 0x0000a600ff0677ac */ /* 0x01ee240008000a00 */
.L_x_526:
[----:B-1----:R-:W1:Y:S08]  /*01d0*/  LDC R22, c[0x0][0x968] ;  /* 0x00025a00ff167b82 */ /* 0x002e700000000800 */
[----:B------:R-:W2:Y:S08]  /*01e0*/  LDC R6, c[0x0][0x38c] ;  /* 0x0000e300ff067b82 */ /* 0x000eb00000000800 */
[----:B------:R-:W3:Y:S01]  /*01f0*/  LDC R28, c[0x0][0x6ec] ;  /* 0x0001bb00ff1c7b82 */ /* 0x000ee20000000800 */
[----:B-1----:R-:W-:-:S04]  /*0200*/  IABS R7, R22 ;  /* 0x0000001600077213 */ /* 0x002fc80000000000 */
[----:B------:R-:W1:Y:S01]  /*0210*/  I2F.RP R5, R7 ;  /* 0x0000000700057306 */ /* 0x000e620000209400 */
[----:B--2---:R-:W-:Y:S02]  /*0220*/  IABS R8, R6 ;  /* 0x0000000600087213 */ /* 0x004fe40000000000 */
[----:B---3--:R-:W-:-:S05]  /*0230*/  IABS R10, R28 ;  /* 0x0000001c000a7213 */ /* 0x008fca0000000000 */
[----:B-1----:R-:W0:Y:S08]  /*0240*/  MUFU.RCP R5, R5 ;  /* 0x0000000500057308 */ /* 0x002e300000001000 */
[----:B------:R-:W-:Y:S01]  /*0250*/  I2F.RP R16, R10 ;  /* 0x0000000a00107306 */ /* 0x000fe20000209400 */
[----:B0-----:R-:W-:-:S07]  /*0260*/  VIADD R2, R5, 0xffffffe ;  /* 0x0ffffffe05027836 */ /* 0x001fce0000000000 */
[----:B------:R-:W0:Y:S08]  /*0270*/  I2F.RP R5, R8 ;  /* 0x0000000800057306 */ /* 0x000e300000209400 */
[----:B------:R1:W2:Y:S08]  /*0280*/  F2I.FTZ.U32.TRUNC.NTZ R3, R2 ;  /* 0x0000000200037305 */ /* 0x0002b0000021f000 */
[----:B0-----:R-:W0:Y:S01]  /*0290*/  MUFU.RCP R5, R5 ;  /* 0x0000000500057308 */ /* 0x001e220000001000 */
[----:B-1----:R-:W-:Y:S01]  /*02a0*/  IMAD.MOV.U32 R2, RZ, RZ, RZ ;  /* 0x000000ffff027224 */ /* 0x002fe200078e00ff */
[----:B--2---:R-:W-:-:S06]  /*02b0*/  IADD3 R4, PT, PT, RZ, -R3, RZ ;  /* 0x80000003ff047210 */ /* 0x004fcc0007ffe0ff */
[----:B------:R-:W-:Y:S01]  /*02c0*/  MUFU.RCP R12, R16 ;  /* 0x00000010000c7308 */ /* 0x000fe20000001000 */
[----:B------:R-:W-:Y:S01]  /*02d0*/  IMAD R9, R4, R7, RZ ;  /* 0x0000000704097224 */ /* 0x000fe200078e02ff */
[----:B------:R-:W-:-:S03]  /*02e0*/  IABS R4, R0 ;  /* 0x0000000000047213 */ /* 0x000fc60000000000 */
[----:B------:R-:W-:Y:S02]  /*02f0*/  IMAD.HI.U32 R3, R3, R9, R2 ;  /* 0x0000000903037227 */ /* 0x000fe400078e0002 */
[----:B------:R-:W1:Y:S02]  /*0300*/  LDC R9, c[0x0][0x464] ;  /* 0x00011900ff097b82 */ /* 0x000e640000000800 */
[----:B0-----:R-:W-:Y:S02]  /*0310*/  VIADD R5, R5, 0xffffffe ;  /* 0x0ffffffe05057836 */ /* 0x001fe40000000000 */
[----:B------:R-:W-:Y:S02]  /*0320*/  IMAD.HI.U32 R3, R3, R4, RZ ;  /* 0x0000000403037227 */ /* 0x000fe400078e00ff */
[----:B------:R-:W0:Y:S02]  /*0330*/  F2I.FTZ.U32.TRUNC.NTZ R15, R5 ;  /* 0x00000005000f7305 */ /* 0x000e24000021f000 */
[----:B------:R-:W-:-:S04]  /*0340*/  IMAD.MOV R2, RZ, RZ, -R3 ;  /* 0x000000ffff027224 */ /* 0x000fc800078e0a03 */
[----:B------:R-:W-:-:S05]  /*0350*/  IMAD R2, R7, R2, R4 ;  /* 0x0000000207027224 */ /* 0x000fca00078e0204 */
[----:B------:R-:W-:Y:S01]  /*0360*/  ISETP.GT.U32.AND P1, PT, R7, R2, PT ;  /* 0x000000020700720c */ /* 0x000fe20003f24070 */
[----:B0-----:R-:W-:Y:S01]  /*0370*/  IMAD.MOV R17, RZ, RZ, -R15 ;  /* 0x000000ffff117224 */ /* 0x001fe200078e0a0f */
[----:B-1----:R-:W-:-:S03]  /*0380*/  IABS R11, R9 ;  /* 0x00000009000b7213 */ /* 0x002fc60000000000 */
[----:B------:R-:W-:Y:S01]  /*0390*/  IMAD R17, R17, R8, RZ ;  /* 0x0000000811117224 */ /* 0x000fe200078e02ff */
[----:B------:R-:W0:Y:S07]  /*03a0*/  I2F.RP R14, R11 ;  /* 0x0000000b000e7306 */ /* 0x000e2e0000209400 */
[----:B------:R-:W-:Y:S01]  /*03b0*/  @!P1 IADD3 R2, PT, PT, R2, -R7, RZ ;  /* 0x8000000702029210 */ /* 0x000fe20007ffe0ff */
[----:B------:R-:W-:Y:S01]  /*03c0*/  @!P1 VIADD R3, R3, 0x1 ;  /* 0x0000000103039836 */ /* 0x000fe20000000000 */
[----:B------:R-:W-:-:S02]  /*03d0*/  ISETP.NE.AND P1, PT, R22, RZ, PT ;  /* 0x000000ff1600720c */ /* 0x000fc40003f25270 */
[----:B------:R-:W-:Y:S02]  /*03e0*/  ISETP.GE.U32.AND P0, PT, R2, R7, PT ;  /* 0x000000070200720c */ /* 0x000fe40003f06070 */
[----:B------:R-:W-:-:S04]  /*03f0*/  LOP3.LUT R2, R0, R22, RZ, 0x3c, !PT ;  /* 0x0000001600027212 */ /* 0x000fc800078e3cff */
[----:B------:R-:W-:Y:S01]  /*0400*/  ISETP.GE.AND P2, PT, R2, RZ, PT ;  /* 0x000000ff0200720c */ /* 0x000fe20003f46270 */
[----:B0-----:R-:W0:Y:S06]  /*0410*/  MUFU.RCP R14, R14 ;  /* 0x0000000e000e7308 */ /* 0x001e2c0000001000 */
[----:B------:R-:W-:-:S06]  /*0420*/  @P0 IADD3 R3, PT, PT, R3, 0x1, RZ ;  /* 0x0000000103030810 */ /* 0x000fcc0007ffe0ff */
[----:B------:R-:W-:Y:S01]  /*0430*/  @!P2 IMAD.MOV R3, RZ, RZ, -R3 ;  /* 0x000000ffff03a224 */ /* 0x000fe200078e0a03 */
[----:B------:R-:W-:-:S05]  /*0440*/  @!P1 LOP3.LUT R3, RZ, R22, RZ, 0x33, !PT ;  /* 0x00000016ff039212 */ /* 0x000fca00078e33ff */
[----:B------:R-:W-:Y:S02]  /*0450*/  IMAD R2, R3, R22, RZ ;  /* 0x0000001603027224 */ /* 0x000fe400078e02ff */
[----:B0-----:R-:W-:Y:S02]  /*0460*/  VIADD R13, R14, 0xffffffe ;  /* 0x0ffffffe0e0d7836 */ /* 0x001fe40000000000 */
[----:B------:R-:W-:Y:S01]  /*0470*/  IMAD.MOV.U32 R14, RZ, RZ, RZ ;  /* 0x000000ffff0e7224 */ /* 0x000fe200078e00ff */
[----:B------:R-:W-:-:S03]  /*0480*/  IADD3 R3, PT, PT, -R2, R0, RZ ;  /* 0x0000000002037210 */ /* 0x000fc60007ffe1ff */
[----:B------:R-:W-:Y:S01]  /*0490*/  IMAD.HI.U32 R24, R15, R17, R14 ;  /* 0x000000110f187227 */ /* 0x000fe200078e000e */
[----:B------:R-:W0:Y:S03]  /*04a0*/  F2I.FTZ.U32.TRUNC.NTZ R13, R13 ;  /* 0x0000000d000d7305 */ /* 0x000e26000021f000 */
[----:B------:R-:W-:Y:S02]  /*04b0*/  IMAD R7, R2, 0x3, R3 ;  /* 0x0000000302077824 */ /* 0x000fe400078e0203 */
[----:B------:R-:W-:-:S03]  /*04c0*/  VIADD R15, R12, 0xffffffe ;  /* 0x0ffffffe0c0f7836 */ /* 0x000fc60000000000 */
[----:B------:R-:W-:Y:S02]  /*04d0*/  IADD3 R5, PT, PT, R7, R22, RZ ;  /* 0x0000001607057210 */ /* 0x000fe40007ffe0ff */
[----:B------:R-:W-:Y:S01]  /*04e0*/  IABS R23, R7 ;  /* 0x0000000700177213 */ /* 0x000fe20000000000 */
[----:B------:R-:W1:Y:S01]  /*04f0*/  F2I.FTZ.U32.TRUNC.NTZ R15, R15 ;  /* 0x0000000f000f7305 */ /* 0x000e62000021f000 */
[----:B------:R-:W-:Y:S01]  /*0500*/  IABS R21, R5 ;  /* 0x0000000500157213 */ /* 0x000fe20000000000 */
[----:B------:R-:W-:Y:S01]  /*0510*/  IMAD.IADD R19, R5, 0x1, R22 ;  /* 0x0000000105137824 */ /* 0x000fe200078e0216 */
[----:B------:R-:W-:Y:S01]  /*0520*/  LOP3.LUT R12, R7, R6, RZ, 0x3c, !PT ;  /* 0x00000006070c7212 */ /* 0x000fe200078e3cff */
[----:B------:R-:W-:-:S03]  /*0530*/  IMAD.HI.U32 R16, R24, R23, RZ ;  /* 0x0000001718107227 */ /* 0x000fc600078e00ff */
[----:B------:R-:W-:Y:S01]  /*0540*/  IABS R20, R19 ;  /* 0x0000001300147213 */ /* 0x000fe20000000000 */
[----:B------:R-:W-:Y:S01]  /*0550*/  IMAD.HI.U32 R18, R24, R21, RZ ;  /* 0x0000001518127227 */ /* 0x000fe200078e00ff */
[----:B------:R-:W-:Y:S02]  /*0560*/  IADD3 R17, PT, PT, -R16, RZ, RZ ;  /* 0x000000ff10117210 */ /* 0x000fe40007ffe1ff */
[----:B------:R-:W-:Y:S01]  /*0570*/  ISETP.GE.AND P0, PT, R12, RZ, PT ;  /* 0x000000ff0c00720c */ /* 0x000fe20003f06270 */
[----:B------:R-:W-:Y:S02]  /*0580*/  IMAD.MOV R14, RZ, RZ, -R18 ;  /* 0x000000ffff0e7224 */ /* 0x000fe400078e0a12 */
[C---:B------:R-:W-:Y:S02]  /*0590*/  IMAD R17, R8.reuse, R17, R23 ;  /* 0x0000001108117224 */ /* 0x040fe400078e0217 */
[----:B------:R-:W-:Y:S02]  /*05a0*/  IMAD R14, R8, R14, R21 ;  /* 0x0000000e080e7224 */ /* 0x000fe400078e0215 */
[----:B------:R-:W-:Y:S01]  /*05b0*/  IMAD.HI.U32 R24, R24, R20, RZ ;  /* 0x0000001418187227 */ /* 0x000fe200078e00ff */
[----:B------:R-:W-:-:S02]  /*05c0*/  ISETP.GT.U32.AND P4, PT, R8, R17, PT ;  /* 0x000000110800720c */ /* 0x000fc40003f84070 */
[----:B------:R-:W-:Y:S01]  /*05d0*/  ISETP.GT.U32.AND P6, PT, R8, R14, PT ;  /* 0x0000000e0800720c */ /* 0x000fe20003fc4070 */
[--C-:B0-----:R-:W-:Y:S01]  /*05e0*/  IMAD.MOV R26, RZ, RZ, -R13.reuse ;  /* 0x000000ffff1a7224 */ /* 0x101fe200078e0a0d */
[----:B------:R-:W-:Y:S01]  /*05f0*/  IADD3 R25, PT, PT, -R24, RZ, RZ ;  /* 0x000000ff18197210 */ /* 0x000fe20007ffe1ff */
[----:B------:R-:W-:Y:S02]  /*0600*/  IMAD.MOV.U32 R12, RZ, RZ, RZ ;  /* 0x000000ffff0c7224 */ /* 0x000fe400078e00ff */
[----:B------:R-:W-:Y:S02]  /*0610*/  IMAD R26, R26, R11, RZ ;  /* 0x0000000b1a1a7224 */ /* 0x000fe400078e02ff */
[----:B------:R-:W-:Y:S02]  /*0620*/  IMAD R25, R8, R25, R20 ;  /* 0x0000001908197224 */ /* 0x000fe400078e0214 */
[----:B------:R-:W-:Y:S01]  /*0630*/  IMAD.HI.U32 R26, R13, R26, R12 ;  /* 0x0000001a0d1a7227 */ /* 0x000fe200078e000c */
[----:B------:R-:W-:-:S02]  /*0640*/  LOP3.LUT R12, R19, R6, RZ, 0x3c, !PT ;  /* 0x00000006130c7212 */ /* 0x000fc400078e3cff */
[-C--:B------:R-:W-:Y:S01]  /*0650*/  @!P4 IADD3 R17, PT, PT, R17, -R8.reuse, RZ ;  /* 0x800000081111c210 */ /* 0x080fe20007ffe0ff */
[----:B------:R-:W-:Y:S01]  /*0660*/  @!P6 IMAD.IADD R14, R14, 0x1, -R8 ;  /* 0x000000010e0ee824 */ /* 0x000fe200078e0a08 */
[----:B------:R-:W-:Y:S01]  /*0670*/  ISETP.GT.U32.AND P2, PT, R8, R25, PT ;  /* 0x000000190800720c */ /* 0x000fe20003f44070 */
[----:B-1----:R-:W-:Y:S01]  /*0680*/  IMAD.MOV R27, RZ, RZ, -R15 ;  /* 0x000000ffff1b7224 */ /* 0x002fe200078e0a0f */
[-C--:B------:R-:W-:Y:S01]  /*0690*/  ISETP.GE.U32.AND P5, PT, R17, R8.reuse, PT ;  /* 0x000000081100720c */ /* 0x080fe20003fa6070 */
[----:B------:R-:W-:Y:S01]  /*06a0*/  @!P4 VIADD R16, R16, 0x1 ;  /* 0x000000011010c836 */ /* 0x000fe20000000000 */
[----:B------:R-:W-:Y:S01]  /*06b0*/  ISETP.GE.U32.AND P4, PT, R14, R8, PT ;  /* 0x000000080e00720c */ /* 0x000fe20003f86070 */
[----:B------:R-:W-:Y:S01]  /*06c0*/  HFMA2 R14, -RZ, RZ, 0, 0 ;  /* 0x00000000ff0e7431 */ /* 0x000fe200000001ff */
[----:B------:R-:W-:Y:S01]  /*06d0*/  ISETP.GE.AND P3, PT, R12, RZ, PT ;  /* 0x000000ff0c00720c */ /* 0x000fe20003f66270 */
[----:B------:R-:W-:Y:S01]  /*06e0*/  IMAD R27, R27, R10, RZ ;  /* 0x0000000a1b1b7224 */ /* 0x000fe200078e02ff */
[----:B------:R-:W-:Y:S01]  /*06f0*/  LOP3.LUT R13, R5, R6, RZ, 0x3c, !PT ;  /* 0x00000006050d7212 */ /* 0x000fe200078e3cff */
[----:B------:R-:W-:Y:S01]  /*0700*/  IMAD.HI.U32 R12, R26, R23, RZ ;  /* 0x000000171a0c7227 */ /* 0x000fe200078e00ff */
[----:B------:R-:W-:-:S02]  /*0710*/  @!P6 IADD3 R18, PT, PT, R18, 0x1, RZ ;  /* 0x000000011212e810 */ /* 0x000fc40007ffe0ff */
[----:B------:R-:W-:Y:S01]  /*0720*/  ISETP.GE.AND P1, PT, R13, RZ, PT ;  /* 0x000000ff0d00720c */ /* 0x000fe20003f26270 */
[----:B------:R-:W-:Y:S01]  /*0730*/  IMAD.HI.U32 R15, R15, R27, R14 ;  /* 0x0000001b0f0f7227 */ /* 0x000fe200078e000e */
[----:B------:R-:W-:Y:S02]  /*0740*/  @!P2 IADD3 R24, PT, PT, R24, 0x1, RZ ;  /* 0x000000011818a810 */ /* 0x000fe40007ffe0ff */
[----:B------:R-:W-:Y:S01]  /*0750*/  @P5 IADD3 R16, PT, PT, R16, 0x1, RZ ;  /* 0x0000000110105810 */ /* 0x000fe20007ffe0ff */
[----:B------:R-:W-:Y:S02]  /*0760*/  IMAD.MOV R14, RZ, RZ, -R12 ;  /* 0x000000ffff0e7224 */ /* 0x000fe400078e0a0c */
[----:B------:R-:W-:Y:S01]  /*0770*/  @!P2 IMAD.IADD R25, R25, 0x1, -R8 ;  /* 0x000000011919a824 */ /* 0x000fe200078e0a08 */
[----:B------:R-:W-:Y:S01]  /*0780*/  ISETP.NE.AND P2, PT, R6, RZ, PT ;  /* 0x000000ff0600720c */ /* 0x000fe20003f45270 */
[----:B------:R-:W-:-:S03]  /*0790*/  IMAD.HI.U32 R13, R26, R21, RZ ;  /* 0x000000151a0d7227 */ /* 0x000fc600078e00ff */
[----:B------:R-:W-:Y:S01]  /*07a0*/  ISETP.GE.U32.AND P5, PT, R25, R8, PT ;  /* 0x000000081900720c */ /* 0x000fe20003fa6070 */
[C---:B------:R-:W-:Y:S02]  /*07b0*/  IMAD R23, R11.reuse, R14, R23 ;  /* 0x0000000e0b177224 */ /* 0x040fe400078e0217 */
[----:B------:R-:W-:Y:S02]  /*07c0*/  IMAD.MOV R14, RZ, RZ, -R13 ;  /* 0x000000ffff0e7224 */ /* 0x000fe400078e0a0d */
[----:B------:R-:W-:Y:S01]  /*07d0*/  IMAD.HI.U32 R26, R26, R20, RZ ;  /* 0x000000141a1a7227 */ /* 0x000fe200078e00ff */
[----:B------:R-:W-:-:S03]  /*07e0*/  ISETP.GT.U32.AND P6, PT, R11, R23, PT ;  /* 0x000000170b00720c */ /* 0x000fc60003fc4070 */
[----:B------:R-:W-:Y:S02]  /*07f0*/  IMAD R14, R11, R14, R21 ;  /* 0x0000000e0b0e7224 */ /* 0x000fe400078e0215 */
[----:B------:R-:W-:Y:S02]  /*0800*/  IMAD.MOV R17, RZ, RZ, -R26 ;  /* 0x000000ffff117224 */ /* 0x000fe400078e0a1a */
[----:B------:R-:W-:Y:S01]  /*0810*/  IMAD.MOV.U32 R21, RZ, RZ, R16 ;  /* 0x000000ffff157224 */ /* 0x000fe200078e0010 */
[----:B------:R-:W-:Y:S01]  /*0820*/  LOP3.LUT R16, RZ, R6, RZ, 0x33, !PT ;  /* 0x00000006ff107212 */ /* 0x000fe200078e33ff */
[----:B------:R-:W-:Y:S01]  /*0830*/  IMAD.HI.U32 R8, R15, R4, RZ ;  /* 0x000000040f087227 */ /* 0x000fe200078e00ff */
[----:B------:R-:W-:-:S03]  /*0840*/  @P5 IADD3 R24, PT, PT, R24, 0x1, RZ ;  /* 0x0000000118185810 */ /* 0x000fc60007ffe0ff */
[C---:B------:R-:W-:Y:S02]  /*0850*/  IMAD R15, R11.reuse, R17, R20 ;  /* 0x000000110b0f7224 */ /* 0x040fe400078e0214 */
[----:B------:R-:W-:Y:S01]  /*0860*/  @!P0 IMAD.MOV R21, RZ, RZ, -R21 ;  /* 0x000000ffff158224 */ /* 0x000fe200078e0a15 */
[C---:B------:R-:W-:Y:S01]  /*0870*/  ISETP.GT.U32.AND P0, PT, R11.reuse, R14, PT ;  /* 0x0000000e0b00720c */ /* 0x040fe20003f04070 */
[----:B------:R-:W-:Y:S02]  /*0880*/  IMAD.MOV R17, RZ, RZ, -R8 ;  /* 0x000000ffff117224 */ /* 0x000fe400078e0a08 */
[----:B------:R-:W-:Y:S01]  /*0890*/  @P4 VIADD R18, R18, 0x1 ;  /* 0x0000000112124836 */ /* 0x000fe20000000000 */
[----:B------:R-:W-:Y:S01]  /*08a0*/  SEL R20, R16, R21, !P2 ;  /* 0x0000001510147207 */ /* 0x000fe20005000000 */
[----:B------:R-:W-:Y:S02]  /*08b0*/  IMAD R17, R10, R17, R4 ;  /* 0x000000110a117224 */ /* 0x000fe400078e0204 */
[----:B------:R-:W-:Y:S01]  /*08c0*/  IMAD.MOV.U32 R21, RZ, RZ, R18 ;  /* 0x000000ffff157224 */ /* 0x000fe200078e0012 */
[----:B------:R-:W-:Y:S01]  /*08d0*/  IADD3 R18, PT, PT, -R20, RZ, RZ ;  /* 0x000000ff14127210 */ /* 0x000fe20007ffe1ff */
[----:B------:R-:W-:Y:S01]  /*08e0*/  @!P3 IMAD.MOV R24, RZ, RZ, -R24 ;  /* 0x000000ffff18b224 */ /* 0x000fe200078e0a18 */
[----:B------:R-:W-:Y:S01]  /*08f0*/  ISETP.GT.U32.AND P3, PT, R10, R17, PT ;  /* 0x000000110a00720c */ /* 0x000fe20003f64070 */
[----:B------:R-:W-:Y:S01]  /*0900*/  @!P1 IMAD.MOV R21, RZ, RZ, -R21 ;  /* 0x000000ffff159224 */ /* 0x000fe200078e0a15 */
[----:B------:R-:W-:Y:S01]  /*0910*/  ISETP.GT.U32.AND P1, PT, R11, R15, PT ;  /* 0x0000000f0b00720c */ /* 0x000fe20003f24070 */
[----:B------:R-:W-:-:S02]  /*0920*/  @!P6 IMAD.IADD R23, R23, 0x1, -R11 ;  /* 0x000000011717e824 */ /* 0x000fc400078e0a0b */
[----:B------:R-:W-:Y:S01]  /*0930*/  IMAD R18, R6, R18, R7 ;  /* 0x0000001206127224 */ /* 0x000fe200078e0207 */
[----:B------:R-:W-:Y:S01]  /*0940*/  SEL R4, R16, R21, !P2 ;  /* 0x0000001510047207 */ /* 0x000fe20005000000 */
[----:B------:R-:W-:Y:S01]  /*0950*/  @!P0 IMAD.IADD R14, R14, 0x1, -R11 ;  /* 0x000000010e0e8824 */ /* 0x000fe200078e0a0b */
[----:B------:R-:W-:Y:S01]  /*0960*/  SEL R16, R16, R24, !P2 ;  /* 0x0000001810107207 */ /* 0x000fe20005000000 */
[----:B------:R-:W-:Y:S01]  /*0970*/  IMAD R21, R18, UR10, RZ ;  /* 0x0000000a12157c24 */ /* 0x000fe2000f8e02ff */
[-C--:B------:R-:W-:Y:S01]  /*0980*/  ISETP.GE.U32.AND P2, PT, R23, R11.reuse, PT ;  /* 0x0000000b1700720c */ /* 0x080fe20003f46070 */
[----:B------:R-:W-:Y:S01]  /*0990*/  @!P6 VIADD R12, R12, 0x1 ;  /* 0x000000010c0ce836 */ /* 0x000fe20000000000 */
[----:B------:R-:W-:Y:S01]  /*09a0*/  ISETP.GE.U32.AND P4, PT, R14, R11, PT ;  /* 0x0000000b0e00720c */ /* 0x000fe20003f86070 */
[----:B------:R-:W-:Y:S01]  /*09b0*/  @!P3 IMAD.IADD R17, R17, 0x1, -R10 ;  /* 0x000000011111b824 */ /* 0x000fe200078e0a0a */
[----:B------:R-:W-:Y:S01]  /*09c0*/  LOP3.LUT R14, R5, R9, RZ, 0x3c, !PT ;  /* 0x00000009050e7212 */ /* 0x000fe200078e3cff */
[----:B------:R-:W-:Y:S01]  /*09d0*/  IMAD R18, R20, UR11, R21 ;  /* 0x0000000b14127c24 */ /* 0x000fe2000f8e0215 */
[----:B------:R-:W-:Y:S01]  /*09e0*/  @!P1 IADD3 R15, PT, PT, R15, -R11, RZ ;  /* 0x8000000b0f0f9210 */ /* 0x000fe20007ffe0ff */
[----:B------:R-:W-:Y:S01]  /*09f0*/  @!P0 VIADD R13, R13, 0x1 ;  /* 0x000000010d0d8836 */ /* 0x000fe20000000000 */
[----:B------:R-:W-:Y:S01]  /*0a00*/  LOP3.LUT R21, R7, R9, RZ, 0x3c, !PT ;  /* 0x0000000907157212 */ /* 0x000fe200078e3cff */
[----:B------:R-:W-:Y:S01]  /*0a10*/  IMAD.MOV R24, RZ, RZ, -R16 ;  /* 0x000000ffff187224 */ /* 0x000fe200078e0a10 */
[----:B------:R-:W-:Y:S01]  /*0a20*/  ISETP.GE.U32.AND P6, PT, R15, R11, PT ;  /* 0x0000000b0f00720c */ /* 0x000fe20003fc6070 */
[----:B------:R-:W-:Y:S01]  /*0a30*/  @!P1 VIADD R26, R26, 0x1 ;  /* 0x000000011a1a9836 */ /* 0x000fe20000000000 */
[----:B------:R-:W-:Y:S01]  /*0a40*/  ISETP.GE.U32.AND P0, PT, R17, R10, PT ;  /* 0x0000000a1100720c */ /* 0x000fe20003f06070 */
[----:B------:R-:W-:Y:S01]  /*0a50*/  @!P3 VIADD R8, R8, 0x1 ;  /* 0x000000010808b836 */ /* 0x000fe20000000000 */
[----:B------:R-:W-:-:S02]  /*0a60*/  ISETP.GE.AND P5, PT, R21, RZ, PT ;  /* 0x000000ff1500720c */ /* 0x000fc40003fa6270 */
[----:B------:R-:W-:Y:S02]  /*0a70*/  IADD3 R23, PT, PT, -R4, RZ, RZ ;  /* 0x000000ff04177210 */ /* 0x000fe40007ffe1ff */
[----:B------:R-:W-:Y:S02]  /*0a80*/  LOP3.LUT R11, R19, R9, RZ, 0x3c, !PT ;  /* 0x00000009130b7212 */ /* 0x000fe400078e3cff */
[----:B------:R-:W-:Y:S01]  /*0a90*/  @P2 IADD3 R12, PT, PT, R12, 0x1, RZ ;  /* 0x000000010c0c2810 */ /* 0x000fe20007ffe0ff */
[----:B------:R-:W-:Y:S01]  /*0aa0*/  IMAD R20, R6, R23, R5 ;  /* 0x0000001706147224 */ /* 0x000fe200078e0205 */
[----:B------:R-:W-:Y:S01]  /*0ab0*/  LOP3.LUT R10, R0, R28, RZ, 0x3c, !PT ;  /* 0x0000001c000a7212 */ /* 0x000fe200078e3cff */
[----:B------:R-:W-:Y:S01]  /*0ac0*/  IMAD R6, R6, R24, R19 ;  /* 0x0000001806067224 */ /* 0x000fe200078e0213 */
[----:B------:R-:W-:Y:S01]  /*0ad0*/  ISETP.GE.AND P2, PT, R14, RZ, PT ;  /* 0x000000ff0e00720c */ /* 0x000fe20003f46270 */
[----:B------:R-:W-:Y:S01]  /*0ae0*/  @P0 VIADD R8, R8, 0x1 ;  /* 0x0000000108080836 */ /* 0x000fe20000000000 */
[----:B------:R-:W-:Y:S01]  /*0af0*/  @P4 IADD3 R13, PT, PT, R13, 0x1, RZ ;  /* 0x000000010d0d4810 */ /* 0x000fe20007ffe0ff */
[----:B------:R-:W0:Y:S01]  /*0b00*/  LDC.64 R14, c[0x0][0x458] ;  /* 0x00011600ff0e7b82 */ /* 0x000e220000000a00 */
[----:B------:R-:W-:-:S02]  /*0b10*/  ISETP.GE.AND P4, PT, R11, RZ, PT ;  /* 0x000000ff0b00720c */ /* 0x000fc40003f86270 */
[----:B------:R-:W-:Y:S02]  /*0b20*/  ISETP.GE.AND P1, PT, R10, RZ, PT ;  /* 0x000000ff0a00720c */ /* 0x000fe40003f26270 */
[----:B------:R-:W-:Y:S01]  /*0b30*/  MOV R24, R12 ;  /* 0x0000000c00187202 */ /* 0x000fe20000000f00 */
[----:B------:R-:W-:Y:S01]  /*0b40*/  IMAD.MOV.U32 R12, RZ, RZ, R8 ;  /* 0x000000ffff0c7224 */ /* 0x000fe200078e0008 */
[----:B------:R-:W-:Y:S01]  /*0b50*/  ISETP.NE.AND P3, PT, R28, RZ, PT ;  /* 0x000000ff1c00720c */ /* 0x000fe20003f65270 */
[----:B------:R-:W1:Y:S01]  /*0b60*/  LDC.64 R10, c[0x0][0x380] ;  /* 0x0000e000ff0a7b82 */ /* 0x000e620000000a00 */
[----:B------:R-:W-:Y:S02]  /*0b70*/  @P6 IADD3 R26, PT, PT, R26, 0x1, RZ ;  /* 0x000000011a1a6810 */ /* 0x000fe40007ffe0ff */
[----:B------:R-:W-:Y:S02]  /*0b80*/  ISETP.NE.AND P6, PT, R9, RZ, PT ;  /* 0x000000ff0900720c */ /* 0x000fe40003fc5270 */
[----:B------:R-:W-:Y:S01]  /*0b90*/  LOP3.LUT R17, RZ, R9, RZ, 0x33, !PT ;  /* 0x00000009ff117212 */ /* 0x000fe200078e33ff */
[----:B------:R-:W-:Y:S01]  /*0ba0*/  @!P4 IMAD.MOV R26, RZ, RZ, -R26 ;  /* 0x000000ffff1ac224 */ /* 0x000fe200078e0a1a */
[----:B------:R-:W-:-:S02]  /*0bb0*/  @!P5 IADD3 R24, PT, PT, -R24, RZ, RZ ;  /* 0x000000ff1818d210 */ /* 0x000fc40007ffe1ff */
[----:B------:R-:W-:Y:S02]  /*0bc0*/  @!P2 IADD3 R13, PT, PT, -R13, RZ, RZ ;  /* 0x000000ff0d0da210 */ /* 0x000fe40007ffe1ff */
[C---:B------:R-:W-:Y:S02]  /*0bd0*/  SEL R8, R17.reuse, R24, !P6 ;  /* 0x0000001811087207 */ /* 0x040fe40007000000 */
[----:B------:R-:W-:Y:S01]  /*0be0*/  @!P1 IADD3 R12, PT, PT, -R12, RZ, RZ ;  /* 0x000000ff0c0c9210 */ /* 0x000fe20007ffe1ff */
[----:B------:R-:W2:Y:S01]  /*0bf0*/  LDC.64 R24, c[0x0][0x6e0] ;  /* 0x0001b800ff187b82 */ /* 0x000ea20000000a00 */
[C---:B------:R-:W-:Y:S01]  /*0c00*/  SEL R13, R17.reuse, R13, !P6 ;  /* 0x0000000d110d7207 */ /* 0x040fe20007000000 */
[----:B------:R-:W-:Y:S01]  /*0c10*/  IMAD.MOV R23, RZ, RZ, -R8 ;  /* 0x000000ffff177224 */ /* 0x000fe200078e0a08 */
[----:B------:R-:W-:Y:S02]  /*0c20*/  @!P3 LOP3.LUT R12, RZ, R28, RZ, 0x33, !PT ;  /* 0x0000001cff0cb212 */ /* 0x000fe400078e33ff */
[----:B------:R-:W-:Y:S01]  /*0c30*/  SEL R17, R17, R26, !P6 ;  /* 0x0000001a11117207 */ /* 0x000fe20007000000 */
[----:B------:R-:W-:Y:S01]  /*0c40*/  IMAD R23, R9, R23, R7 ;  /* 0x0000001709177224 */ /* 0x000fe200078e0207 */
[----:B------:R-:W-:Y:S01]  /*0c50*/  IADD3 R26, PT, PT, -R13, RZ, RZ ;  /* 0x000000ff0d1a7210 */ /* 0x000fe20007ffe1ff */
[----:B------:R-:W-:-:S02]  /*0c60*/  IMAD.MOV R21, RZ, RZ, -R12 ;  /* 0x000000ffff157224 */ /* 0x000fc400078e0a0c */
[----:B------:R-:W-:Y:S01]  /*0c70*/  IMAD R7, R20, UR10, RZ ;  /* 0x0000000a14077c24 */ /* 0x000fe2000f8e02ff */
[----:B------:R-:W-:Y:S01]  /*0c80*/  IADD3 R20, PT, PT, -R17, RZ, RZ ;  /* 0x000000ff11147210 */ /* 0x000fe20007ffe1ff */
[----:B------:R-:W-:Y:S02]  /*0c90*/  IMAD R23, R23, UR12, RZ ;  /* 0x0000000c17177c24 */ /* 0x000fe4000f8e02ff */
[----:B------:R-:W-:Y:S02]  /*0ca0*/  IMAD R5, R9, R26, R5 ;  /* 0x0000001a09057224 */ /* 0x000fe400078e0205 */
[----:B------:R-:W-:Y:S02]  /*0cb0*/  IMAD R21, R28, R21, R0 ;  /* 0x000000151c157224 */ /* 0x000fe400078e0200 */
[----:B------:R-:W-:Y:S02]  /*0cc0*/  IMAD R7, R4, UR11, R7 ;  /* 0x0000000b04077c24 */ /* 0x000fe4000f8e0207 */
[----:B------:R-:W-:-:S02]  /*0cd0*/  IMAD R23, R8, UR13, R23 ;  /* 0x0000000d08177c24 */ /* 0x000fc4000f8e0217 */
[----:B------:R-:W-:Y:S02]  /*0ce0*/  IMAD R4, R9, R20, R19 ;  /* 0x0000001409047224 */ /* 0x000fe400078e0213 */
[----:B------:R-:W-:Y:S02]  /*0cf0*/  IMAD R21, R21, UR14, RZ ;  /* 0x0000000e15157c24 */ /* 0x000fe4000f8e02ff */
[----:B------:R-:W-:Y:S02]  /*0d00*/  IMAD R20, R5, UR12, RZ ;  /* 0x0000000c05147c24 */ /* 0x000fe4000f8e02ff */
[----:B------:R-:W-:Y:S02]  /*0d10*/  IMAD R5, R6, UR10, RZ ;  /* 0x0000000a06057c24 */ /* 0x000fe4000f8e02ff */
[----:B-1----:R-:W-:-:S04]  /*0d20*/  IMAD.WIDE R8, R18, 0x8, R10 ;  /* 0x0000000812087825 */ /* 0x002fc800078e020a */
[----:B0-----:R-:W-:Y:S02]  /*0d30*/  IMAD.WIDE R18, R23, 0x8, R14 ;  /* 0x0000000817127825 */ /* 0x001fe400078e020e */
[----:B------:R-:W3:Y:S02]  /*0d40*/  LDG.E.64 R8, desc[UR4][R8.64] ;  /* 0x0000000408087981 */ /* 0x000ee4000c1e1b00 */
[----:B------:R-:W-:Y:S02]  /*0d50*/  IMAD R23, R12, UR15, R21 ;  /* 0x0000000f0c177c24 */ /* 0x000fe4000f8e0215 */
[----:B------:R-:W-:Y:S01]  /*0d60*/  IMAD R21, R16, UR11, R5 ;  /* 0x0000000b10157c24 */ /* 0x000fe2000f8e0205 */
[----:B------:R-:W3:Y:S01]  /*0d70*/  LDG.E.64 R18, desc[UR4][R18.64] ;  /* 0x0000000412127981 */ /* 0x000ee2000c1e1b00 */
[----:B------:R-:W-:Y:S02]  /*0d80*/  IMAD R27, R13, UR13, R20 ;  /* 0x0000000d0d1b7c24 */ /* 0x000fe4000f8e0214 */
[----:B------:R-:W-:-:S02]  /*0d90*/  IMAD R4, R4, UR12, RZ ;  /* 0x0000000c04047c24 */ /* 0x000fc4000f8e02ff */
[----:B------:R-:W-:-:S04]  /*0da0*/  IMAD.WIDE R12, R7, 0x8, R10 ;  /* 0x00000008070c7825 */ /* 0x000fc800078e020a */
[----:B------:R-:W-:Y:S01]  /*0db0*/  IMAD.WIDE R10, R21, 0x8, R10 ;  /* 0x00000008150a7825 */ /* 0x000fe200078e020a */
[----:B------:R-:W4:Y:S03]  /*0dc0*/  LDG.E.64 R28, desc[UR4][R12.64] ;  /* 0x000000040c1c7981 */ /* 0x000f26000c1e1b00 */
[----:B------:R-:W-:Y:S02]  /*0dd0*/  IMAD R17, R17, UR13, R4 ;  /* 0x0000000d11117c24 */ /* 0x000fe4000f8e0204 */
[----:B--2---:R-:W-:Y:S02]  /*0de0*/  IMAD.WIDE R4, R23, 0x8, R24 ;  /* 0x0000000817047825 */ /* 0x004fe400078e0218 */
[----:B------:R0:W2:Y:S02]  /*0df0*/  LDG.E.64 R24, desc[UR4][R10.64] ;  /* 0x000000040a187981 */ /* 0x0000a4000c1e1b00 */
[----:B------:R-:W-:-:S02]  /*0e00*/  IMAD.WIDE R26, R27, 0x8, R14 ;  /* 0x000000081b1a7825 */ /* 0x000fc400078e020e */
[----:B------:R-:W5:Y:S02]  /*0e10*/  LDG.E.64 R4, desc[UR4][R4.64] ;  /* 0x0000000404047981 */ /* 0x000f64000c1e1b00 */
[----:B------:R-:W-:Y:S02]  /*0e20*/  IMAD.WIDE R6, R17, 0x8, R14 ;  /* 0x0000000811067825 */ /* 0x000fe400078e020e */
[----:B------:R-:W5:Y:S04]  /*0e30*/  LDG.E.64 R26, desc[UR4][R26.64] ;  /* 0x000000041a1a7981 */ /* 0x000f68000c1e1b00 */
[----:B------:R-:W5:Y:S01]  /*0e40*/  LDG.E.64 R6, desc[UR4][R6.64] ;  /* 0x0000000406067981 */ /* 0x000f62000c1e1b00 */
[----:B------:R-:W-:-:S04]  /*0e50*/  UISETP.NE.U32.AND UP0, UPT, UR6, URZ, UPT ;  /* 0x000000ff0600728c */ /* 0x000fc8000bf05070 */
[----:B------:R-:W-:Y:S01]  /*0e60*/  UISETP.NE.AND.EX UP0, UPT, UR7, URZ, UPT, UP0 ;  /* 0x000000ff0700728c */ /* 0x000fe2000bf05300 */
[----:B------:R-:W-:Y:S02]  /*0e70*/  CS2R R16, SRZ ;  /* 0x0000000000107805 */ /* 0x000fe4000001ff00 */
[----:B0-----:R-:W-:Y:S02]  /*0e80*/  CS2R R10, SRZ ;  /* 0x00000000000a7805 */ /* 0x001fe4000001ff00 */
[----:B------:R-:W-:Y:S02]  /*0e90*/  CS2R R20, SRZ ;  /* 0x0000000000147805 */ /* 0x000fe4000001ff00 */
[----:B------:R-:W-:Y:S02]  /*0ea0*/  CS2R R12, SRZ ;  /* 0x00000000000c7805 */ /* 0x000fe4000001ff00 */
[----:B------:R-:W-:Y:S01]  /*0eb0*/  CS2R R14, SRZ ;  /* 0x00000000000e7805 */ /* 0x000fe2000001ff00 */
[----:B--2---:R0:W-:Y:S04]  /*0ec0*/  STL.64 [R1], R24 ;  /* 0x0000001801007387 */ /* 0x0041e80000100a00 */
[----:B----4-:R0:W-:Y:S01]  /*0ed0*/  STL.64 [R1+0x8], R28 ;  /* 0x0000081c01007387 */ /* 0x0101e20000100a00 */
[----:B---3--:R1:W2:Y:S02]  /*0ee0*/  DADD R18, R8, R18 ;  /* 0x0000000008127229 */ /* 0x0082a40000000012 */
[----:B-1----:R-:W-:Y:S01]  /*0ef0*/  CS2R R8, SRZ ;  /* 0x0000000000087805 */ /* 0x002fe2000001ff00 */
[----:B--2---:R-:W-:Y:S06]  /*0f00*/  BRA.U !UP0, `(.L_x_514) ;  /* 0x0000000108587547 */ /* 0x004fec000b800000 */
[----:B------:R-:W1:Y:S01]  /*0f10*/  LDC.64 R10, c[0x0][0x530] ;  /* 0x00014c00ff0a7b82 */ /* 0x000e620000000a00 */
[C---:B------:R-:W-:Y:S02]  /*0f20*/  IMAD.IADD R13, R3.reuse, 0x1, R22 ;  /* 0x00000001030d7824 */ /* 0x040fe400078e0216 */
[----:B------:R-:W-:Y:S02]  /*0f30*/  IMAD R17, R3, UR16, RZ ;  /* 0x0000001003117c24 */ /* 0x000fe4000f8e02ff */
[C---:B------:R-:W-:Y:S01]  /*0f40*/  IMAD R9, R13.reuse, UR16, RZ ;  /* 0x000000100d097c24 */ /* 0x040fe2000f8e02ff */
[C---:B------:R-:W-:Y:S01]  /*0f50*/  IADD3 R14, PT, PT, R13.reuse, R22, RZ ;  /* 0x000000160d0e7210 */ /* 0x040fe20007ffe0ff */
[----:B------:R-:W-:Y:S01]  /*0f60*/  IMAD R12, R13, UR17, RZ ;  /* 0x000000110d0c7c24 */ /* 0x000fe2000f8e02ff */
[----:B0-----:R-:W0:Y:S01]  /*0f70*/  LDC.64 R24, c[0x0][0x608] ;  /* 0x00018200ff187b82 */ /* 0x001e220000000a00 */
[----:B------:R-:W-:Y:S02]  /*0f80*/  IMAD R21, R3, UR17, RZ ;  /* 0x0000001103157c24 */ /* 0x000fe4000f8e02ff */
[----:B------:R-:W-:-:S02]  /*0f90*/  IMAD R13, R14, UR16, RZ ;  /* 0x000000100e0d7c24 */ /* 0x000fc4000f8e02ff */
[----:B------:R-:W-:Y:S02]  /*0fa0*/  IMAD R14, R14, UR17, RZ ;  /* 0x000000110e0e7c24 */ /* 0x000fe4000f8e02ff */
[----:B-1----:R-:W-:-:S04]  /*0fb0*/  IMAD.WIDE R16, R17, 0x8, R10 ;  /* 0x0000000811107825 */ /* 0x002fc800078e020a */
[--C-:B------:R-:W-:Y:S02]  /*0fc0*/  IMAD.WIDE R8, R9, 0x8, R10.reuse ;  /* 0x0000000809087825 */ /* 0x100fe400078e020a */
[----:B------:R-:W5:Y:S02]  /*0fd0*/  LDG.E.64 R16, desc[UR4][R16.64] ;  /* 0x0000000410107981 */ /* 0x000f64000c1e1b00 */
[----:B------:R-:W-:Y:S02]  /*0fe0*/  IMAD.WIDE R10, R13, 0x8, R10 ;  /* 0x000000080d0a7825 */ /* 0x000fe400078e020a */
[----:B------:R-:W5:Y:S02]  /*0ff0*/  LDG.E.64 R8, desc[UR4][R8.64] ;  /* 0x0000000408087981 */ /* 0x000f64000c1e1b00 */
[--C-:B0-----:R-:W-:Y:S02]  /*1000*/  IMAD.WIDE R20, R21, 0x8, R24.reuse ;  /* 0x0000000815147825 */ /* 0x101fe400078e0218 */
[----:B------:R-:W5:Y:S02]  /*1010*/  LDG.E.64 R10, desc[UR4][R10.64] ;  /* 0x000000040a0a7981 */ /* 0x000f64000c1e1b00 */
[----:B------:R-:W-:-:S02]  /*1020*/  IMAD.WIDE R12, R12, 0x8, R24 ;  /* 0x000000080c0c7825 */ /* 0x000fc400078e0218 */
[----:B------:R-:W5:Y:S02]  /*1030*/  LDG.E.64 R20, desc[UR4][R20.64] ;  /* 0x0000000414147981 */ /* 0x000f64000c1e1b00 */
[----:B------:R-:W-:Y:S02]  /*1040*/  IMAD.WIDE R14, R14, 0x8, R24 ;  /* 0x000000080e0e7825 */ /* 0x000fe400078e0218 */
[----:B------:R-:W5:Y:S04]  /*1050*/  LDG.E.64 R12, desc[UR4][R12.64] ;  /* 0x000000040c0c7981 */ /* 0x000f68000c1e1b00 */
[----:B------:R-:W5:Y:S02]  /*1060*/  LDG.E.64 R14, desc[UR4][R14.64] ;  /* 0x000000040e0e7981 */ /* 0x000f64000c1e1b00 */
.L_x_514:
[----:B-----5:R1:W2:Y:S01]  /*1070*/  DADD R16, R18, R16 ;  /* 0x0000000012107229 */ /* 0x0202a20000000010 */
[----:B------:R-:W-:Y:S01]  /*1080*/  UMOV UR22, 0xfefa39ef ;  /* 0xfefa39ef00167882 */ /* 0x000fe20000000000 */
[----:B-1----:R-:W-:Y:S01]  /*1090*/  IMAD.MOV.U32 R18, RZ, RZ, 0x652b82fe ;  /* 0x652b82feff127424 */ /* 0x002fe200078e00ff */
[----:B------:R-:W-:Y:S01]  /*10a0*/  MOV R19, 0x3ff71547 ;  /* 0x3ff7154700137802 */ /* 0x000fe20000000f00 */
[----:B------:R-:W-:Y:S01]  /*10b0*/  UMOV UR23, 0x3fe62e42 ;  /* 0x3fe62e4200177882 */ /* 0x000fe20000000000 */
[----:B------:R-:W-:-:S15]  /*10c0*/  BSSY.RECONVERGENT B1, `(.L_x_515) ;  /* 0x000007f000017945 */ /* 0x000fde0003800200 */
[----:B------:R-:W-:-:S15]  /*10d0*/  NOP ;  /* 0x0000000000007918 */ /* 0x000fde0000000000 */
[----:B------:R-:W-:-:S15]  /*10e0*/  NOP ;  /* 0x0000000000007918 */ /* 0x000fde0000000000 */
[----:B------:R-:W-:-:S14]  /*10f0*/  NOP ;  /* 0x0000000000007918 */ /* 0x000fdc0000000000 */
[----:B--2---:R-:W1:-:S15]  /*1100*/  DADD R20, R16, R20 ;  /* 0x0000000010147229 */ /* 0x004e5e0000000014 */
[----:B------:R-:W-:-:S15]  /*1110*/  NOP ;  /* 0x0000000000007918 */ /* 0x000fde0000000000 */
[----:B------:R-:W-:-:S15]  /*1120*/  NOP ;  /* 0x0000000000007918 */ /* 0x000fde0000000000 */
[----:B------:R-:W-:-:S15]  /*1130*/  NOP ;  /* 0x0000000000007918 */ /* 0x000fde0000000000 */
[----:B------:R-:W-:-:S04]  /*1140*/  NOP ;  /* 0x0000000000007918 */ /* 0x000fc80000000000 */
[----:B-1----:R-:W1:-:S15]  /*1150*/  DFMA R18, R20, -R18, 6.75539944105574400000e+15 ;  /* 0x433800001412742b */ /* 0x002e5e0000000812 */
[----:B------:R-:W-:-:S15]  /*1160*/  NOP ;  /* 0x0000000000007918 */ /* 0x000fde0000000000 */
[----:B------:R-:W-:-:S15]  /*1170*/  NOP ;  /* 0x0000000000007918 */ /* 0x000fde0000000000 */
[----:B------:R-:W-:-:S15]  /*1180*/  NOP ;  /* 0x0000000000007918 */ /* 0x000fde0000000000 */
[----:B------:R-:W-:-:S04]  /*1190*/  NOP ;  /* 0x0000000000007918 */ /* 0x000fc80000000000 */
[----:B-1----:R-:W1:-:S15]  /*11a0*/  DADD R16, R18, -6.75539944105574400000e+15 ;  /* 0xc338000012107429 */ /* 0x002e5e0000000000 */
[----:B------:R-:W-:-:S15]  /*11b0*/  NOP ;  /* 0x0000000000007918 */ /* 0x000fde0000000000 */
[----:B------:R-:W-:-:S15]  /*11c0*/  NOP ;  /* 0x0000000000007918 */ /* 0x000fde0000000000 */
[----:B------:R-:W-:-:S15]  /*11d0*/  NOP ;  /* 0x0000000000007918 */ /* 0x000fde0000000000 */
[----:B------:R-:W-:-:S04]  /*11e0*/  NOP ;  /* 0x0000000000007918 */ /* 0x000fc80000000000 */
[----:B-1----:R-:W1:Y:S01]  /*11f0*/  DFMA R22, R16, -UR22, -R20 ;  /* 0x8000001610167c2b */ /* 0x002e620008000814 */
[----:B------:R-:W-:Y:S01]  /*1200*/  UMOV UR22, 0x3b39803f ;  /* 0x3b39803f00167882 */ /* 0x000fe20000000000 */
[----:B------:R-:W-:-:S15]  /*1210*/  UMOV UR23, 0x3c7abc9e ;  /* 0x3c7abc9e00177882 */ /* 0x000fde0000000000 */
[----:B------:R-:W-:-:S15]  /*1220*/  NOP ;  /* 0x0000000000007918 */ /* 0x000fde0000000000 */
[----:B------:R-:W-:-:S15]  /*1230*/  NOP ;  /* 0x0000000000007918 */ /* 0x000fde0000000000 */
[----:B------:R-:W-:-:S15]  /*1240*/  NOP ;  /* 0x0000000000007918 */ /* 0x000fde0000000000 */
[----:B------:R-:W-:-:S02]  /*1250*/  NOP ;  /* 0x0000000000007918 */ /* 0x000fc40000000000 */
[----:B-1----:R1:W2:Y:S01]  /*1260*/  DFMA R16, R16, -UR22, R22 ;  /* 0x8000001610107c2b */ /* 0x0022a20008000016 */
[----:B------:R-:W-:Y:S01]  /*1270*/  UMOV UR22, 0x69ce2bdf ;  /* 0x69ce2bdf00167882 */ /* 0x000fe20000000000 */
[----:B-1----:R-:W-:Y:S01]  /*1280*/  IMAD.MOV.U32 R22, RZ, RZ, -0x35dec16 ;  /* 0xfca213eaff167424 */ /* 0x002fe200078e00ff */
[----:B------:R-:W-:Y:S01]  /*1290*/  MOV R23, 0x3e928af3 ;  /* 0x3e928af300177802 */ /* 0x000fe20000000f00 */
[----:B------:R-:W-:-:S15]  /*12a0*/  UMOV UR23, 0x3e5ade15 ;  /* 0x3e5ade1500177882 */ /* 0x000fde0000000000 */
[----:B------:R-:W-:-:S15]  /*12b0*/  NOP ;  /* 0x0000000000007918 */ /* 0x000fde0000000000 */
[----:B------:R-:W-:-:S15]  /*12c0*/  NOP ;  /* 0x0000000000007918 */ /* 0x000fde0000000000 */
[----:B------:R-:W-:-:S15]  /*12d0*/  NOP ;  /* 0x0000000000007918 */ /* 0x000fde0000000000 */
[----:B--2---:R-:W1:Y:S01]  /*12e0*/  DFMA R22, R16, UR22, R22 ;  /* 0x0000001610167c2b */ /* 0x004e620008000016 */
[----:B------:R-:W-:Y:S01]  /*12f0*/  UMOV UR22, 0x62401315 ;  /* 0x6240131500167882 */ /* 0x000fe20000000000 */
[----:B------:R-:W-:-:S15]  /*1300*/  UMOV UR23, 0x3ec71dee ;  /* 0x3ec71dee00177882 */ /* 0x000fde0000000000 */
[----:B------:R-:W-:-:S15]  /*1310*/  NOP ;  /* 0x0000000000007918 */ /* 0x000fde0000000000 */
[----:B------:R-:W-:-:S15]  /*1320*/  NOP ;  /* 0x0000000000007918 */ /* 0x000fde0000000000 */
[----:B------:R-:W-:-:S15]  /*1330*/  NOP ;  /* 0x0000000000007918 */ /* 0x000fde0000000000 */
[----:B------:R-:W-:-:S02]  /*1340*/  NOP ;  /* 0x0000000000007918 */ /* 0x000fc40000000000 */
[----:B-1----:R-:W1:Y:S01]  /*1350*/  DFMA R22, R16, R22, UR22 ;  /* 0x0000001610167e2b */ /* 0x002e620008000016 */
[----:B------:R-:W-:Y:S01]  /*1360*/  UMOV UR22, 0x7c89eb71 ;  /* 0x7c89eb7100167882 */ /* 0x000fe20000000000 */
[----:B------:R-:W-:-:S15]  /*1370*/  UMOV UR23, 0x3efa0199 ;  /* 0x3efa019900177882 */ /* 0x000fde0000000000 */
[----:B------:R-:W-:-:S15]  /*1380*/  NOP ;  /* 0x0000000000007918 */ /* 0x000fde0000000000 */
[----:B------:R-:W-:-:S15]  /*1390*/  NOP ;  /* 0x0000000000007918 */ /* 0x000fde0000000000 */
[----:B------:R-:W-:-:S15]  /*13a0*/  NOP ;  /* 0x0000000000007918 */ /* 0x000fde0000000000 */
[----:B------:R-:W-:-:S02]  /*13b0*/  NOP ;  /* 0x0000000000007918 */ /* 0x000fc40000000000 */
[----:B-1----:R-:W-:Y:S01]  /*13c0*/  DFMA R22, R16, R22, UR22 ;  /* 0x0000001610167e2b */ /* 0x002fe20008000016 */
[----:B------:R-:W-:Y:S01]  /*13d0*/  UMOV UR22, 0x14761f65 ;  /* 0x14761f6500167882 */ /* 0x000fe20000000000 */
[----:B------:R-:W-:-:S15]  /*13e0*/  UMOV UR23, 0x3f2a01a0 ;  /* 0x3f2a01a000177882 */ /* 0x000fde0000000000 */
[----:B------:R-:W-:-:S15]  /*13f0*/  NOP ;  /* 0x0000000000007918 */ /* 0x000fde0000000000 */
[----:B------:R-:W-:-:S15]  /*1400*/  NOP ;  /* 0x0000000000007918 */ /* 0x000fde0000000000 */
[----:B------:R-:W-:-:S15]  /*1410*/  NOP ;  /* 0x0000000000007918 */ /* 0x000fde0000000000 */
[----:B------:R-:W-:-:S02]  /*1420*/  NOP ;  /* 0x0000000000007918 */ /* 0x000fc40000000000 */
[----:B0-----:R-:W0:Y:S02]  /*1430*/  DADD R24, -RZ, -R20 ;  /* 0x00000000ff187229 */ /* 0x001e240000000914 */
[----:B0-----:R-:W-:-:S05]  /*1440*/  IMAD.MOV.U32 R24, RZ, RZ, R25 ;  /* 0x000000ffff187224 */ /* 0x001fca00078e0019 */
[----:B------:R-:W-:-:S15]  /*1450*/  FSETP.GEU.FTZ.AND P0, PT, |R24|, 4.1917929649353027344, PT ;  /* 0x4086232b1800780b */ /* 0x000fde0003f1e200 */
[----:B------:R-:W-:-:S15]  /*1460*/  NOP ;  /* 0x0000000000007918 */ /* 0x000fde0000000000 */
[----:B------:R-:W-:-:S15]  /*1470*/  NOP ;  /* 0x0000000000007918 */ /* 0x000fde0000000000 */
[----:B------:R-:W-:-:S12]  /*1480*/  NOP ;  /* 0x0000000000007918 */ /* 0x000fd80000000000 */
[----:B------:R-:W0:Y:S01]  /*1490*/  DFMA R22, R16, R22, UR22 ;  /* 0x0000001610167e2b */ /* 0x000e220008000016 */
        /* <DEDUP_REMOVED lines=44> */
[----:B0-----:R-:W0:Y:S02]  /*1760*/  DFMA R16, R16, R22, 1 ;  /* 0x3ff000001010742b */ /* 0x001e240000000016 */
[----:B0-----:R-:W-:Y:S01]  /*1770*/  LEA R23, R18, R17, 0x14 ;  /* 0x0000001112177211 */ /* 0x001fe200078ea0ff */
[----:B------:R-:W-:Y:S01]  /*1780*/  IMAD.MOV.U32 R22, RZ, RZ, R16 ;  /* 0x000000ffff167224 */ /* 0x000fe200078e0010 */
[----:B------:R-:W-:Y:S06]  /*1790*/  @!P0 BRA `(.L_x_516) ;  /* 0x0000000000448947 */ /* 0x000fec0003800000 */
[----:B------:R-:W-:Y:S01]  /*17a0*/  FSETP.GEU.FTZ.AND P1, PT, |R24|, 4.2275390625, PT ;  /* 0x408748001800780b */ /* 0x000fe20003f3e200 */
[----:B------:R-:W-:-:S12]  /*17b0*/  DSETP.GT.AND P0, PT, R20, RZ, PT ;  /* 0x000000ff1400722a */ /* 0x000fd80003f04000 */
[----:B------:R-:W-:-:S04]  /*17c0*/  @!P1 LEA.HI R19, R18, R18, RZ, 0x1 ;  /* 0x0000001212139211 */ /* 0x000fc800078f08ff */
[----:B------:R-:W-:-:S04]  /*17d0*/  @!P1 SHF.R.S32.HI R19, RZ, 0x1, R19 ;  /* 0x00000001ff139819 */ /* 0x000fc80000011413 */
[----:B------:R-:W-:Y:S01]  /*17e0*/  @!P1 LEA R17, R19, R17, 0x14 ;  /* 0x0000001113119211 */ /* 0x000fe200078ea0ff */
[----:B------:R-:W-:Y:S01]  /*17f0*/  @!P1 IMAD.IADD R19, R18, 0x1, -R19 ;  /* 0x0000000112139824 */ /* 0x000fe200078e0a13 */
[----:B------:R-:W-:-:S04]  /*1800*/  @!P1 MOV R18, RZ ;  /* 0x000000ff00129202 */ /* 0x000fc80000000f00 */
[----:B------:R-:W-:-:S15]  /*1810*/  @!P1 LEA R19, R19, 0x3ff00000, 0x14 ;  /* 0x3ff0000013139811 */ /* 0x000fde00078ea0ff */
        /* <DEDUP_REMOVED lines=9> */
.L_x_516:
[----:B------:R-:W-:Y:S05]  /*18b0*/  BSYNC.RECONVERGENT B1 ;  /* 0x0000000000017941 */ /* 0x000fea0003800200 */
.L_x_515:
[----:B-1----:R-:W1:Y:S01]  /*18c0*/  DADD R22, R22, 1 ;  /* 0x3ff0000016167429 */ /* 0x002e620000000000 */
[----:B------:R-:W-:Y:S01]  /*18d0*/  BSSY.RECONVERGENT B1, `(.L_x_517) ;  /* 0x0000026000017945 */ /* 0x000fe20003800200 */
[----:B-1----:R-:W0:Y:S01]  /*18e0*/  MUFU.RCP64H R21, R23 ;  /* 0x0000001700157308 */ /* 0x002e220000001800 */
[----:B------:R-:W-:Y:S02]  /*18f0*/  VIADD R20, R23, 0x300402 ;  /* 0x0030040217147836 */ /* 0x000fe40000000000 */
[----:B------:R-:W-:-:S03]  /*1900*/  IMAD R2, R2, 0x5, R3 ;  /* 0x0000000502027824 */ /* 0x000fc600078e0203 */
        /* <DEDUP_REMOVED lines=31> */
[----:B------:R-:W-:Y:S05]  /*1b00*/  CALL.REL.NOINC `($__internal_18_$__cuda_sm20_dblrcp_rn_slowpath_v3) ;  /* 0x0000002400407944 */ /* 0x000fea0003c00000 */
[----:B------:R-:W-:Y:S01]  /*1b10*/  IMAD.MOV.U32 R16, RZ, RZ, R3 ;  /* 0x000000ffff107224 */ /* 0x000fe200078e0003 */
[----:B------:R-:W-:-:S07]  /*1b20*/  MOV R17, R20 ;  /* 0x0000001400117202 */ /* 0x000fce0000000f00 */
.L_x_518:
[----:B------:R-:W-:Y:S05]  /*1b30*/  BSYNC.RECONVERGENT B1 ;  /* 0x0000000000017941 */ /* 0x000fea0003800200 */
.L_x_517:
[----:B------:R-:W2:Y:S04]  /*1b40*/  LDL.LU.64 R20, [R1+0x8] ;  /* 0x0000080001147983 */ /* 0x000ea80000300a00 */
[----:B------:R-:W3:Y:S01]  /*1b50*/  LDL.LU.64 R18, [R1] ;  /* 0x0000000001127983 */ /* 0x000ee20000300a00 */
        /* <DEDUP_REMOVED lines=18> */
[----:B0-----:R0:W-:Y:S02]  /*1c80*/  DADD R14, R14, R12 ;  /* 0x000000000e0e7229 */ /* 0x0011e4000000000c */
[----:B0-----:R-:W-:Y:S01]  /*1c90*/  IMAD.MOV.U32 R12, RZ, RZ, 0x652b82fe ;  /* 0x652b82feff0c7424 */ /* 0x001fe200078e00ff */
[----:B------:R-:W-:-:S15]  /*1ca0*/  MOV R13, 0x3ff71547 ;  /* 0x3ff71547000d7802 */ /* 0x000fde0000000f00 */
[----:B------:R-:W-:-:S15]  /*1cb0*/  NOP ;  /* 0x0000000000007918 */ /* 0x000fde0000000000 */
[----:B------:R-:W-:-:S15]  /*1cc0*/  NOP ;  /* 0x0000000000007918 */ /* 0x000fde0000000000 */
[----:B------:R-:W-:-:S15]  /*1cd0*/  NOP ;  /* 0x0000000000007918 */ /* 0x000fde0000000000 */
[----:B------:R-:W-:-:S01]  /*1ce0*/  NOP ;  /* 0x0000000000007918 */ /* 0x000fc20000000000 */
[----:B---3--:R-:W0:-:S15]  /*1cf0*/  DADD R10, R18, R10 ;  /* 0x00000000120a7229 */ /* 0x008e1e000000000a */
[----:B------:R-:W-:-:S15]  /*1d00*/  NOP ;  /* 0x0000000000007918 */ /* 0x000fde0000000000 */
[----:B------:R-:W-:-:S15]  /*1d10*/  NOP ;  /* 0x0000000000007918 */ /* 0x000fde0000000000 */
[----:B------:R-:W-:-:S15]  /*1d20*/  NOP ;  /* 0x0000000000007918 */ /* 0x000fde0000000000 */
[----:B------:R-:W-:-:S04]  /*1d30*/  NOP ;  /* 0x0000000000007918 */ /* 0x000fc80000000000 */
[----:B0-----:R0:W-:Y:S02]  /*1d40*/  DFMA R8, R6, R16, R10 ;  /* 0x000000100608722b */ /* 0x0011e4000000000a */
[----:B0-----:R-:W-:Y:S01]  /*1d50*/  IMAD.MOV.U32 R10, RZ, RZ, -0x105c611 ;  /* 0xfefa39efff0a7424 */ /* 0x001fe200078e00ff */
[----:B------:R-:W-:-:S15]  /*1d60*/  MOV R11, 0x3fe62e42 ;  /* 0x3fe62e42000b7802 */ /* 0x000fde0000000f00 */
[----:B------:R-:W-:-:S15]  /*1d70*/  NOP ;  /* 0x0000000000007918 */ /* 0x000fde0000000000 */
[----:B------:R-:W-:-:S15]  /*1d80*/  NOP ;  /* 0x0000000000007918 */ /* 0x000fde0000000000 */
[----:B------:R-:W-:-:S15]  /*1d90*/  NOP ;  /* 0x0000000000007918 */ /* 0x000fde0000000000 */
[----:B------:R-:W-:-:S01]  /*1da0*/  NOP ;  /* 0x0000000000007918 */ /* 0x000fc20000000000 */
[----:B------:R-:W0:-:S15]  /*1db0*/  DFMA R12, R14, -R12, 6.75539944105574400000e+15 ;  /* 0x433800000e0c742b */ /* 0x000e1e000000080c */
        /* <DEDUP_REMOVED lines=116> */
.L_x_520:
[----:B------:R-:W-:Y:S05]  /*2500*/  BSYNC.RECONVERGENT B1 ;  /* 0x0000000000017941 */ /* 0x000fea0003800200 */
.L_x_519:
[----:B0-----:R-:W-:Y:S01]  /*2510*/  LOP3.LUT R13, R9, 0x7fffffff, RZ, 0xc0, !PT ;  /* 0x7fffffff090d7812 */ /* 0x001fe200078ec0ff */
[----:B------:R-:W-:Y:S01]  /*2520*/  IMAD.MOV.U32 R12, RZ, RZ, R8 ;  /* 0x000000ffff0c7224 */ /* 0x000fe200078e0008 */
[----:B------:R-:W-:Y:S01]  /*2530*/  UMOV UR22, 0x24dd2f1a ;  /* 0x24dd2f1a00167882 */ /* 0x000fe20000000000 */
[----:B------:R-:W-:Y:S01]  /*2540*/  UMOV UR23, 0x3fe4f922 ;  /* 0x3fe4f92200177882 */ /* 0x000fe20000000000 */
[----:B------:R-:W-:Y:S01]  /*2550*/  BSSY.RECONVERGENT B1, `(.L_x_521) ;  /* 0x00000f2000017945 */ /* 0x000fe20003800200 */
[----:B-1----:R-:W-:-:S15]  /*2560*/  DADD R18, R20, 1 ;  /* 0x3ff0000014127429 */ /* 0x002fde0000000000 */
[----:B------:R-:W-:-:S15]  /*2570*/  NOP ;  /* 0x0000000000007918 */ /* 0x000fde0000000000 */
[----:B------:R-:W-:-:S15]  /*2580*/  NOP ;  /* 0x0000000000007918 */ /* 0x000fde0000000000 */
[----:B------:R-:W-:-:S15]  /*2590*/  NOP ;  /* 0x0000000000007918 */ /* 0x000fde0000000000 */
[----:B------:R-:W-:-:S04]  /*25a0*/  NOP ;  /* 0x0000000000007918 */ /* 0x000fc80000000000 */
        /* <DEDUP_REMOVED lines=9> */
[----:B0-----:R-:W0:Y:S01]  /*2640*/  F2F.F32.F64 R3, R14 ;  /* 0x0000000e00037310 */ /* 0x001e220000301000 */
[----:B------:R-:W-:Y:S01]  /*2650*/  MOV R22, 0xf89b6999 ;  /* 0xf89b699900167802 */ /* 0x000fe20000000f00 */
[----:B------:R-:W-:-:S15]  /*2660*/  IMAD.MOV.U32 R23, RZ, RZ, 0x3e928a27 ;  /* 0x3e928a27ff177424 */ /* 0x000fde00078e00ff */
[----:B------:R-:W-:-:S15]  /*2670*/  NOP ;  /* 0x0000000000007918 */ /* 0x000fde0000000000 */
[----:B------:R-:W-:-:S15]  /*2680*/  NOP ;  /* 0x0000000000007918 */ /* 0x000fde0000000000 */
[----:B------:R-:W-:-:S15]  /*2690*/  NOP ;  /* 0x0000000000007918 */ /* 0x000fde0000000000 */
[----:B------:R-:W-:-:S02]  /*26a0*/  NOP ;  /* 0x0000000000007918 */ /* 0x000fc40000000000 */
[----:B------:R-:W0:Y:S01]  /*26b0*/  DSETP.GEU.AND P0, PT, |R14|, UR22, PT ;  /* 0x000000160e007e2a */ /* 0x000e22000bf0e200 */
[----:B------:R-:W-:Y:S01]  /*26c0*/  UMOV UR22, 0xa4741b81 ;  /* 0xa4741b8100167882 */ /* 0x000fe20000000000 */
[----:B0-----:R-:W-:Y:S01]  /*26d0*/  @!P0 FMUL R3, R3, 1.175494350822287508e-38 ;  /* 0x0080000003038820 */ /* 0x001fe20000400000 */
[----:B------:R-:W-:Y:S01]  /*26e0*/  UMOV UR23, 0x3e5ae904 ;  /* 0x3e5ae90400177882 */ /* 0x000fe20000000000 */
[----:B------:R-:W-:Y:S02]  /*26f0*/  ISETP.GT.U32.AND P0, PT, R13, 0x40330fc1, PT ;  /* 0x40330fc10d00780c */ /* 0x000fe40003f04070 */
[----:B------:R-:W-:-:S06]  /*2700*/  FMUL.FTZ R3, R3, 1.4426950216293334961 ;  /* 0x3fb8aa3b03037820 */ /* 0x000fcc0000410000 */
[----:B------:R-:W0:Y:S02]  /*2710*/  FRND R3, R3 ;  /* 0x0000000300037307 */ /* 0x000e240000201000 */
[----:B0-----:R-:W-:-:S15]  /*2720*/  FMUL.FTZ R8, R3, 1 ;  /* 0x3f80000003087820 */ /* 0x001fde0000410000 */
[----:B------:R-:W-:-:S15]  /*2730*/  NOP ;  /* 0x0000000000007918 */ /* 0x000fde0000000000 */
[----:B------:R-:W-:-:S15]  /*2740*/  NOP ;  /* 0x0000000000007918 */ /* 0x000fde0000000000 */
[----:B------:R-:W-:-:S05]  /*2750*/  NOP ;  /* 0x0000000000007918 */ /* 0x000fca0000000000 */
[----:B------:R-:W0:-:S15]  /*2760*/  F2F.F64.F32 R20, R8 ;  /* 0x0000000800147310 */ /* 0x000e1e0000201800 */
[----:B------:R-:W-:-:S15]  /*2770*/  NOP ;  /* 0x0000000000007918 */ /* 0x000fde0000000000 */
[----:B------:R-:W-:-:S15]  /*2780*/  NOP ;  /* 0x0000000000007918 */ /* 0x000fde0000000000 */
[----:B------:R-:W-:-:S15]  /*2790*/  NOP ;  /* 0x0000000000007918 */ /* 0x000fde0000000000 */
[----:B------:R-:W-:-:S04]  /*27a0*/  NOP ;  /* 0x0000000000007918 */ /* 0x000fc80000000000 */
[----:B0-----:R0:W1:Y:S02]  /*27b0*/  DFMA R20, R20, -R10, R14 ;  /* 0x8000000a1414722b */ /* 0x001064000000000e */
[----:B0-----:R-:W0:Y:S02]  /*27c0*/  MUFU.EX2 R10, R3 ;  /* 0x00000003000a7308 */ /* 0x001e240000000800 */
[----:B0-----:R-:W-:-:S15]  /*27d0*/  FMUL.FTZ R14, R10, 1 ;  /* 0x3f8000000a0e7820 */ /* 0x001fde0000410000 */
[----:B------:R-:W-:-:S15]  /*27e0*/  NOP ;  /* 0x0000000000007918 */ /* 0x000fde0000000000 */
[----:B------:R-:W-:-:S15]  /*27f0*/  NOP ;  /* 0x0000000000007918 */ /* 0x000fde0000000000 */
[----:B------:R-:W-:-:S15]  /*2800*/  NOP ;  /* 0x0000000000007918 */ /* 0x000fde0000000000 */
[----:B------:R-:W0:-:S15]  /*2810*/  F2F.F64.F32 R14, R14 ;  /* 0x0000000e000e7310 */ /* 0x000e1e0000201800 */
[----:B------:R-:W-:-:S15]  /*2820*/  NOP ;  /* 0x0000000000007918 */ /* 0x000fde0000000000 */
[----:B------:R-:W-:-:S15]  /*2830*/  NOP ;  /* 0x0000000000007918 */ /* 0x000fde0000000000 */
[----:B------:R-:W-:-:S15]  /*2840*/  NOP ;  /* 0x0000000000007918 */ /* 0x000fde0000000000 */
[----:B------:R-:W-:-:S04]  /*2850*/  NOP ;  /* 0x0000000000007918 */ /* 0x000fc80000000000 */
[----:B-1----:R-:W1:Y:S01]  /*2860*/  DFMA R22, R20, UR22, R22 ;  /* 0x0000001614167c2b */ /* 0x002e620008000016 */
        /* <DEDUP_REMOVED lines=55> */
[----:B-1----:R-:W1:-:S15]  /*2be0*/  DFMA R22, R20, R22, UR22 ;  /* 0x0000001614167e2b */ /* 0x002e5e0008000016 */
[----:B------:R-:W-:-:S15]  /*2bf0*/  NOP ;  /* 0x0000000000007918 */ /* 0x000fde0000000000 */
[----:B------:R-:W-:-:S15]  /*2c00*/  NOP ;  /* 0x0000000000007918 */ /* 0x000fde0000000000 */
[----:B------:R-:W-:-:S15]  /*2c10*/  NOP ;  /* 0x0000000000007918 */ /* 0x000fde0000000000 */
[----:B------:R-:W-:-:S04]  /*2c20*/  NOP ;  /* 0x0000000000007918 */ /* 0x000fc80000000000 */
[----:B-1----:R-:W1:-:S15]  /*2c30*/  DMUL R22, R20, R22 ;  /* 0x0000001614167228 */ /* 0x002e5e0000000000 */
[----:B------:R-:W-:-:S15]  /*2c40*/  NOP ;  /* 0x0000000000007918 */ /* 0x000fde0000000000 */
[----:B------:R-:W-:-:S15]  /*2c50*/  NOP ;  /* 0x0000000000007918 */ /* 0x000fde0000000000 */
[----:B------:R-:W-:-:S15]  /*2c60*/  NOP ;  /* 0x0000000000007918 */ /* 0x000fde0000000000 */
[----:B------:R-:W-:-:S04]  /*2c70*/  NOP ;  /* 0x0000000000007918 */ /* 0x000fc80000000000 */
[----:B0-----:R-:W-:-:S15]  /*2c80*/  DADD R10, -R14, 1 ;  /* 0x3ff000000e0a7429 */ /* 0x001fde0000000100 */
[----:B------:R-:W-:-:S15]  /*2c90*/  NOP ;  /* 0x0000000000007918 */ /* 0x000fde0000000000 */
[----:B------:R-:W-:-:S15]  /*2ca0*/  NOP ;  /* 0x0000000000007918 */ /* 0x000fde0000000000 */
[----:B------:R-:W-:-:S15]  /*2cb0*/  NOP ;  /* 0x0000000000007918 */ /* 0x000fde0000000000 */
[----:B------:R-:W-:-:S04]  /*2cc0*/  NOP ;  /* 0x0000000000007918 */ /* 0x000fc80000000000 */
[----:B-1----:R-:W0:-:S15]  /*2cd0*/  DFMA R22, R20, R22, R20 ;  /* 0x000000161416722b */ /* 0x002e1e0000000014 */
[----:B------:R-:W-:-:S15]  /*2ce0*/  NOP ;  /* 0x0000000000007918 */ /* 0x000fde0000000000 */
[----:B------:R-:W-:-:S15]  /*2cf0*/  NOP ;  /* 0x0000000000007918 */ /* 0x000fde0000000000 */
[----:B------:R-:W-:-:S15]  /*2d00*/  NOP ;  /* 0x0000000000007918 */ /* 0x000fde0000000000 */
[----:B------:R-:W-:-:S04]  /*2d10*/  NOP ;  /* 0x0000000000007918 */ /* 0x000fc80000000000 */
[----:B0-----:R0:W1:Y:S02]  /*2d20*/  DFMA R10, -R22, R14, R10 ;  /* 0x0000000e160a722b */ /* 0x001064000000010a */
[----:B0-----:R-:W-:-:S15]  /*2d30*/  MOV R14, RZ ;  /* 0x000000ff000e7202 */ /* 0x001fde0000000f00 */
        /* <DEDUP_REMOVED lines=32> */
.L_x_522:
        /* <DEDUP_REMOVED lines=83> */
.L_x_523:
[----:B------:R-:W-:Y:S05]  /*3470*/  BSYNC.RECONVERGENT B1 ;  /* 0x0000000000017941 */ /* 0x000fea0003800200 */
.L_x_521:
[----:B------:R-:W0:Y:S01]  /*3480*/  MUFU.RCP64H R11, R19 ;  /* 0x00000013000b7308 */ /* 0x000e220000001800 */
[----:B------:R-:W-:Y:S01]  /*3490*/  VIADD R10, R19, 0x300402 ;  /* 0x00300402130a7836 */ /* 0x000fe20000000000 */
[----:B------:R-:W-:Y:S04]  /*34a0*/  BSSY.RECONVERGENT B1, `(.L_x_524) ;  /* 0x000001e000017945 */ /* 0x000fe80003800200 */
[----:B------:R-:W-:Y:S01]  /*34b0*/  FSETP.GEU.AND P0, PT, |R10|, 5.8789094863358348022e-39, PT ;  /* 0x004004020a00780b */ /* 0x000fe20003f0e200 */
        /* <DEDUP_REMOVED lines=23> */
[----:B------:R-:W-:Y:S02]  /*3630*/  MOV R28, 0x3660 ;  /* 0x00003660001c7802 */ /* 0x000fe40000000f00 */
[----:B------:R-:W-:-:S07]  /*3640*/  IADD3 R3, PT, PT, R3, -0x100000, RZ ;  /* 0xfff0000003037810 */ /* 0x000fce0007ffe0ff */
[----:B-1----:R-:W-:Y:S05]  /*3650*/  CALL.REL.NOINC `($__internal_18_$__cuda_sm20_dblrcp_rn_slowpath_v3) ;  /* 0x00000008006c7944 */ /* 0x002fea0003c00000 */
[----:B------:R-:W-:Y:S01]  /*3660*/  IMAD.MOV.U32 R10, RZ, RZ, R3 ;  /* 0x000000ffff0a7224 */ /* 0x000fe200078e0003 */
[----:B------:R-:W-:-:S07]  /*3670*/  MOV R11, R20 ;  /* 0x00000014000b7202 */ /* 0x000fce0000000f00 */
.L_x_525:
[----:B------:R-:W-:Y:S05]  /*3680*/  BSYNC.RECONVERGENT B1 ;  /* 0x0000000000017941 */ /* 0x000fea0003800200 */
.L_x_524:
[----:B------:R-:W0:Y:S01]  /*3690*/  LDC R21, c[0x0][0x7c4] ;  /* 0x0001f100ff157b82 */ /* 0x000e220000000800 */
[----:B------:R-:W2:Y:S01]  /*36a0*/  LDL R29, [R1+0x10] ;  /* 0x00001000011d7983 */ /* 0x000ea20000100800 */
[----:B------:R-:W-:Y:S02]  /*36b0*/  IABS R24, R0 ;  /* 0x0000000000187213 */ /* 0x000fe40000000000 */
[----:B------:R-:W-:-:S04]  /*36c0*/  IABS R23, R2 ;  /* 0x0000000200177213 */ /* 0x000fc80000000000 */
[----:B------:R-:W3:Y:S01]  /*36d0*/  LDC R3, c[0x0][0x89c] ;  /* 0x00022700ff037b82 */ /* 0x000ee20000000800 */
[----:B0-----:R-:W-:-:S04]  /*36e0*/  IABS R14, R21 ;  /* 0x00000015000e7213 */ /* 0x001fc80000000000 */
[----:B------:R-:W0:Y:S01]  /*36f0*/  I2F.RP R15, R14 ;  /* 0x0000000e000f7306 */ /* 0x000e220000209400 */
[----:B---3--:R-:W-:-:S07]  /*3700*/  IABS R20, R3 ;  /* 0x0000000300147213 */ /* 0x008fce0000000000 */
[----:B------:R-:W3:Y:S08]  /*3710*/  I2F.RP R22, R20 ;  /* 0x0000001400167306 */ /* 0x000ef00000209400 */
[----:B0-----:R-:W0:Y:S08]  /*3720*/  MUFU.RCP R15, R15 ;  /* 0x0000000f000f7308 */ /* 0x001e300000001000 */
[----:B---3--:R-:W3:Y:S01]  /*3730*/  MUFU.RCP R22, R22 ;  /* 0x0000001600167308 */ /* 0x008ee20000001000 */
[----:B0-----:R-:W-:-:S07]  /*3740*/  VIADD R12, R15, 0xffffffe ;  /* 0x0ffffffe0f0c7836 */ /* 0x001fce0000000000 */
[----:B------:R0:W4:Y:S01]  /*3750*/  F2I.FTZ.U32.TRUNC.NTZ R13, R12 ;  /* 0x0000000c000d7305 */ /* 0x000122000021f000 */
[----:B---3--:R-:W-:Y:S02]  /*3760*/  VIADD R15, R22, 0xffffffe ;  /* 0x0ffffffe160f7836 */ /* 0x008fe40000000000 */
[----:B0-----:R-:W-:-:S05]  /*3770*/  IMAD.MOV.U32 R12, RZ, RZ, RZ ;  /* 0x000000ffff0c7224 */ /* 0x001fca00078e00ff */
[----:B------:R-:W0:Y:S01]  /*3780*/  F2I.FTZ.U32.TRUNC.NTZ R15, R15 ;  /* 0x0000000f000f7305 */ /* 0x000e22000021f000 */
[----:B----4-:R-:W-:-:S05]  /*3790*/  IADD3 R19, PT, PT, RZ, -R13, RZ ;  /* 0x8000000dff137210 */ /* 0x010fca0007ffe0ff */
[----:B------:R-:W-:-:S04]  /*37a0*/  IMAD R19, R19, R14, RZ ;  /* 0x0000000e13137224 */ /* 0x000fc800078e02ff */
[----:B------:R-:W-:-:S06]  /*37b0*/  IMAD.HI.U32 R13, R13, R19, R12 ;  /* 0x000000130d0d7227 */ /* 0x000fcc00078e000c */
[----:B------:R-:W-:Y:S01]  /*37c0*/  IMAD.HI.U32 R18, R13, R24, RZ ;  /* 0x000000180d127227 */ /* 0x000fe200078e00ff */
[----:B-1----:R-:W1:Y:S04]  /*37d0*/  DADD R12, R4, -R8 ;  /* 0x00000000040c7229 */ /* 0x002e680000000808 */
[----:B------:R-:W-:-:S05]  /*37e0*/  IADD3 R19, PT, PT, -R18, RZ, RZ ;  /* 0x000000ff12137210 */ /* 0x000fca0007ffe1ff */
[----:B------:R-:W-:-:S05]  /*37f0*/  IMAD R19, R14, R19, R24 ;  /* 0x000000130e137224 */ /* 0x000fca00078e0218 */
[----:B------:R-:W-:-:S13]  /*3800*/  ISETP.GT.U32.AND P1, PT, R14, R19, PT ;  /* 0x000000130e00720c */ /* 0x000fda0003f24070 */
[-C--:B------:R-:W-:Y:S01]  /*3810*/  @!P1 IADD3 R19, PT, PT, R19, -R14.reuse, RZ ;  /* 0x8000000e13139210 */ /* 0x080fe20007ffe0ff */
[----:B------:R-:W-:Y:S01]  /*3820*/  @!P1 VIADD R18, R18, 0x1 ;  /* 0x0000000112129836 */ /* 0x000fe20000000000 */
[----:B------:R-:W-:Y:S02]  /*3830*/  ISETP.NE.AND P1, PT, R21, RZ, PT ;  /* 0x000000ff1500720c */ /* 0x000fe40003f25270 */
[----:B------:R-:W-:Y:S02]  /*3840*/  ISETP.GE.U32.AND P0, PT, R19, R14, PT ;  /* 0x0000000e1300720c */ /* 0x000fe40003f06070 */
[----:B------:R-:W-:Y:S02]  /*3850*/  LOP3.LUT R14, R0, R21, RZ, 0x3c, !PT ;  /* 0x00000015000e7212 */ /* 0x000fe400078e3cff */
[----:B0-----:R-:W-:Y:S02]  /*3860*/  IADD3 R19, PT, PT, RZ, -R15, RZ ;  /* 0x8000000fff137210 */ /* 0x001fe40007ffe0ff */
[----:B------:R-:W-:Y:S01]  /*3870*/  ISETP.GE.AND P2, PT, R14, RZ, PT ;  /* 0x000000ff0e00720c */ /* 0x000fe20003f46270 */
[----:B------:R-:W-:-:S02]  /*3880*/  IMAD.MOV.U32 R14, RZ, RZ, RZ ;  /* 0x000000ffff0e7224 */ /* 0x000fc400078e00ff */
[----:B------:R-:W-:-:S04]  /*3890*/  IMAD R19, R19, R20, RZ ;  /* 0x0000001413137224 */ /* 0x000fc800078e02ff */
[----:B------:R-:W-:Y:S02]  /*38a0*/  @P0 VIADD R18, R18, 0x1 ;  /* 0x0000000112120836 */ /* 0x000fe40000000000 */
[----:B------:R-:W-:Y:S02]  /*38b0*/  IMAD.HI.U32 R19, R15, R19, R14 ;  /* 0x000000130f137227 */ /* 0x000fe400078e000e */
[----:B------:R-:W0:Y:S02]  /*38c0*/  LDC.64 R14, c[0x0][0x7b8] ;  /* 0x0001ee00ff0e7b82 */ /* 0x000e240000000a00 */
[----:B------:R-:W-:Y:S02]  /*38d0*/  @!P2 IADD3 R18, PT, PT, -R18, RZ, RZ ;  /* 0x000000ff1212a210 */ /* 0x000fe40007ffe1ff */
[----:B------:R-:W-:-:S04]  /*38e0*/  @!P1 LOP3.LUT R18, RZ, R21, RZ, 0x33, !PT ;  /* 0x00000015ff129212 */ /* 0x000fc800078e33ff */
[----:B------:R-:W-:-:S05]  /*38f0*/  IADD3 R22, PT, PT, -R18, RZ, RZ ;  /* 0x000000ff12167210 */ /* 0x000fca0007ffe1ff */
[----:B------:R-:W-:Y:S02]  /*3900*/  IMAD R22, R21, R22, R0 ;  /* 0x0000001615167224 */ /* 0x000fe400078e0200 */
[----:B------:R-:W-:Y:S01]  /*3910*/  IMAD.HI.U32 R21, R19, R23, RZ ;  /* 0x0000001713157227 */ /* 0x000fe200078e00ff */
[----:B-1----:R-:W1:Y:S03]  /*3920*/  DFMA R12, R12, R10, R8 ;  /* 0x0000000a0c0c722b */ /* 0x002e660000000008 */
[----:B------:R-:W-:Y:S02]  /*3930*/  IMAD R25, R22, UR18, RZ ;  /* 0x0000001216197c24 */ /* 0x000fe4000f8e02ff */
[----:B------:R-:W-:Y:S02]  /*3940*/  IMAD.MOV R22, RZ, RZ, -R21 ;  /* 0x000000ffff167224 */ /* 0x000fe400078e0a15 */
[----:B------:R-:W-:Y:S01]  /*3950*/  IMAD R25, R18, UR19, R25 ;  /* 0x0000001312197c24 */ /* 0x000fe2000f8e0219 */
[----:B------:R-:W-:Y:S01]  /*3960*/  IADD3 R18, PT, PT, R2, UR8, RZ ;  /* 0x0000000802127c10 */ /* 0x000fe2000fffe0ff */
[----:B------:R-:W-:-:S02]  /*3970*/  IMAD R23, R20, R22, R23 ;  /* 0x0000001614177224 */ /* 0x000fc400078e0217 */
[----:B0-----:R-:W-:Y:S01]  /*3980*/  IMAD.WIDE R14, R25, 0x8, R14 ;  /* 0x00000008190e7825 */ /* 0x001fe200078e020e */
[----:B------:R-:W-:Y:S02]  /*3990*/  IABS R26, R18 ;  /* 0x00000012001a7213 */ /* 0x000fe40000000000 */
[----:B------:R-:W-:Y:S01]  /*39a0*/  ISETP.GT.U32.AND P2, PT, R20, R23, PT ;  /* 0x000000171400720c */ /* 0x000fe20003f44070 */
[----:B------:R-:W-:Y:S01]  /*39b0*/  VIADD R22, R18, UR8 ;  /* 0x0000000812167c36 */ /* 0x000fe20008000000 */
[----:B-1----:R0:W-:Y:S01]  /*39c0*/  STG.E.64 desc[UR4][R14.64], R12 ;  /* 0x0000000c0e007986 */ /* 0x0021e2000c101b04 */
[----:B------:R-:W-:-:S03]  /*39d0*/  IMAD.HI.U32 R25, R19, R26, RZ ;  /* 0x0000001a13197227 */ /* 0x000fc600078e00ff */
[----:B------:R-:W-:Y:S02]  /*39e0*/  IABS R28, R22 ;  /* 0x00000016001c7213 */ /* 0x000fe40000000000 */
[----:B------:R-:W-:-:S03]  /*39f0*/  IADD3 R27, PT, PT, -R25, RZ, RZ ;  /* 0x000000ff191b7210 */ /* 0x000fc60007ffe1ff */
[----:B------:R-:W-:-:S04]  /*3a00*/  IMAD.HI.U32 R24, R19, R28, RZ ;  /* 0x0000001c13187227 */ /* 0x000fc800078e00ff */
[----:B------:R-:W-:Y:S01]  /*3a10*/  @!P2 IMAD.IADD R23, R23, 0x1, -R20 ;  /* 0x000000011717a824 */ /* 0x000fe200078e0a14 */
[----:B0-----:R-:W-:Y:S01]  /*3a20*/  LOP3.LUT R12, R2, R3, RZ, 0x3c, !PT ;  /* 0x00000003020c7212 */ /* 0x001fe200078e3cff */
[----:B------:R-:W-:Y:S01]  /*3a30*/  @!P2 VIADD R21, R21, 0x1 ;  /* 0x000000011515a836 */ /* 0x000fe20000000000 */
[----:B------:R-:W-:Y:S01]  /*3a40*/  ISETP.NE.AND P2, PT, R3, RZ, PT ;  /* 0x000000ff0300720c */ /* 0x000fe20003f45270 */
[----:B------:R-:W-:Y:S01]  /*3a50*/  IMAD R27, R20, R27, R26 ;  /* 0x0000001b141b7224 */ /* 0x000fe200078e021a */
[----:B------:R-:W-:Y:S02]  /*3a60*/  ISETP.GE.U32.AND P1, PT, R23, R20, PT ;  /* 0x000000141700720c */ /* 0x000fe40003f26070 */
[----:B------:R-:W-:Y:S02]  /*3a70*/  IADD3 R23, PT, PT, -R24, RZ, RZ ;  /* 0x000000ff18177210 */ /* 0x000fe40007ffe1ff */
[----:B------:R-:W-:Y:S02]  /*3a80*/  ISETP.GE.AND P3, PT, R12, RZ, PT ;  /* 0x000000ff0c00720c */ /* 0x000fe40003f66270 */
[----:B------:R-:W-:Y:S01]  /*3a90*/  LOP3.LUT R12, RZ, R3, RZ, 0x33, !PT ;  /* 0x00000003ff0c7212 */ /* 0x000fe200078e33ff */
[----:B------:R-:W-:Y:S01]  /*3aa0*/  IMAD R13, R20, R23, R28 ;  /* 0x00000017140d7224 */ /* 0x000fe200078e021c */
[----:B------:R-:W-:-:S02]  /*3ab0*/  IADD3 R14, PT, PT, R22, UR8, RZ ;  /* 0x00000008160e7c10 */ /* 0x000fc4000fffe0ff */
[----:B------:R-:W-:Y:S02]  /*3ac0*/  LOP3.LUT R23, R22, R3, RZ, 0x3c, !PT ;  /* 0x0000000316177212 */ /* 0x000fe400078e3cff */
[C---:B------:R-:W-:Y:S01]  /*3ad0*/  ISETP.GT.U32.AND P0, PT, R20.reuse, R13, PT ;  /* 0x0000000d1400720c */ /* 0x040fe20003f04070 */
[----:B------:R-:W-:Y:S01]  /*3ae0*/  @P1 VIADD R21, R21, 0x1 ;  /* 0x0000000115151836 */ /* 0x000fe20000000000 */
[----:B------:R-:W-:Y:S02]  /*3af0*/  IABS R15, R14 ;  /* 0x0000000e000f7213 */ /* 0x000fe40000000000 */
[----:B------:R-:W-:Y:S02]  /*3b00*/  ISETP.GE.AND P5, PT, R23, RZ, PT ;  /* 0x000000ff1700720c */ /* 0x000fe40003fa6270 */
[----:B------:R-:W-:Y:S02]  /*3b10*/  @!P3 IADD3 R21, PT, PT, -R21, RZ, RZ ;  /* 0x000000ff1515b210 */ /* 0x000fe40007ffe1ff */
[----:B------:R-:W-:-:S05]  /*3b20*/  ISETP.GT.U32.AND P6, PT, R20, R27, PT ;  /* 0x0000001b1400720c */ /* 0x000fca0003fc4070 */
[----:B------:R-:W-:Y:S01]  /*3b30*/  @!P0 IMAD.IADD R13, R13, 0x1, -R20 ;  /* 0x000000010d0d8824 */ /* 0x000fe200078e0a14 */
[----:B------:R-:W-:-:S04]  /*3b40*/  @!P0 IADD3 R24, PT, PT, R24, 0x1, RZ ;  /* 0x0000000118188810 */ /* 0x000fc80007ffe0ff */
[-C--:B------:R-:W-:Y:S02]  /*3b50*/  ISETP.GE.U32.AND P3, PT, R13, R20.reuse, PT ;  /* 0x000000140d00720c */ /* 0x080fe40003f66070 */
[----:B------:R-:W-:Y:S01]  /*3b60*/  SEL R13, R12, R21, !P2 ;  /* 0x000000150c0d7207 */ /* 0x000fe20005000000 */
[----:B------:R-:W-:Y:S01]  /*3b70*/  @!P6 VIADD R25, R25, 0x1 ;  /* 0x000000011919e836 */ /* 0x000fe20000000000 */
[----:B------:R-:W-:Y:S02]  /*3b80*/  LOP3.LUT R21, R18, R3, RZ, 0x3c, !PT ;  /* 0x0000000312157212 */ /* 0x000fe400078e3cff */
[-C--:B------:R-:W-:Y:S01]  /*3b90*/  @!P6 IADD3 R27, PT, PT, R27, -R20.reuse, RZ ;  /* 0x800000141b1be210 */ /* 0x080fe20007ffe0ff */
[----:B------:R-:W-:Y:S01]  /*3ba0*/  IMAD.MOV R23, RZ, RZ, -R13 ;  /* 0x000000ffff177224 */ /* 0x000fe200078e0a0d */
[----:B------:R-:W-:Y:S01]  /*3bb0*/  ISETP.GE.AND P4, PT, R21, RZ, PT ;  /* 0x000000ff1500720c */ /* 0x000fe20003f86270 */
[----:B------:R-:W-:Y:S01]  /*3bc0*/  IMAD.HI.U32 R21, R19, R15, RZ ;  /* 0x0000000f13157227 */ /* 0x000fe200078e00ff */
[----:B------:R-:W-:-:S03]  /*3bd0*/  ISETP.GE.U32.AND P1, PT, R27, R20, PT ;  /* 0x000000141b00720c */ /* 0x000fc60003f26070 */
[----:B------:R-:W-:Y:S01]  /*3be0*/  IMAD R2, R3, R23, R2 ;  /* 0x0000001703027224 */ /* 0x000fe200078e0202 */
[----:B------:R-:W-:Y:S02]  /*3bf0*/  IADD3 R23, PT, PT, -R21, RZ, RZ ;  /* 0x000000ff15177210 */ /* 0x000fe40007ffe1ff */
[----:B------:R-:W-:Y:S01]  /*3c00*/  @P3 IADD3 R24, PT, PT, R24, 0x1, RZ ;  /* 0x0000000118183810 */ /* 0x000fe20007ffe0ff */
[----:B------:R-:W-:Y:S02]  /*3c10*/  IMAD R2, R2, UR20, RZ ;  /* 0x0000001402027c24 */ /* 0x000fe4000f8e02ff */
[----:B------:R-:W-:Y:S01]  /*3c20*/  IMAD R15, R20, R23, R15 ;  /* 0x00000017140f7224 */ /* 0x000fe200078e020f */
[----:B------:R-:W-:Y:S01]  /*3c30*/  MOV R23, R24 ;  /* 0x0000001800177202 */ /* 0x000fe20000000f00 */
[----:B------:R-:W-:Y:S01]  /*3c40*/  IMAD R13, R13, UR21, R2 ;  /* 0x000000150d0d7c24 */ /* 0x000fe2000f8e0202 */
[----:B------:R-:W-:Y:S01]  /*3c50*/  IADD3 R2, PT, PT, R14, UR8, RZ ;  /* 0x000000080e027c10 */ /* 0x000fe2000fffe0ff */
[----:B------:R-:W-:Y:S01]  /*3c60*/  @P1 VIADD R25, R25, 0x1 ;  /* 0x0000000119191836 */ /* 0x000fe20000000000 */
[----:B------:R-:W-:-:S02]  /*3c70*/  ISETP.GT.U32.AND P6, PT, R20, R15, PT ;  /* 0x0000000f1400720c */ /* 0x000fc40003fc4070 */
[----:B------:R-:W-:Y:S01]  /*3c80*/  @!P5 IADD3 R23, PT, PT, -R23, RZ, RZ ;  /* 0x000000ff1717d210 */ /* 0x000fe20007ffe1ff */
[----:B------:R-:W-:-:S03]  /*3c90*/  @!P4 IMAD.MOV R25, RZ, RZ, -R25 ;  /* 0x000000ffff19c224 */ /* 0x000fc600078e0a19 */
[----:B------:R-:W-:-:S04]  /*3ca0*/  SEL R23, R12, R23, !P2 ;  /* 0x000000170c177207 */ /* 0x000fc80005000000 */
[----:B------:R-:W-:-:S03]  /*3cb0*/  IADD3 R26, PT, PT, -R23, RZ, RZ ;  /* 0x000000ff171a7210 */ /* 0x000fc60007ffe1ff */
[----:B------:R-:W-:Y:S01]  /*3cc0*/  @!P6 IADD3 R15, PT, PT, R15, -R20, RZ ;  /* 0x800000140f0fe210 */ /* 0x000fe20007ffe0ff */
[----:B------:R-:W-:Y:S02]  /*3cd0*/  @!P6 VIADD R21, R21, 0x1 ;  /* 0x000000011515e836 */ /* 0x000fe40000000000 */
[----:B------:R-:W-:Y:S01]  /*3ce0*/  IMAD R22, R3, R26, R22 ;  /* 0x0000001a03167224 */ /* 0x000fe200078e0216 */
[----:B------:R-:W-:Y:S02]  /*3cf0*/  ISETP.GE.U32.AND P1, PT, R15, R20, PT ;  /* 0x000000140f00720c */ /* 0x000fe40003f26070 */
[----:B------:R-:W-:Y:S01]  /*3d00*/  LOP3.LUT R15, R14, R3, RZ, 0x3c, !PT ;  /* 0x000000030e0f7212 */ /* 0x000fe200078e3cff */
[----:B------:R-:W-:-:S03]  /*3d10*/  IMAD R22, R22, UR20, RZ ;  /* 0x0000001416167c24 */ /* 0x000fc6000f8e02ff */
[----:B------:R-:W-:Y:S01]  /*3d20*/  ISETP.GE.AND P0, PT, R15, RZ, PT ;  /* 0x000000ff0f00720c */ /* 0x000fe20003f06270 */
[----:B------:R-:W-:Y:S01]  /*3d30*/  IMAD R23, R23, UR21, R22 ;  /* 0x0000001517177c24 */ /* 0x000fe2000f8e0216 */
[----:B------:R-:W-:Y:S02]  /*3d40*/  SEL R15, R12, R25, !P2 ;  /* 0x000000190c0f7207 */ /* 0x000fe40005000000 */
[----:B------:R-:W-:-:S03]  /*3d50*/  IABS R25, R2 ;  /* 0x0000000200197213 */ /* 0x000fc60000000000 */
[----:B------:R-:W-:Y:S02]  /*3d60*/  @P1 VIADD R21, R21, 0x1 ;  /* 0x0000000115151836 */ /* 0x000fe40000000000 */
[----:B------:R-:W-:Y:S02]  /*3d70*/  IMAD.MOV R24, RZ, RZ, -R15 ;  /* 0x000000ffff187224 */ /* 0x000fe400078e0a0f */
[----:B------:R-:W-:-:S04]  /*3d80*/  IMAD.HI.U32 R19, R19, R25, RZ ;  /* 0x0000001913137227 */ /* 0x000fc800078e00ff */
[----:B------:R-:W-:Y:S02]  /*3d90*/  @!P0 IMAD.MOV R21, RZ, RZ, -R21 ;  /* 0x000000ffff158224 */ /* 0x000fe400078e0a15 */
[----:B------:R-:W-:-:S03]  /*3da0*/  IMAD R24, R3, R24, R18 ;  /* 0x0000001803187224 */ /* 0x000fc600078e0212 */
[----:B------:R-:W-:Y:S01]  /*3db0*/  SEL R18, R12, R21, !P2 ;  /* 0x000000150c127207 */ /* 0x000fe20005000000 */
[----:B------:R-:W-:-:S04]  /*3dc0*/  IMAD R24, R24, UR20, RZ ;  /* 0x0000001418187c24 */ /* 0x000fc8000f8e02ff */
[----:B------:R-:W-:-:S04]  /*3dd0*/  IMAD.MOV R21, RZ, RZ, -R18 ;  /* 0x000000ffff157224 */ /* 0x000fc800078e0a12 */
[----:B------:R-:W-:Y:S01]  /*3de0*/  IMAD R21, R3, R21, R14 ;  /* 0x0000001503157224 */ /* 0x000fe200078e020e */
[----:B------:R-:W-:Y:S02]  /*3df0*/  IADD3 R14, PT, PT, -R19, RZ, RZ ;  /* 0x000000ff130e7210 */ /* 0x000fe40007ffe1ff */
[----:B--2---:R-:W-:Y:S01]  /*3e00*/  IADD3 R0, PT, PT, R29, R0, RZ ;  /* 0x000000001d007210 */ /* 0x004fe20007ffe0ff */
[----:B------:R-:W-:Y:S02]  /*3e10*/  IMAD R21, R21, UR20, RZ ;  /* 0x0000001415157c24 */ /* 0x000fe4000f8e02ff */
[----:B------:R-:W-:Y:S01]  /*3e20*/  IMAD R25, R20, R14, R25 ;  /* 0x0000000e14197224 */ /* 0x000fe200078e0219 */
[----:B------:R-:W-:Y:S01]  /*3e30*/  LOP3.LUT R14, R2, R3, RZ, 0x3c, !PT ;  /* 0x00000003020e7212 */ /* 0x000fe200078e3cff */
[----:B------:R-:W-:-:S03]  /*3e40*/  IMAD R21, R18, UR21, R21 ;  /* 0x0000001512157c24 */ /* 0x000fc6000f8e0215 */
[----:B------:R-:W-:Y:S02]  /*3e50*/  ISETP.GT.U32.AND P1, PT, R20, R25, PT ;  /* 0x000000191400720c */ /* 0x000fe40003f24070 */
[----:B------:R-:W-:-:S11]  /*3e60*/  ISETP.GE.AND P3, PT, R14, RZ, PT ;  /* 0x000000ff0e00720c */ /* 0x000fd60003f66270 */
[----:B------:R-:W-:Y:S01]  /*3e70*/  @!P1 IMAD.IADD R25, R25, 0x1, -R20 ;  /* 0x0000000119199824 */ /* 0x000fe200078e0a14 */
[----:B------:R-:W-:-:S04]  /*3e80*/  @!P1 IADD3 R19, PT, PT, R19, 0x1, RZ ;  /* 0x0000000113139810 */ /* 0x000fc80007ffe0ff */
[----:B------:R-:W-:Y:S01]  /*3e90*/  ISETP.GE.U32.AND P0, PT, R25, R20, PT ;  /* 0x000000141900720c */ /* 0x000fe20003f06070 */
[----:B------:R-:W-:Y:S02]  /*3ea0*/  IMAD R25, R15, UR21, R24 ;  /* 0x000000150f197c24 */ /* 0x000fe4000f8e0218 */
[----:B------:R-:W0:Y:S10]  /*3eb0*/  LDC.64 R14, c[0x0][0x890] ;  /* 0x00022400ff0e7b82 */ /* 0x000e340000000a00 */
[----:B------:R-:W-:Y:S01]  /*3ec0*/  @P0 VIADD R19, R19, 0x1 ;  /* 0x0000000113130836 */ /* 0x000fe20000000000 */
[----:B------:R-:W-:-:S04]  /*3ed0*/  ISETP.GE.AND P0, PT, R0, UR9, PT ;  /* 0x0000000900007c0c */ /* 0x000fc8000bf06270 */
[----:B------:R-:W-:-:S04]  /*3ee0*/  @!P3 IADD3 R19, PT, PT, -R19, RZ, RZ ;  /* 0x000000ff1313b210 */ /* 0x000fc80007ffe1ff */
[----:B------:R-:W-:-:S05]  /*3ef0*/  SEL R12, R12, R19, !P2 ;  /* 0x000000130c0c7207 */ /* 0x000fca0005000000 */
[----:B------:R-:W-:Y:S02]  /*3f00*/  IMAD.MOV R19, RZ, RZ, -R12 ;  /* 0x000000ffff137224 */ /* 0x000fe400078e0a0c */
[----:B0-----:R-:W-:-:S04]  /*3f10*/  IMAD.WIDE R20, R21, 0x8, R14 ;  /* 0x0000000815147825 */ /* 0x001fc800078e020e */
[----:B------:R-:W-:-:S04]  /*3f20*/  IMAD R2, R3, R19, R2 ;  /* 0x0000001303027224 */ /* 0x000fc800078e0202 */
[----:B------:R-:W-:Y:S02]  /*3f30*/  IMAD R19, R2, UR20, RZ ;  /* 0x0000001402137c24 */ /* 0x000fe4000f8e02ff */
[----:B------:R-:W-:-:S04]  /*3f40*/  IMAD.WIDE R2, R13, 0x8, R14 ;  /* 0x000000080d027825 */ /* 0x000fc800078e020e */
[----:B------:R-:W-:Y:S01]  /*3f50*/  IMAD R27, R12, UR21, R19 ;  /* 0x000000150c1b7c24 */ /* 0x000fe2000f8e0213 */
[----:B------:R1:W-:Y:S01]  /*3f60*/  STG.E.64 desc[UR4][R2.64], R16 ;  /* 0x0000001002007986 */ /* 0x0003e2000c101b04 */
[----:B------:R-:W-:-:S04]  /*3f70*/  IMAD.WIDE R12, R25, 0x8, R14 ;  /* 0x00000008190c7825 */ /* 0x000fc800078e020e */
[--C-:B------:R-:W-:Y:S01]  /*3f80*/  IMAD.WIDE R18, R23, 0x8, R14.reuse ;  /* 0x0000000817127825 */ /* 0x100fe200078e020e */
[----:B------:R1:W-:Y:S03]  /*3f90*/  STG.E.64 desc[UR4][R12.64], R10 ;  /* 0x0000000a0c007986 */ /* 0x0003e6000c101b04 */
[----:B------:R-:W-:Y:S01]  /*3fa0*/  IMAD.WIDE R14, R27, 0x8, R14 ;  /* 0x000000081b0e7825 */ /* 0x000fe200078e020e */
[----:B------:R1:W-:Y:S04]  /*3fb0*/  STG.E.64 desc[UR4][R18.64], R8 ;  /* 0x0000000812007986 */ /* 0x0003e8000c101b04 */
[----:B------:R1:W-:Y:S04]  /*3fc0*/  STG.E.64 desc[UR4][R20.64], R4 ;  /* 0x0000000414007986 */ /* 0x0003e8000c101b04 */
[----:B------:R1:W-:Y:S01]  /*3fd0*/  STG.E.64 desc[UR4][R14.64], R6 ;  /* 0x000000060e007986 */ /* 0x0003e2000c101b04 */
[----:B------:R-:W-:Y:S05]  /*3fe0*/  @!P0 BRA `(.L_x_526) ;  /* 0xffffffc000788947 */ /* 0x000fea000383ffff */
[----:B------:R-:W-:Y:S05]  /*3ff0*/  BSYNC.RECONVERGENT B0 ;  /* 0x0000000000007941 */ /* 0x000fea0003800200 */
.L_x_513:
[----:B------:R-:W-:Y:S05]  /*4000*/  EXIT ;  /* 0x000000000000794d */ /* 0x000fea0003800000 */
        .weak           $__internal_18_$__cuda_sm20_dblrcp_rn_slowpath_v3
        .type           $__internal_18_$__cuda_sm20_dblrcp_rn_slowpath_v3,@function
        .size           $__internal_18_$__cuda_sm20_dblrcp_rn_slowpath_v3,(.L_x_1370 - $__internal_18_$__cuda_sm20_dblrcp_rn_slowpath_v3)
$__internal_18_$__cuda_sm20_dblrcp_rn_slowpath_v3:
        /* <DEDUP_REMOVED lines=57> */
.L_x_530:
[----:B------:R-:W0:Y:S01]  /*43a0*/  DMUL R18, R18, 8.11296384146066816958e+31 ;  /* 0x4690000012127828 */ /* 0x000e220000000000 */
[----:B------:R-:W-:Y:S01]  /*43b0*/  MOV R20, R3 ;  /* 0x0000000300147202 */ /* 0x000fe20000000f00 */
        /* <DEDUP_REMOVED lines=32> */
.L_x_528:
[----:B------:R-:W-:Y:S01]  /*45c0*/  LOP3.LUT R21, R19, 0x80000, RZ, 0xfc, !PT ;  /* 0x0008000013157812 */ /* 0x000fe200078efcff */
[----:B------:R-:W-:-:S07]  /*45d0*/  IMAD.MOV.U32 R20, RZ, RZ, R18 ;  /* 0x000000ffff147224 */ /* 0x000fce00078e0012 */
.L_x_529:
[----:B------:R-:W-:Y:S05]  /*45e0*/  BSYNC.RECONVERGENT B2 ;  /* 0x0000000000027941 */ /* 0x000fea0003800200 */
.L_x_527:
[----:B------:R-:W-:Y:S01]  /*45f0*/  HFMA2 R29, -RZ, RZ, 0, 0 ;  /* 0x00000000ff1d7431 */ /* 0x000fe200000001ff */
[----:B------:R-:W-:Y:S01]  /*4600*/  MOV R3, R20 ;  /* 0x0000001400037202 */ /* 0x000fe20000000f00 */
[----:B------:R-:W-:Y:S02]  /*4610*/  IMAD.MOV.U32 R20, RZ, RZ, R21 ;  /* 0x000000ffff147224 */ /* 0x000fe400078e0015 */
[----:B------:R-:W-:Y:S05]  /*4620*/  RET.REL.NODEC R28 `(_ZN2at6native38_GLOBAL__N__9a469cfd_6_RNN_cu_eca79a6d6kernel16gru_cell_forwardIddiLi2EEEvNS_4cuda6detail10TensorInfoIT_T1_EES9_S9_S9_S9_S9_S9_S8_S8_) ;  /* 0xffffffb81c747950 */ /* 0x000fea0003c3ffff */
.L_x_531:
        /* <DEDUP_REMOVED lines=13> */
.L_x_1370:


//--------------------- .text._ZN2at6native38_GLOBAL__N__9a469cfd_6_RNN_cu_eca79a6d6kernel16gru_cell_forwardIddiLi1EEEvNS_4cuda6detail10TensorInfoIT_T1_EES9_S9_S9_S9_S9_S9_S8_S8_ --------------------------
	.section	.text._ZN2at6native38_GLOBAL__N__9a469cfd_6_RNN_cu_eca79a6d6kernel16gru_cell_forwardIddiLi1EEEvNS_4cuda6detail10TensorInfoIT_T1_EES9_S9_S9_S9_S9_S9_S8_S8_,"ax",@progbits
	.align	128
.text._ZN2at6native38_GLOBAL__N__9a469cfd_6_RNN_cu_eca79a6d6kernel16gru_cell_forwardIddiLi1EEEvNS_4cuda6detail10TensorInfoIT_T1_EES9_S9_S9_S9_S9_S9_S8_S8_:
        .type           _ZN2at6native38_GLOBAL__N__9a469cfd_6_RNN_cu_eca79a6d6kernel16gru_cell_forwardIddiLi1EEEvNS_4cuda6detail10TensorInfoIT_T1_EES9_S9_S9_S9_S9_S9_S8_S8_,@function
        .size           _ZN2at6native38_GLOBAL__N__9a469cfd_6_RNN_cu_eca79a6d6kernel16gru_cell_forwardIddiLi1EEEvNS_4cuda6detail10TensorInfoIT_T1_EES9_S9_S9_S9_S9_S9_S8_S8_,(.L_x_1372 - _ZN2at6native38_GLOBAL__N__9a469cfd_6_RNN_cu_eca79a6d6kernel16gru_cell_forwardIddiLi1EEEvNS_4cuda6detail10TensorInfoIT_T1_EES9_S9_S9_S9_S9_S9_S8_S8_)
        .other          _ZN2at6native38_GLOBAL__N__9a469cfd_6_RNN_cu_eca79a6d6kernel16gru_cell_forwardIddiLi1EEEvNS_4cuda6detail10TensorInfoIT_T1_EES9_S9_S9_S9_S9_S9_S8_S8_,@"STO_CUDA_ENTRY STV_DEFAULT"
_ZN2at6native38_GLOBAL__N__9a469cfd_6_RNN_cu_eca79a6d6kernel16gru_cell_forwardIddiLi1EEEvNS_4cuda6detail10TensorInfoIT_T1_EES9_S9_S9_S9_S9_S9_S8_S8_:
[----:B------:R-:W0:Y:S01]  /*0000*/  LDC R1, c[0x0][0x37c] ;  /* 0x0000df00ff017b82 */ /* 0x000e220000000800 */
[----:B------:R-:W1:Y:S07]  /*0010*/  S2R R3, SR_TID.X ;  /* 0x0000000000037919 */ /* 0x000e6e0000002100 */
[----:B------:R-:W1:Y:S01]  /*0020*/  S2UR UR4, SR_CTAID.X ;  /* 0x00000000000479c3 */ /* 0x000e620000002500 */
[----:B------:R-:W2:Y:S01]  /*0030*/  LDCU UR5, c[0x0][0x96c] ;  /* 0x00012d80ff0577ac */ /* 0x000ea20008000800 */
[----:B0-----:R-:W-:-:S06]  /*0040*/  IADD3 R1, PT, PT, R1, -0x10, RZ ;  /* 0xfffffff001017810 */ /* 0x001fcc0007ffe0ff */
        /* <DEDUP_REMOVED lines=16> */
[----:B------:R-:W0:Y:S01]  /*0150*/  LDCU.64 UR6, c[0x0][0x530] ;  /* 0x0000a600ff0677ac */ /* 0x000e220008000a00 */
[----:B-1234-:R-:W0:Y:S02]  /*0160*/  LDCU.64 UR8, c[0x0][0x968] ;  /* 0x00012d00ff0877ac */ /* 0x01ee240008000a00 */
.L_x_545:
[----:B------:R-:W1:Y:S01]  /*0170*/  LDC R3, c[0x0][0x968] ;  /* 0x00025a00ff037b82 */ /* 0x000e620000000800 */
[----:B------:R-:W-:-:S07]  /*0180*/  IMAD R13, R0, UR12, RZ ;  /* 0x0000000c000d7c24 */ /* 0x000fce000f8e02ff */
[----:B------:R-:W2:Y:S01]  /*0190*/  LDC.64 R28, c[0x0][0x380] ;  /* 0x0000e000ff1c7b82 */ /* 0x000ea20000000a00 */
[----:B-1----:R-:W-:-:S04]  /*01a0*/  IABS R7, R3 ;  /* 0x0000000300077213 */ /* 0x002fc80000000000 */
[----:B0-----:R-:W0:Y:S08]  /*01b0*/  I2F.RP R2, R7 ;  /* 0x0000000700027306 */ /* 0x001e300000209400 */
[----:B0-----:R-:W0:Y:S02]  /*01c0*/  MUFU.RCP R2, R2 ;  /* 0x0000000200027308 */ /* 0x001e240000001000 */
[----:B0-----:R-:W-:-:S06]  /*01d0*/  VIADD R4, R2, 0xffffffe ;  /* 0x0ffffffe02047836 */ /* 0x001fcc0000000000 */
[----:B------:R0:W1:Y:S02]  /*01e0*/  F2I.FTZ.U32.TRUNC.NTZ R5, R4 ;  /* 0x0000000400057305 */ /* 0x000064000021f000 */
[----:B0-----:R-:W-:Y:S01]  /*01f0*/  IMAD.MOV.U32 R4, RZ, RZ, RZ ;  /* 0x000000ffff047224 */ /* 0x001fe200078e00ff */
[----:B-1----:R-:W-:-:S05]  /*0200*/  IADD3 R6, PT, PT, RZ, -R5, RZ ;  /* 0x80000005ff067210 */ /* 0x002fca0007ffe0ff */
[----:B------:R-:W-:Y:S01]  /*0210*/  IMAD R9, R6, R7, RZ ;  /* 0x0000000706097224 */ /* 0x000fe200078e02ff */
[----:B------:R-:W-:-:S03]  /*0220*/  IABS R6, R0 ;  /* 0x0000000000067213 */ /* 0x000fc60000000000 */
[----:B------:R-:W-:Y:S02]  /*0230*/  IMAD.HI.U32 R5, R5, R9, R4 ;  /* 0x0000000905057227 */ /* 0x000fe400078e0004 */
[----:B------:R-:W0:Y:S04]  /*0240*/  LDC.64 R8, c[0x0][0x458] ;  /* 0x00011600ff087b82 */ /* 0x000e280000000a00 */
        /* <DEDUP_REMOVED lines=8> */
[----:B------:R-:W-:-:S04]  /*02d0*/  LOP3.LUT R2, R0, R3, RZ, 0x3c, !PT ;  /* 0x0000000300027212 */ /* 0x000fc800078e3cff */
[----:B------:R-:W-:-:S07]  /*02e0*/  ISETP.GE.AND P1, PT, R2, RZ, PT ;  /* 0x000000ff0200720c */ /* 0x000fce0003f26270 */
[----:B------:R-:W-:-:S06]  /*02f0*/  @P0 VIADD R5, R5, 0x1 ;  /* 0x0000000105050836 */ /* 0x000fcc0000000000 */
[----:B------:R-:W-:Y:S02]  /*0300*/  @!P1 IADD3 R5, PT, PT, -R5, RZ, RZ ;  /* 0x000000ff05059210 */ /* 0x000fe40007ffe1ff */
[----:B------:R-:W-:-:S05]  /*0310*/  @!P2 LOP3.LUT R5, RZ, R3, RZ, 0x33, !PT ;  /* 0x00000003ff05a212 */ /* 0x000fca00078e33ff */
[----:B------:R-:W-:Y:S02]  /*0320*/  IMAD R26, R5, R3, RZ ;  /* 0x00000003051a7224 */ /* 0x000fe400078e02ff */
[----:B------:R-:W1:Y:S02]  /*0330*/  LDC.64 R4, c[0x0][0x6e0] ;  /* 0x0001b800ff047b82 */ /* 0x000e640000000a00 */
[----:B------:R-:W-:-:S04]  /*0340*/  IMAD.IADD R2, R0, 0x1, -R26 ;  /* 0x0000000100027824 */ /* 0x000fc800078e0a1a */
[----:B------:R-:W-:-:S04]  /*0350*/  IMAD R6, R26, 0x3, R2 ;  /* 0x000000031a067824 */ /* 0x000fc800078e0202 */
[C---:B------:R-:W-:Y:S02]  /*0360*/  IMAD R11, R6.reuse, UR10, RZ ;  /* 0x0000000a060b7c24 */ /* 0x040fe4000f8e02ff */
[C---:B------:R-:W-:Y:S01]  /*0370*/  IMAD R21, R6.reuse, UR11, RZ ;  /* 0x0000000b06157c24 */ /* 0x040fe2000f8e02ff */
[----:B------:R-:W-:Y:S01]  /*0380*/  IADD3 R6, PT, PT, R6, R3, RZ ;  /* 0x0000000306067210 */ /* 0x000fe20007ffe0ff */
[----:B--2---:R-:W-:-:S04]  /*0390*/  IMAD.WIDE R10, R11, 0x8, R28 ;  /* 0x000000080b0a7825 */ /* 0x004fc800078e021c */
[C---:B------:R-:W-:Y:S02]  /*03a0*/  IMAD R15, R6.reuse, UR10, RZ ;  /* 0x0000000a060f7c24 */ /* 0x040fe4000f8e02ff */
[----:B------:R-:W-:Y:S01]  /*03b0*/  IMAD.IADD R7, R6, 0x1, R3 ;  /* 0x0000000106077824 */ /* 0x000fe200078e0203 */
[----:B------:R-:W2:Y:S01]  /*03c0*/  LDG.E.64 R10, desc[UR4][R10.64] ;  /* 0x000000040a0a7981 */ /* 0x000ea2000c1e1b00 */
[----:B------:R-:W-:-:S04]  /*03d0*/  IMAD.WIDE R14, R15, 0x8, R28 ;  /* 0x000000080f0e7825 */ /* 0x000fc800078e021c */
[----:B0-----:R-:W-:Y:S01]  /*03e0*/  IMAD.WIDE R20, R21, 0x8, R8 ;  /* 0x0000000815147825 */ /* 0x001fe200078e0208 */
[----:B------:R0:W3:Y:S03]  /*03f0*/  LDG.E.64 R24, desc[UR4][R14.64] ;  /* 0x000000040e187981 */ /* 0x0000e6000c1e1b00 */
[----:B-1----:R-:W-:Y:S02]  /*0400*/  IMAD.WIDE R4, R13, 0x8, R4 ;  /* 0x000000080d047825 */ /* 0x002fe400078e0204 */
[----:B------:R-:W2:Y:S02]  /*0410*/  LDG.E.64 R20, desc[UR4][R20.64] ;  /* 0x0000000414147981 */ /* 0x000ea4000c1e1b00 */
[----:B------:R-:W-:Y:S02]  /*0420*/  IMAD R17, R6, UR11, RZ ;  /* 0x0000000b06117c24 */ /* 0x000fe4000f8e02ff */
[C---:B------:R-:W-:Y:S01]  /*0430*/  IMAD R13, R7.reuse, UR10, RZ ;  /* 0x0000000a070d7c24 */ /* 0x040fe2000f8e02ff */
[----:B------:R-:W5:Y:S01]  /*0440*/  LDG.E.64 R4, desc[UR4][R4.64] ;  /* 0x0000000404047981 */ /* 0x000f62000c1e1b00 */
[----:B------:R-:W-:-:S02]  /*0450*/  IMAD R19, R7, UR11, RZ ;  /* 0x0000000b07137c24 */ /* 0x000fc4000f8e02ff */
[----:B------:R-:W-:-:S04]  /*0460*/  IMAD.WIDE R6, R17, 0x8, R8 ;  /* 0x0000000811067825 */ /* 0x000fc800078e0208 */
[----:B------:R-:W-:Y:S02]  /*0470*/  IMAD.WIDE R28, R13, 0x8, R28 ;  /* 0x000000080d1c7825 */ /* 0x000fe400078e021c */
[----:B------:R-:W5:Y:S02]  /*0480*/  LDG.E.64 R6, desc[UR4][R6.64] ;  /* 0x0000000406067981 */ /* 0x000f64000c1e1b00 */
[----:B------:R-:W-:Y:S02]  /*0490*/  IMAD.WIDE R8, R19, 0x8, R8 ;  /* 0x0000000813087825 */ /* 0x000fe400078e0208 */
[----:B------:R-:W5:Y:S04]  /*04a0*/  LDG.E.64 R28, desc[UR4][R28.64] ;  /* 0x000000041c1c7981 */ /* 0x000f68000c1e1b00 */
[----:B------:R-:W5:Y:S01]  /*04b0*/  LDG.E.64 R8, desc[UR4][R8.64] ;  /* 0x0000000408087981 */ /* 0x000f62000c1e1b00 */
[----:B------:R-:W-:-:S04]  /*04c0*/  UISETP.NE.U32.AND UP0, UPT, UR6, URZ, UPT ;  /* 0x000000ff0600728c */ /* 0x000fc8000bf05070 */
[----:B------:R-:W-:Y:S01]  /*04d0*/  UISETP.NE.AND.EX UP0, UPT, UR7, URZ, UPT, UP0 ;  /* 0x000000ff0700728c */ /* 0x000fe2000bf05300 */
[----:B------:R-:W-:Y:S02]  /*04e0*/  CS2R R18, SRZ ;  /* 0x0000000000127805 */ /* 0x000fe4000001ff00 */
[----:B------:R-:W-:Y:S02]  /*04f0*/  CS2R R12, SRZ ;  /* 0x00000000000c7805 */ /* 0x000fe4000001ff00 */
[----:B------:R-:W-:Y:S02]  /*0500*/  CS2R R22, SRZ ;  /* 0x0000000000167805 */ /* 0x000fe4000001ff00 */
[----:B0-----:R-:W-:Y:S02]  /*0510*/  CS2R R14, SRZ ;  /* 0x00000000000e7805 */ /* 0x001fe4000001ff00 */
[----:B------:R-:W-:Y:S01]  /*0520*/  CS2R R16, SRZ ;  /* 0x0000000000107805 */ /* 0x000fe2000001ff00 */
[----:B---3--:R0:W-:Y:S01]  /*0530*/  STL.64 [R1], R24 ;  /* 0x0000001801007387 */ /* 0x0081e20000100a00 */
[----:B--2---:R1:W2:Y:S02]  /*0540*/  DADD R20, R10, R20 ;  /* 0x000000000a147229 */ /* 0x0042a40000000014 */
[----:B-1----:R-:W-:Y:S01]  /*0550*/  CS2R R10, SRZ ;  /* 0x00000000000a7805 */ /* 0x002fe2000001ff00 */
[----:B0-2---:R-:W-:Y:S06]  /*0560*/  BRA.U !UP0, `(.L_x_533) ;  /* 0x0000000108587547 */ /* 0x005fec000b800000 */
[----:B------:R-:W0:Y:S01]  /*0570*/  LDC.64 R12, c[0x0][0x530] ;  /* 0x00014c00ff0c7b82 */ /* 0x000e220000000a00 */
[C---:B------:R-:W-:Y:S01]  /*0580*/  IADD3 R14, PT, PT, R2.reuse, R3, RZ ;  /* 0x00000003020e7210 */ /* 0x040fe20007ffe0ff */
[C---:B------:R-:W-:Y:S02]  /*0590*/  IMAD R19, R2.reuse, UR13, RZ ;  /* 0x0000000d02137c24 */ /* 0x040fe4000f8e02ff */
[----:B------:R-:W-:Y:S02]  /*05a0*/  IMAD R23, R2, UR14, RZ ;  /* 0x0000000e02177c24 */ /* 0x000fe4000f8e02ff */
[C---:B------:R-:W-:Y:S02]  /*05b0*/  IMAD.IADD R16, R14.reuse, 0x1, R3 ;  /* 0x000000010e107824 */ /* 0x040fe400078e0203 */
[----:B------:R-:W1:Y:S01]  /*05c0*/  LDC.64 R24, c[0x0][0x608] ;  /* 0x00018200ff187b82 */ /* 0x000e620000000a00 */
[----:B------:R-:W-:Y:S02]  /*05d0*/  IMAD R11, R14, UR13, RZ ;  /* 0x0000000d0e0b7c24 */ /* 0x000fe4000f8e02ff */
[----:B------:R-:W-:-:S02]  /*05e0*/  IMAD R3, R16, UR13, RZ ;  /* 0x0000000d10037c24 */ /* 0x000fc4000f8e02ff */
[----:B------:R-:W-:Y:S02]  /*05f0*/  IMAD R14, R14, UR14, RZ ;  /* 0x0000000e0e0e7c24 */ /* 0x000fe4000f8e02ff */
[----:B------:R-:W-:Y:S02]  /*0600*/  IMAD R16, R16, UR14, RZ ;  /* 0x0000000e10107c24 */ /* 0x000fe4000f8e02ff */
[----:B0-----:R-:W-:-:S04]  /*0610*/  IMAD.WIDE R18, R19, 0x8, R12 ;  /* 0x0000000813127825 */ /* 0x001fc800078e020c */
[----:B------:R-:W-:Y:S02]  /*0620*/  IMAD.WIDE R10, R11, 0x8, R12 ;  /* 0x000000080b0a7825 */ /* 0x000fe400078e020c */
[----:B------:R-:W5:Y:S02]  /*0630*/  LDG.E.64 R18, desc[UR4][R18.64] ;  /* 0x0000000412127981 */ /* 0x000f64000c1e1b00 */
[----:B-1----:R-:W-:Y:S02]  /*0640*/  IMAD.WIDE R22, R23, 0x8, R24 ;  /* 0x0000000817167825 */ /* 0x002fe400078e0218 */
[----:B------:R-:W5:Y:S02]  /*0650*/  LDG.E.64 R10, desc[UR4][R10.64] ;  /* 0x000000040a0a7981 */ /* 0x000f64000c1e1b00 */
[----:B------:R-:W-:Y:S02]  /*0660*/  IMAD.WIDE R12, R3, 0x8, R12 ;  /* 0x00000008030c7825 */ /* 0x000fe400078e020c */
[----:B------:R-:W5:Y:S02]  /*0670*/  LDG.E.64 R22, desc[UR4][R22.64] ;  /* 0x0000000416167981 */ /* 0x000f64000c1e1b00 */
[----:B------:R-:W-:-:S02]  /*0680*/  IMAD.WIDE R14, R14, 0x8, R24 ;  /* 0x000000080e0e7825 */ /* 0x000fc400078e0218 */
[----:B------:R-:W5:Y:S02]  /*0690*/  LDG.E.64 R12, desc[UR4][R12.64] ;  /* 0x000000040c0c7981 */ /* 0x000f64000c1e1b00 */
[----:B------:R-:W-:Y:S02]  /*06a0*/  IMAD.WIDE R16, R16, 0x8, R24 ;  /* 0x0000000810107825 */ /* 0x000fe400078e0218 */
[----:B------:R-:W5:Y:S04]  /*06b0*/  LDG.E.64 R14, desc[UR4][R14.64] ;  /* 0x000000040e0e7981 */ /* 0x000f68000c1e1b00 */
[----:B------:R-:W5:Y:S02]  /*06c0*/  LDG.E.64 R16, desc[UR4][R16.64] ;  /* 0x0000000410107981 */ /* 0x000f64000c1e1b00 */
.L_x_533:
[----:B-----5:R0:W1:Y:S01]  /*06d0*/  DADD R18, R20, R18 ;  /* 0x0000000014127229 */ /* 0x0200620000000012 */
[----:B------:R-:W-:Y:S01]  /*06e0*/  UMOV UR18, 0xfefa39ef ;  /* 0xfefa39ef00127882 */ /* 0x000fe20000000000 */
[----:B0-----:R-:W-:Y:S01]  /*06f0*/  MOV R20, 0x652b82fe ;  /* 0x652b82fe00147802 */ /* 0x001fe20000000f00 */
[----:B------:R-:W-:Y:S01]  /*0700*/  IMAD.MOV.U32 R21, RZ, RZ, 0x3ff71547 ;  /* 0x3ff71547ff157424 */ /* 0x000fe200078e00ff */
[----:B------:R-:W-:Y:S01]  /*0710*/  UMOV UR19, 0x3fe62e42 ;  /* 0x3fe62e4200137882 */ /* 0x000fe20000000000 */
[----:B------:R-:W-:-:S15]  /*0720*/  BSSY.RECONVERGENT B1, `(.L_x_534) ;  /* 0x0000080000017945 */ /* 0x000fde0003800200 */
[----:B------:R-:W-:-:S15]  /*0730*/  NOP ;  /* 0x0000000000007918 */ /* 0x000fde0000000000 */
[----:B------:R-:W-:-:S15]  /*0740*/  NOP ;  /* 0x0000000000007918 */ /* 0x000fde0000000000 */
[----:B------:R-:W-:-:S14]  /*0750*/  NOP ;  /* 0x0000000000007918 */ /* 0x000fdc0000000000 */
[----:B-1----:R-:W0:-:S15]  /*0760*/  DADD R22, R18, R22 ;  /* 0x0000000012167229 */ /* 0x002e1e0000000016 */
        /* <DEDUP_REMOVED lines=102> */
[----:B------:R-:W-:Y:S01]  /*0dd0*/  IMAD R25, R20, 0x100000, R19 ;  /* 0x0010000014197824 */ /* 0x000fe200078e0213 */
[----:B------:R-:W-:Y:S02]  /*0de0*/  MOV R24, R18 ;  /* 0x0000001200187202 */ /* 0x000fe40000000f00 */
        /* <DEDUP_REMOVED lines=8> */
[----:B------:R-:W-:Y:S01]  /*0e70*/  @!P1 LEA R21, R20, 0x3ff00000, 0x14 ;  /* 0x3ff0000014159811 */ /* 0x000fe200078ea0ff */
[----:B------:R-:W-:-:S15]  /*0e80*/  @!P1 IMAD.MOV.U32 R20, RZ, RZ, RZ ;  /* 0x000000ffff149224 */ /* 0x000fde00078e00ff */
[----:B------:R-:W-:-:S15]  /*0e90*/  NOP ;  /* 0x0000000000007918 */ /* 0x000fde0000000000 */
[----:B------:R-:W-:-:S09]  /*0ea0*/  NOP ;  /* 0x0000000000007918 */ /* 0x000fd20000000000 */
[----:B------:R-:W0:Y:S02]  /*0eb0*/  DADD R22, -R22, +INF ;  /* 0x7ff0000016167429 */ /* 0x000e240000000100 */
[----:B0-----:R-:W-:Y:S02]  /*0ec0*/  FSEL R24, R22, RZ, !P0 ;  /* 0x000000ff16187208 */ /* 0x001fe40004000000 */
[----:B------:R-:W-:-:S15]  /*0ed0*/  FSEL R25, R23, RZ, !P0 ;  /* 0x000000ff17197208 */ /* 0x000fde0004000000 */
[----:B------:R-:W-:-:S15]  /*0ee0*/  NOP ;  /* 0x0000000000007918 */ /* 0x000fde0000000000 */
[----:B------:R-:W-:-:S15]  /*0ef0*/  NOP ;  /* 0x0000000000007918 */ /* 0x000fde0000000000 */
[----:B------:R-:W-:-:S15]  /*0f00*/  NOP ;  /* 0x0000000000007918 */ /* 0x000fde0000000000 */
[----:B------:R0:W1:Y:S02]  /*0f10*/  @!P1 DMUL R24, R18, R20 ;  /* 0x0000001412189228 */ /* 0x0000640000000000 */
.L_x_535:
[----:B------:R-:W-:Y:S05]  /*0f20*/  BSYNC.RECONVERGENT B1 ;  /* 0x0000000000017941 */ /* 0x000fea0003800200 */
.L_x_534:
[----:B-1----:R-:W1:Y:S01]  /*0f30*/  DADD R24, R24, 1 ;  /* 0x3ff0000018187429 */ /* 0x002e620000000000 */
[----:B------:R-:W-:Y:S01]  /*0f40*/  BSSY.RECONVERGENT B1, `(.L_x_536) ;  /* 0x0000026000017945 */ /* 0x000fe20003800200 */
[----:B-1----:R-:W0:Y:S01]  /*0f50*/  MUFU.RCP64H R23, R25 ;  /* 0x0000001900177308 */ /* 0x002e220000001800 */
[----:B------:R-:W-:Y:S01]  /*0f60*/  IADD3 R22, PT, PT, R25, 0x300402, RZ ;  /* 0x0030040219167810 */ /* 0x000fe20007ffe0ff */
[----:B------:R-:W-:-:S03]  /*0f70*/  IMAD R26, R26, 0x5, R2 ;  /* 0x000000051a1a7824 */ /* 0x000fc600078e0202 */
        /* <DEDUP_REMOVED lines=29> */
[----:B------:R-:W-:Y:S01]  /*1150*/  MOV R27, 0x1180 ;  /* 0x00001180001b7802 */ /* 0x000fe20000000f00 */
[----:B------:R-:W-:-:S07]  /*1160*/  VIADD R2, R2, 0xfff00000 ;  /* 0xfff0000002027836 */ /* 0x000fce0000000000 */
[----:B------:R-:W-:Y:S05]  /*1170*/  CALL.REL.NOINC `($__internal_19_$__cuda_sm20_dblrcp_rn_slowpath_v3) ;  /* 0x0000001c00687944 */ /* 0x000fea0003c00000 */
[----:B------:R-:W-:Y:S01]  /*1180*/  MOV R18, R2 ;  /* 0x0000000200127202 */ /* 0x000fe20000000f00 */
[----:B------:R-:W-:-:S07]  /*1190*/  IMAD.MOV.U32 R19, RZ, RZ, R3 ;  /* 0x000000ffff137224 */ /* 0x000fce00078e0003 */
.L_x_537:
[----:B------:R-:W-:Y:S05]  /*11a0*/  BSYNC.RECONVERGENT B1 ;  /* 0x0000000000017941 */ /* 0x000fea0003800200 */
.L_x_536:
[----:B------:R-:W2:Y:S01]  /*11b0*/  LDL.LU.64 R2, [R1] ;  /* 0x0000000001027983 */ /* 0x000ea20000300a00 */
        /* <DEDUP_REMOVED lines=8> */
[----:B------:R-:W-:-:S15]  /*1240*/  DADD R8, R8, R16 ;  /* 0x0000000008087229 */ /* 0x000fde0000000010 */
[----:B------:R-:W-:-:S15]  /*1250*/  NOP ;  /* 0x0000000000007918 */ /* 0x000fde0000000000 */
[----:B------:R-:W-:-:S15]  /*1260*/  NOP ;  /* 0x0000000000007918 */ /* 0x000fde0000000000 */
[----:B------:R-:W-:-:S15]  /*1270*/  NOP ;  /* 0x0000000000007918 */ /* 0x000fde0000000000 */
[----:B------:R-:W-:-:S04]  /*1280*/  NOP ;  /* 0x0000000000007918 */ /* 0x000fc80000000000 */
[----:B--2---:R0:W1:Y:S02]  /*1290*/  DADD R6, R2, R6 ;  /* 0x0000000002067229 */ /* 0x0040640000000006 */
[----:B0-----:R-:W-:Y:S01]  /*12a0*/  MOV R2, 0x652b82fe ;  /* 0x652b82fe00027802 */ /* 0x001fe20000000f00 */
[----:B------:R-:W-:-:S15]  /*12b0*/  IMAD.MOV.U32 R3, RZ, RZ, 0x3ff71547 ;  /* 0x3ff71547ff037424 */ /* 0x000fde00078e00ff */
[----:B------:R-:W-:-:S15]  /*12c0*/  NOP ;  /* 0x0000000000007918 */ /* 0x000fde0000000000 */
[----:B------:R-:W-:-:S15]  /*12d0*/  NOP ;  /* 0x0000000000007918 */ /* 0x000fde0000000000 */
[----:B------:R-:W-:-:S15]  /*12e0*/  NOP ;  /* 0x0000000000007918 */ /* 0x000fde0000000000 */
[----:B------:R-:W-:-:S01]  /*12f0*/  NOP ;  /* 0x0000000000007918 */ /* 0x000fc20000000000 */
[----:B-1----:R-:W0:-:S15]  /*1300*/  DADD R10, R6, R10 ;  /* 0x00000000060a7229 */ /* 0x002e1e000000000a */
[----:B------:R-:W-:-:S15]  /*1310*/  NOP ;  /* 0x0000000000007918 */ /* 0x000fde0000000000 */
[----:B------:R-:W-:-:S15]  /*1320*/  NOP ;  /* 0x0000000000007918 */ /* 0x000fde0000000000 */
[----:B------:R-:W-:-:S15]  /*1330*/  NOP ;  /* 0x0000000000007918 */ /* 0x000fde0000000000 */
[----:B------:R-:W-:-:S04]  /*1340*/  NOP ;  /* 0x0000000000007918 */ /* 0x000fc80000000000 */
[----:B0-----:R0:W1:Y:S02]  /*1350*/  DADD R14, R10, R14 ;  /* 0x000000000a0e7229 */ /* 0x001064000000000e */
[----:B0-----:R-:W-:Y:S01]  /*1360*/  MOV R10, 0xfefa39ef ;  /* 0xfefa39ef000a7802 */ /* 0x001fe20000000f00 */
[----:B------:R-:W-:-:S15]  /*1370*/  IMAD.MOV.U32 R11, RZ, RZ, 0x3fe62e42 ;  /* 0x3fe62e42ff0b7424 */ /* 0x000fde00078e00ff */
[----:B------:R-:W-:-:S15]  /*1380*/  NOP ;  /* 0x0000000000007918 */ /* 0x000fde0000000000 */
[----:B------:R-:W-:-:S15]  /*1390*/  NOP ;  /* 0x0000000000007918 */ /* 0x000fde0000000000 */
[----:B------:R-:W-:-:S15]  /*13a0*/  NOP ;  /* 0x0000000000007918 */ /* 0x000fde0000000000 */
[----:B------:R-:W-:-:S01]  /*13b0*/  NOP ;  /* 0x0000000000007918 */ /* 0x000fc20000000000 */
[----:B------:R-:W-:-:S15]  /*13c0*/  DFMA R6, R8, R18, R12 ;  /* 0x000000120806722b */ /* 0x000fde000000000c */
[----:B------:R-:W-:-:S15]  /*13d0*/  NOP ;  /* 0x0000000000007918 */ /* 0x000fde0000000000 */
[----:B------:R-:W-:-:S15]  /*13e0*/  NOP ;  /* 0x0000000000007918 */ /* 0x000fde0000000000 */
[----:B------:R-:W-:-:S15]  /*13f0*/  NOP ;  /* 0x0000000000007918 */ /* 0x000fde0000000000 */
[----:B------:R-:W-:-:S04]  /*1400*/  NOP ;  /* 0x0000000000007918 */ /* 0x000fc80000000000 */
        /* <DEDUP_REMOVED lines=117> */
.L_x_539:
[----:B------:R-:W-:Y:S05]  /*1b60*/  BSYNC.RECONVERGENT B1 ;  /* 0x0000000000017941 */ /* 0x000fea0003800200 */
.L_x_538:
[----:B0-----:R-:W-:Y:S01]  /*1b70*/  LOP3.LUT R13, R7, 0x7fffffff, RZ, 0xc0, !PT ;  /* 0x7fffffff070d7812 */ /* 0x001fe200078ec0ff */
[----:B------:R-:W-:Y:S01]  /*1b80*/  UMOV UR18, 0x24dd2f1a ;  /* 0x24dd2f1a00127882 */ /* 0x000fe20000000000 */
[----:B------:R-:W-:Y:S01]  /*1b90*/  MOV R12, R6 ;  /* 0x00000006000c7202 */ /* 0x000fe20000000f00 */
        /* <DEDUP_REMOVED lines=17> */
[----:B------:R-:W-:Y:S01]  /*1cb0*/  IMAD.MOV.U32 R20, RZ, RZ, -0x7649667 ;  /* 0xf89b6999ff147424 */ /* 0x000fe200078e00ff */
[----:B------:R-:W-:-:S15]  /*1cc0*/  MOV R21, 0x3e928a27 ;  /* 0x3e928a2700157802 */ /* 0x000fde0000000f00 */
        /* <DEDUP_REMOVED lines=130> */
[----:B0-----:R-:W-:Y:S01]  /*24f0*/  MOV R14, 0x0 ;  /* 0x00000000000e7802 */ /* 0x001fe20000000f00 */
[----:B------:R-:W-:-:S15]  /*2500*/  IMAD.MOV.U32 R15, RZ, RZ, 0x40000000 ;  /* 0x40000000ff0f7424 */ /* 0x000fde00078e00ff */
        /* <DEDUP_REMOVED lines=9> */
.L_x_541:
[----:B------:R-:W-:Y:S01]  /*25a0*/  MOV R12, 0x420afc3d ;  /* 0x420afc3d000c7802 */ /* 0x000fe20000000f00 */
[----:B------:R-:W-:Y:S01]  /*25b0*/  IMAD.MOV.U32 R13, RZ, RZ, 0x3f14359f ;  /* 0x3f14359fff0d7424 */ /* 0x000fe200078e00ff */
        /* <DEDUP_REMOVED lines=81> */
.L_x_542:
[----:B------:R-:W-:Y:S05]  /*2ad0*/  BSYNC.RECONVERGENT B1 ;  /* 0x0000000000017941 */ /* 0x000fea0003800200 */
.L_x_540:
        /* <DEDUP_REMOVED lines=26> */
[----:B------:R-:W-:Y:S01]  /*2c80*/  LOP3.LUT R10, R3, 0x7fffffff, RZ, 0xc0, !PT ;  /* 0x7fffffff030a7812 */ /* 0x000fe200078ec0ff */
[----:B------:R-:W-:Y:S01]  /*2c90*/  IMAD.MOV.U32 R20, RZ, RZ, R2 ;  /* 0x000000ffff147224 */ /* 0x000fe200078e0002 */
[----:B------:R-:W-:Y:S02]  /*2ca0*/  MOV R27, 0x2cd0 ;  /* 0x00002cd0001b7802 */ /* 0x000fe40000000f00 */
[----:B------:R-:W-:-:S07]  /*2cb0*/  IADD3 R2, PT, PT, R10, -0x100000, RZ ;  /* 0xfff000000a027810 */ /* 0x000fce0007ffe0ff */
[----:B-1----:R-:W-:Y:S05]  /*2cc0*/  CALL.REL.NOINC `($__internal_19_$__cuda_sm20_dblrcp_rn_slowpath_v3) ;  /* 0x0000000000947944 */ /* 0x002fea0003c00000 */
[----:B------:R-:W-:Y:S01]  /*2cd0*/  IMAD.MOV.U32 R10, RZ, RZ, R2 ;  /* 0x000000ffff0a7224 */ /* 0x000fe200078e0002 */
[----:B------:R-:W-:-:S07]  /*2ce0*/  MOV R11, R3 ;  /* 0x00000003000b7202 */ /* 0x000fce0000000f00 */
.L_x_544:
[----:B------:R-:W-:Y:S05]  /*2cf0*/  BSYNC.RECONVERGENT B1 ;  /* 0x0000000000017941 */ /* 0x000fea0003800200 */
.L_x_543:
[----:B------:R-:W2:Y:S01]  /*2d00*/  LDL R28, [R1+0x8] ;  /* 0x00000800011c7983 */ /* 0x000ea20000100800 */
[----:B------:R-:W0:Y:S01]  /*2d10*/  LDC.64 R14, c[0x0][0x7b8] ;  /* 0x0001ee00ff0e7b82 */ /* 0x000e220000000a00 */
[----:B------:R-:W-:Y:S01]  /*2d20*/  VIADD R22, R26, UR8 ;  /* 0x000000081a167c36 */ /* 0x000fe20008000000 */
[----:B-1----:R-:W1:Y:S01]  /*2d30*/  DADD R12, R4, -R6 ;  /* 0x00000000040c7229 */ /* 0x002e620000000806 */
[----:B------:R-:W-:Y:S02]  /*2d40*/  IMAD R17, R0, UR15, RZ ;  /* 0x0000000f00117c24 */ /* 0x000fe4000f8e02ff */
[C---:B------:R-:W-:Y:S01]  /*2d50*/  IMAD R23, R22.reuse, UR16, RZ ;  /* 0x0000001016177c24 */ /* 0x040fe2000f8e02ff */
[----:B------:R-:W-:Y:S02]  /*2d60*/  IADD3 R16, PT, PT, R22, UR8, RZ ;  /* 0x0000000816107c10 */ /* 0x000fe4000fffe0ff */
[----:B------:R-:W3:Y:S03]  /*2d70*/  LDC.64 R2, c[0x0][0x890] ;  /* 0x00022400ff027b82 */ /* 0x000ee60000000a00 */
[----:B------:R-:W-:-:S02]  /*2d80*/  IMAD R25, R16, UR16, RZ ;  /* 0x0000001010197c24 */ /* 0x000fc4000f8e02ff */
[----:B0-----:R-:W-:-:S04]  /*2d90*/  IMAD.WIDE R14, R17, 0x8, R14 ;  /* 0x00000008110e7825 */ /* 0x001fc800078e020e */
[----:B------:R-:W-:-:S04]  /*2da0*/  VIADD R17, R16, UR8 ;  /* 0x0000000810117c36 */ /* 0x000fc80008000000 */
[C---:B------:R-:W-:Y:S01]  /*2db0*/  IMAD R27, R17.reuse, UR16, RZ ;  /* 0x00000010111b7c24 */ /* 0x040fe2000f8e02ff */
[----:B------:R-:W-:Y:S01]  /*2dc0*/  IADD3 R24, PT, PT, R17, UR8, RZ ;  /* 0x0000000811187c10 */ /* 0x000fe2000fffe0ff */
[----:B---3--:R-:W-:-:S04]  /*2dd0*/  IMAD.WIDE R16, R23, 0x8, R2 ;  /* 0x0000000817107825 */ /* 0x008fc800078e0202 */
[----:B------:R-:W-:Y:S02]  /*2de0*/  IMAD R29, R24, UR16, RZ ;  /* 0x00000010181d7c24 */ /* 0x000fe4000f8e02ff */
[----:B------:R-:W-:-:S04]  /*2df0*/  IMAD.WIDE R22, R25, 0x8, R2 ;  /* 0x0000000819167825 */ /* 0x000fc800078e0202 */
[----:B------:R-:W-:-:S15]  /*2e00*/  IMAD.WIDE R24, R27, 0x8, R2 ;  /* 0x000000081b187825 */ /* 0x000fde00078e0202 */
[----:B------:R-:W-:-:S15]  /*2e10*/  NOP ;  /* 0x0000000000007918 */ /* 0x000fde0000000000 */
[----:B------:R-:W-:-:S03]  /*2e20*/  NOP ;  /* 0x0000000000007918 */ /* 0x000fc60000000000 */
[----:B-1----:R0:W1:Y:S02]  /*2e30*/  DFMA R20, R12, R10, R6 ;  /* 0x0000000a0c14722b */ /* 0x0020640000000006 */
[----:B0-----:R-:W-:Y:S01]  /*2e40*/  IMAD R13, R26, UR16, RZ ;  /* 0x000000101a0d7c24 */ /* 0x001fe2000f8e02ff */
[----:B-1----:R1:W-:Y:S03]  /*2e50*/  STG.E.64 desc[UR4][R14.64], R20 ;  /* 0x000000140e007986 */ /* 0x0023e6000c101b04 */
[----:B------:R-:W-:-:S04]  /*2e60*/  IMAD.WIDE R12, R13, 0x8, R2 ;  /* 0x000000080d0c7825 */ /* 0x000fc800078e0202 */
[----:B------:R-:W-:Y:S01]  /*2e70*/  IMAD.WIDE R2, R29, 0x8, R2 ;  /* 0x000000081d027825 */ /* 0x000fe200078e0202 */
[----:B------:R1:W-:Y:S04]  /*2e80*/  STG.E.64 desc[UR4][R12.64], R18 ;  /* 0x000000120c007986 */ /* 0x0003e8000c101b04 */
[----:B------:R1:W-:Y:S04]  /*2e90*/  STG.E.64 desc[UR4][R16.64], R10 ;  /* 0x0000000a10007986 */ /* 0x0003e8000c101b04 */
[----:B------:R1:W-:Y:S04]  /*2ea0*/  STG.E.64 desc[UR4][R22.64], R6 ;  /* 0x0000000616007986 */ /* 0x0003e8000c101b04 */
[----:B------:R1:W-:Y:S04]  /*2eb0*/  STG.E.64 desc[UR4][R24.64], R4 ;  /* 0x0000000418007986 */ /* 0x0003e8000c101b04 */
[----:B------:R1:W-:Y:S01]  /*2ec0*/  STG.E.64 desc[UR4][R2.64], R8 ;  /* 0x0000000802007986 */ /* 0x0003e2000c101b04 */
[----:B--2---:R-:W-:-:S05]  /*2ed0*/  IMAD.IADD R0, R28, 0x1, R0 ;  /* 0x000000011c007824 */ /* 0x004fca00078e0200 */
[----:B------:R-:W-:-:S13]  /*2ee0*/  ISETP.GE.AND P0, PT, R0, UR9, PT ;  /* 0x0000000900007c0c */ /* 0x000fda000bf06270 */
[----:B-1----:R-:W-:Y:S05]  /*2ef0*/  @!P0 BRA `(.L_x_545) ;  /* 0xffffffd0009c8947 */ /* 0x002fea000383ffff */
[----:B------:R-:W-:Y:S05]  /*2f00*/  BSYNC.RECONVERGENT B0 ;  /* 0x0000000000007941 */ /* 0x000fea0003800200 */
.L_x_532:
[----:B------:R-:W-:Y:S05]  /*2f10*/  EXIT ;  /* 0x000000000000794d */ /* 0x000fea0003800000 */
        .weak           $__internal_19_$__cuda_sm20_dblrcp_rn_slowpath_v3
        .type           $__internal_19_$__cuda_sm20_dblrcp_rn_slowpath_v3,@function
        .size           $__internal_19_$__cuda_sm20_dblrcp_rn_slowpath_v3,(.L_x_1372 - $__internal_19_$__cuda_sm20_dblrcp_rn_slowpath_v3)
$__internal_19_$__cuda_sm20_dblrcp_rn_slowpath_v3:
[----:B------:R-:W-:Y:S01]  /*2f20*/  MOV R21, R3 ;  /* 0x0000000300157202 */ /* 0x000fe20000000f00 */
[----:B------:R-:W-:Y:S05]  /*2f30*/  BSSY.RECONVERGENT B2, `(.L_x_546) ;  /* 0x000005c000027945 */ /* 0x000fea0003800200 */
[----:B------:R-:W0:Y:S02]  /*2f40*/  DSETP.GTU.AND P0, PT, |R20|, +INF , PT ;  /* 0x7ff000001400742a */ /* 0x000e240003f0c200 */
[----:B0-----:R-:W-:Y:S05]  /*2f50*/  @P0 BRA `(.L_x_547) ;  /* 0x00000004005c0947 */ /* 0x001fea0003800000 */
[----:B------:R-:W-:-:S04]  /*2f60*/  LOP3.LUT R3, R3, 0x7fffffff, RZ, 0xc0, !PT ;  /* 0x7fffffff03037812 */ /* 0x000fc800078ec0ff */
[----:B------:R-:W-:-:S04]  /*2f70*/  IADD3 R22, PT, PT, R3, -0x1, RZ ;  /* 0xffffffff03167810 */ /* 0x000fc80007ffe0ff */
[----:B------:R-:W-:-:S13]  /*2f80*/  ISETP.GE.U32.AND P0, PT, R22, 0x7fefffff, PT ;  /* 0x7fefffff1600780c */ /* 0x000fda0003f06070 */
[----:B------:R-:W-:Y:S01]  /*2f90*/  @P0 LOP3.LUT R23, R21, 0x7ff00000, RZ, 0x3c, !PT ;  /* 0x7ff0000015170812 */ /* 0x000fe200078e3cff */
[----:B------:R-:W-:Y:S01]  /*2fa0*/  @P0 IMAD.MOV.U32 R22, RZ, RZ, RZ ;  /* 0x000000ffff160224 */ /* 0x000fe200078e00ff */
[----:B------:R-:W-:Y:S06]  /*2fb0*/  @P0 BRA `(.L_x_548) ;  /* 0x00000004004c0947 */ /* 0x000fec0003800000 */
[----:B------:R-:W-:-:S13]  /*2fc0*/  ISETP.GE.U32.AND P0, PT, R3, 0x1000001, PT ;  /* 0x010000010300780c */ /* 0x000fda0003f06070 */
[----:B------:R-:W-:Y:S05]  /*2fd0*/  @!P0 BRA `(.L_x_549) ;  /* 0x0000000000b88947 */ /* 0x000fea0003800000 */
[----:B------:R-:W-:Y:S02]  /*2fe0*/  IADD3 R3, PT, PT, R21, -0x3fe00000, RZ ;  /* 0xc020000015037810 */ /* 0x000fe40007ffe0ff */
[----:B------:R-:W-:Y:S01]  /*2ff0*/  MOV R22, R2 ;  /* 0x0000000200167202 */ /* 0x000fe20000000f00 */
[----:B------:R-:W-:Y:S01]  /*3000*/  IMAD.MOV.U32 R2, RZ, RZ, R20 ;  /* 0x000000ffff027224 */ /* 0x000fe200078e0014 */
[----:B------:R-:W0:Y:S05]  /*3010*/  MUFU.RCP64H R23, R3 ;  /* 0x0000000300177308 */ /* 0x000e2a0000001800 */
        /* <DEDUP_REMOVED lines=42> */
.L_x_549:
        /* <DEDUP_REMOVED lines=33> */
.L_x_547:
[----:B------:R-:W-:Y:S02]  /*34d0*/  LOP3.LUT R23, R21, 0x80000, RZ, 0xfc, !PT ;  /* 0x0008000015177812 */ /* 0x000fe400078efcff */
[----:B------:R-:W-:-:S07]  /*34e0*/  MOV R22, R20 ;  /* 0x0000001400167202 */ /* 0x000fce0000000f00 */
.L_x_548:
[----:B------:R-:W-:Y:S05]  /*34f0*/  BSYNC.RECONVERGENT B2 ;  /* 0x0000000000027941 */ /* 0x000fea0003800200 */
.L_x_546:
[----:B------:R-:W-:Y:S01]  /*3500*/  MOV R20, R27 ;  /* 0x0000001b00147202 */ /* 0x000fe20000000f00 */
[----:B------:R-:W-:Y:S01]  /*3510*/  HFMA2 R21, -RZ, RZ, 0, 0 ;  /* 0x00000000ff157431 */ /* 0x000fe200000001ff */
[----:B------:R-:W-:Y:S01]  /*3520*/  MOV R2, R22 ;  /* 0x0000001600027202 */ /* 0x000fe20000000f00 */
[----:B------:R-:W-:Y:S02]  /*3530*/  IMAD.MOV.U32 R3, RZ, RZ, R23 ;  /* 0x000000ffff037224 */ /* 0x000fe400078e0017 */
[----:B------:R-:W-:Y:S05]  /*3540*/  RET.REL.NODEC R20 `(_ZN2at6native38_GLOBAL__N__9a469cfd_6_RNN_cu_eca79a6d6kernel16gru_cell_forwardIddiLi1EEEvNS_4cuda6detail10TensorInfoIT_T1_EES9_S9_S9_S9_S9_S9_S8_S8_) ;  /* 0xffffffc814ac7950 */ /* 0x000fea0003c3ffff */
.L_x_550:
        /* <DEDUP_REMOVED lines=11> */
.L_x_1372:


//--------------------- .text._ZN2at6native38_GLOBAL__N__9a469cfd_6_RNN_cu_eca79a6d6kernel18lstm_cell_backwardIN3c108BFloat16EflLi2EEEvNS_4cuda6detail10TensorInfoIT_T1_EESB_SB_SB_SB_SB_SB_SA_SA_ --------------------------
	.section	.text._ZN2at6native38_GLOBAL__N__9a469cfd_6_RNN_cu_eca79a6d6kernel18lstm_cell_backwardIN3c108BFloat16EflLi2EEEvNS_4cuda6detail10TensorInfoIT_T1_EESB_SB_SB_SB_SB_SB_SA_SA_,"ax",@progbits
	.align	128
.text._ZN2at6native38_GLOBAL__N__9a469cfd_6_RNN_cu_eca79a6d6kernel18lstm_cell_backwardIN3c108BFloat16EflLi2EEEvNS_4cuda6detail10TensorInfoIT_T1_EESB_SB_SB_SB_SB_SB_SA_SA_:
        .type           _ZN2at6native38_GLOBAL__N__9a469cfd_6_RNN_cu_eca79a6d6kernel18lstm_cell_backwardIN3c108BFloat16EflLi2EEEvNS_4cuda6detail10TensorInfoIT_T1_EESB_SB_SB_SB_SB_SB_SA_SA_,@function
        .size           _ZN2at6native38_GLOBAL__N__9a469cfd_6_RNN_cu_eca79a6d6kernel18lstm_cell_backwardIN3c108BFloat16EflLi2EEEvNS_4cuda6detail10TensorInfoIT_T1_EESB_SB_SB_SB_SB_SB_SA_SA_,(.L_x_1374 - _ZN2at6native38_GLOBAL__N__9a469cfd_6_RNN_cu_eca79a6d6kernel18lstm_cell_backwardIN3c108BFloat16EflLi2EEEvNS_4cuda6detail10TensorInfoIT_T1_EESB_SB_SB_SB_SB_SB_SA_SA_)
        .other          _ZN2at6native38_GLOBAL__N__9a469cfd_6_RNN_cu_eca79a6d6kernel18lstm_cell_backwardIN3c108BFloat16EflLi2EEEvNS_4cuda6detail10TensorInfoIT_T1_EESB_SB_SB_SB_SB_SB_SA_SA_,@"STO_CUDA_ENTRY STV_DEFAULT"
_ZN2at6native38_GLOBAL__N__9a469cfd_6_RNN_cu_eca79a6d6kernel18lstm_cell_backwardIN3c108BFloat16EflLi2EEEvNS_4cuda6detail10TensorInfoIT_T1_EESB_SB_SB_SB_SB_SB_SA_SA_:
        /* <DEDUP_REMOVED lines=49> */
[----:B------:R-:W0:Y:S01]  /*0310*/  LDCU.128 UR32, c[0x0][0xe10] ;  /* 0x0001c200ff2077ac */ /* 0x000e220008000c00 */
[----:B-1234-:R-:W0:Y:S02]  /*0320*/  LDCU.128 UR36, c[0x0][0xad0] ;  /* 0x00015a00ff2477ac */ /* 0x01ee240008000c00 */
.L_x_596:
        /* <DEDUP_REMOVED lines=29> */
.L_x_553:
[----:B------:R-:W0:Y:S01]  /*0500*/  LDCU.64 UR40, c[0x0][0xee0] ;  /* 0x0001dc00ff2877ac */ /* 0x000e220008000a00 */
[----:B------:R-:W-:Y:S01]  /*0510*/  MOV R7, R5 ;  /* 0x0000000500077202 */ /* 0x000fe20000000f00 */
[----:B------:R-:W-:Y:S01]  /*0520*/  IMAD.MOV.U32 R0, RZ, RZ, R4 ;  /* 0x000000ffff007224 */ /* 0x000fe200078e0004 */
[----:B------:R-:W-:Y:S01]  /*0530*/  MOV R6, 0x570 ;  /* 0x0000057000067802 */ /* 0x000fe20000000f00 */
[----:B0-----:R-:W-:Y:S01]  /*0540*/  IMAD.U32 R3, RZ, RZ, UR40 ;  /* 0x00000028ff037e24 */ /* 0x001fe2000f8e00ff */
[----:B------:R-:W-:-:S07]  /*0550*/  MOV R2, UR41 ;  /* 0x0000002900027c02 */ /* 0x000fce0008000f00 */
[----:B------:R-:W-:Y:S05]  /*0560*/  CALL.REL.NOINC `($__internal_20_$__cuda_sm20_div_s64) ;  /* 0x0000003000bc7944 */ /* 0x000fea0003c00000 */
[----:B------:R-:W-:Y:S01]  /*0570*/  IADD3 R9, P0, PT, RZ, -R12, RZ ;  /* 0x8000000cff097210 */ /* 0x000fe20007f1e0ff */
[----:B------:R-:W-:Y:S01]  /*0580*/  IMAD.MOV.U32 R6, RZ, RZ, R5 ;  /* 0x000000ffff067224 */ /* 0x000fe200078e0005 */
[----:B------:R-:W-:Y:S01]  /*0590*/  MOV R2, UR14 ;  /* 0x0000000e00027c02 */ /* 0x000fe20008000f00 */
[--C-:B------:R-:W-:Y:S01]  /*05a0*/  IMAD.MOV.U32 R13, RZ, RZ, R0.reuse ;  /* 0x000000ffff0d7224 */ /* 0x100fe200078e0000 */
[----:B------:R-:W-:Y:S01]  /*05b0*/  MOV R3, UR15 ;  /* 0x0000000f00037c02 */ /* 0x000fe20008000f00 */
[----:B------:R-:W-:-:S04]  /*05c0*/  IMAD.X R7, RZ, RZ, ~R0, P0 ;  /* 0x000000ffff077224 */ /* 0x000fc800000e0e00 */
[----:B------:R-:W-:Y:S01]  /*05d0*/  IMAD R8, R7, R2, RZ ;  /* 0x0000000207087224 */ /* 0x000fe200078e02ff */
[----:B------:R-:W-:-:S03]  /*05e0*/  MOV R7, R4 ;  /* 0x0000000400077202 */ /* 0x000fc60000000f00 */
[----:B------:R-:W-:-:S04]  /*05f0*/  IMAD.WIDE.U32 R6, R9, R2, R6 ;  /* 0x0000000209067225 */ /* 0x000fc800078e0006 */
[----:B------:R-:W-:Y:S02]  /*0600*/  IMAD R9, R9, R3, R8 ;  /* 0x0000000309097224 */ /* 0x000fe400078e0208 */
[----:B------:R-:W-:-:S03]  /*0610*/  IMAD.MOV.U32 R17, RZ, RZ, R6 ;  /* 0x000000ffff117224 */ /* 0x000fc600078e0006 */
[----:B------:R-:W-:-:S07]  /*0620*/  IADD3 R8, PT, PT, R7, R9, RZ ;  /* 0x0000000907087210 */ /* 0x000fce0007ffe0ff */
.L_x_554:
[----:B------:R-:W-:Y:S05]  /*0630*/  BSYNC.RECONVERGENT B1 ;  /* 0x0000000000017941 */ /* 0x000fea0003800200 */
.L_x_552:
[-C--:B------:R-:W-:Y:S01]  /*0640*/  IMAD R0, R13, R2.reuse, RZ ;  /* 0x000000020d007224 */ /* 0x080fe200078e02ff */
[----:B------:R-:W-:Y:S01]  /*0650*/  BSSY.RECONVERGENT B1, `(.L_x_555) ;  /* 0x0000033000017945 */ /* 0x000fe20003800200 */
[----:B------:R-:W-:-:S04]  /*0660*/  IMAD.WIDE.U32 R6, R12, R2, RZ ;  /* 0x000000020c067225 */ /* 0x000fc800078e00ff */
[----:B------:R-:W-:Y:S01]  /*0670*/  IMAD R3, R12, R3, R0 ;  /* 0x000000030c037224 */ /* 0x000fe200078e0200 */
[----:B------:R-:W-:-:S04]  /*0680*/  LEA R16, P0, R6, R17, 0x2 ;  /* 0x0000001106107211 */ /* 0x000fc800078010ff */
[----:B------:R-:W-:Y:S01]  /*0690*/  IADD3 R7, PT, PT, R7, R3, RZ ;  /* 0x0000000307077210 */ /* 0x000fe20007ffe0ff */
[----:B------:R-:W-:-:S03]  /*06a0*/  IMAD.U32 R3, RZ, RZ, UR6 ;  /* 0x00000006ff037e24 */ /* 0x000fc6000f8e00ff */
[----:B------:R-:W-:-:S04]  /*06b0*/  LEA.HI.X R17, R6, R8, R7, 0x2, P0 ;  /* 0x0000000806117211 */ /* 0x000fc800000f1407 */
[----:B------:R-:W-:-:S04]  /*06c0*/  LOP3.LUT R0, R17, R3, RZ, 0xfc, !PT ;  /* 0x0000000311007212 */ /* 0x000fc800078efcff */
[----:B------:R-:W-:-:S13]  /*06d0*/  ISETP.NE.U32.AND P0, PT, R0, RZ, PT ;  /* 0x000000ff0000720c */ /* 0x000fda0003f05070 */
[----:B------:R-:W-:Y:S05]  /*06e0*/  @P0 BRA `(.L_x_556) ;  /* 0x0000000000600947 */ /* 0x000fea0003800000 */
[----:B------:R-:W-:Y:S01]  /*06f0*/  MOV R7, UR7 ;  /* 0x0000000700077c02 */ /* 0x000fe20008000f00 */
[----:B------:R-:W-:Y:S02]  /*0700*/  HFMA2 R13, -RZ, RZ, 0, 0 ;  /* 0x00000000ff0d7431 */ /* 0x000fe400000001ff */
[----:B------:R-:W-:Y:S01]  /*0710*/  IMAD.MOV.U32 R6, RZ, RZ, RZ ;  /* 0x000000ffff067224 */ /* 0x000fe200078e00ff */
        /* <DEDUP_REMOVED lines=21> */
.L_x_556:
[----:B------:R-:W0:Y:S01]  /*0870*/  LDCU.64 UR40, c[0x0][0x390] ;  /* 0x00007200ff2877ac */ /* 0x000e220008000a00 */
[----:B------:R-:W-:Y:S01]  /*0880*/  IMAD.MOV.U32 R7, RZ, RZ, R16 ;  /* 0x000000ffff077224 */ /* 0x000fe200078e0010 */
[----:B------:R-:W-:Y:S02]  /*0890*/  MOV R0, R17 ;  /* 0x0000001100007202 */ /* 0x000fe40000000f00 */
[----:B------:R-:W-:Y:S02]  /*08a0*/  MOV R6, 0x8e0 ;  /* 0x000008e000067802 */ /* 0x000fe40000000f00 */
[----:B0-----:R-:W-:Y:S01]  /*08b0*/  MOV R3, UR40 ;  /* 0x0000002800037c02 */ /* 0x001fe20008000f00 */
[----:B------:R-:W-:-:S07]  /*08c0*/  IMAD.U32 R2, RZ, RZ, UR41 ;  /* 0x00000029ff027e24 */ /* 0x000fce000f8e00ff */
[----:B------:R-:W-:Y:S05]  /*08d0*/  CALL.REL.NOINC `($__internal_20_$__cuda_sm20_div_s64) ;  /* 0x0000002c00e07944 */ /* 0x000fea0003c00000 */
[----:B------:R-:W-:Y:S01]  /*08e0*/  IADD3 R11, P0, PT, RZ, -R12, RZ ;  /* 0x8000000cff0b7210 */ /* 0x000fe20007f1e0ff */
[----:B------:R-:W-:Y:S01]  /*08f0*/  IMAD.U32 R7, RZ, RZ, UR44 ;  /* 0x0000002cff077e24 */ /* 0x000fe2000f8e00ff */
[-C--:B------:R-:W-:Y:S01]  /*0900*/  MOV R13, R0.reuse ;  /* 0x00000000000d7202 */ /* 0x080fe20000000f00 */
[----:B------:R-:W-:Y:S01]  /*0910*/  IMAD.U32 R3, RZ, RZ, UR45 ;  /* 0x0000002dff037e24 */ /* 0x000fe2000f8e00ff */
[----:B------:R-:W-:Y:S01]  /*0920*/  IADD3.X R2, PT, PT, RZ, ~R0, RZ, P0, !PT ;  /* 0x80000000ff027210 */ /* 0x000fe200007fe4ff */
[----:B------:R-:W-:-:S04]  /*0930*/  IMAD.WIDE.U32 R8, R11, R7, R16 ;  /* 0x000000070b087225 */ /* 0x000fc800078e0010 */
[----:B------:R-:W-:-:S04]  /*0940*/  IMAD R2, R2, R7, RZ ;  /* 0x0000000702027224 */ /* 0x000fc800078e02ff */
[----:B------:R-:W-:Y:S01]  /*0950*/  IMAD R11, R11, R3, R2 ;  /* 0x000000030b0b7224 */ /* 0x000fe200078e0202 */
[----:B------:R-:W-:-:S03]  /*0960*/  MOV R2, R8 ;  /* 0x0000000800027202 */ /* 0x000fc60000000f00 */
[----:B------:R-:W-:-:S07]  /*0970*/  IMAD.IADD R6, R9, 0x1, R11 ;  /* 0x0000000109067824 */ /* 0x000fce00078e020b */
.L_x_557:
[----:B------:R-:W-:Y:S05]  /*0980*/  BSYNC.RECONVERGENT B1 ;  /* 0x0000000000017941 */ /* 0x000fea0003800200 */
.L_x_555:
        /* <DEDUP_REMOVED lines=18> */
[----:B0-----:R-:W0:Y:S01]  /*0ab0*/  I2F.U32.RP R2, R7 ;  /* 0x0000000700027306 */ /* 0x001e220000209000 */
[----:B------:R-:W-:Y:S01]  /*0ac0*/  ISETP.NE.U32.AND P2, PT, R7, RZ, PT ;  /* 0x000000ff0700720c */ /* 0x000fe20003f45070 */
[----:B------:R-:W-:Y:S02]  /*0ad0*/  HFMA2 R13, -RZ, RZ, 0, 0 ;  /* 0x00000000ff0d7431 */ /* 0x000fe400000001ff */
[----:B------:R-:W-:-:S04]  /*0ae0*/  IMAD.MOV.U32 R6, RZ, RZ, RZ ;  /* 0x000000ffff067224 */ /* 0x000fc800078e00ff */
        /* <DEDUP_REMOVED lines=19> */
.L_x_559:
[----:B------:R-:W1:Y:S01]  /*0c20*/  LDCU.64 UR40, c[0x0][0x390] ;  /* 0x00007200ff2877ac */ /* 0x000e620008000a00 */
[----:B------:R-:W-:Y:S01]  /*0c30*/  IMAD.MOV.U32 R7, RZ, RZ, R18 ;  /* 0x000000ffff077224 */ /* 0x000fe200078e0012 */
[----:B------:R-:W-:Y:S02]  /*0c40*/  MOV R0, R19 ;  /* 0x0000001300007202 */ /* 0x000fe40000000f00 */
[----:B------:R-:W-:Y:S02]  /*0c50*/  MOV R6, 0xc90 ;  /* 0x00000c9000067802 */ /* 0x000fe40000000f00 */
[----:B-1----:R-:W-:Y:S01]  /*0c60*/  MOV R3, UR40 ;  /* 0x0000002800037c02 */ /* 0x002fe20008000f00 */
[----:B0-----:R-:W-:-:S07]  /*0c70*/  IMAD.U32 R2, RZ, RZ, UR41 ;  /* 0x00000029ff027e24 */ /* 0x001fce000f8e00ff */
        /* <DEDUP_REMOVED lines=11> */
.L_x_560:
[----:B------:R-:W-:Y:S05]  /*0d30*/  BSYNC.RECONVERGENT B1 ;  /* 0x0000000000017941 */ /* 0x000fea0003800200 */
.L_x_558:
        /* <DEDUP_REMOVED lines=41> */
.L_x_562:
        /* <DEDUP_REMOVED lines=8> */
[----:B------:R-:W-:Y:S02]  /*1050*/  IMAD.U32 R7, RZ, RZ, UR44 ;  /* 0x0000002cff077e24 */ /* 0x000fe4000f8e00ff */
[----:B------:R-:W-:Y:S01]  /*1060*/  IMAD.U32 R3, RZ, RZ, UR45 ;  /* 0x0000002dff037e24 */ /* 0x000fe2000f8e00ff */
[----:B------:R-:W-:Y:S01]  /*1070*/  IADD3.X R6, PT, PT, RZ, ~R0, RZ, P0, !PT ;  /* 0x80000000ff067210 */ /* 0x000fe200007fe4ff */
[----:B------:R-:W-:-:S04]  /*1080*/  IMAD.WIDE.U32 R10, R2, R7, R8 ;  /* 0x00000007020a7225 */ /* 0x000fc800078e0008 */
[----:B------:R-:W-:-:S04]  /*1090*/  IMAD R6, R6, R7, RZ ;  /* 0x0000000706067224 */ /* 0x000fc800078e02ff */
[----:B------:R-:W-:Y:S01]  /*10a0*/  IMAD R13, R2, R3, R6 ;  /* 0x00000003020d7224 */ /* 0x000fe200078e0206 */
[----:B------:R-:W-:-:S03]  /*10b0*/  MOV R2, R10 ;  /* 0x0000000a00027202 */ /* 0x000fc60000000f00 */
[----:B------:R-:W-:Y:S01]  /*10c0*/  IMAD.IADD R6, R13, 0x1, R11 ;  /* 0x000000010d067824 */ /* 0x000fe200078e020b */
[----:B------:R-:W-:-:S07]  /*10d0*/  MOV R13, R0 ;  /* 0x00000000000d7202 */ /* 0x000fce0000000f00 */
.L_x_563:
[----:B------:R-:W-:Y:S05]  /*10e0*/  BSYNC.RECONVERGENT B1 ;  /* 0x0000000000017941 */ /* 0x000fea0003800200 */
.L_x_561:
        /* <DEDUP_REMOVED lines=22> */
[----:B------:R1:W0:Y:S02]  /*1250*/  F2I.FTZ.U32.TRUNC.NTZ R3, R2 ;  /* 0x0000000200037305 */ /* 0x000224000021f000 */
[----:B-1----:R-:W-:Y:S01]  /*1260*/  IMAD.MOV.U32 R2, RZ, RZ, RZ ;  /* 0x000000ffff027224 */ /* 0x002fe200078e00ff */
[----:B0-----:R-:W-:-:S05]  /*1270*/  IADD3 R0, PT, PT, RZ, -R3, RZ ;  /* 0x80000003ff007210 */ /* 0x001fca0007ffe0ff */
        /* <DEDUP_REMOVED lines=15> */
.L_x_565:
[----:B------:R-:W1:Y:S01]  /*1370*/  LDCU.64 UR40, c[0x0][0x390] ;  /* 0x00007200ff2877ac */ /* 0x000e620008000a00 */
[----:B------:R-:W-:Y:S01]  /*1380*/  MOV R7, R10 ;  /* 0x0000000a00077202 */ /* 0x000fe20000000f00 */
[----:B0-----:R-:W-:Y:S01]  /*1390*/  IMAD.MOV.U32 R0, RZ, RZ, R11 ;  /* 0x000000ffff007224 */ /* 0x001fe200078e000b */
[----:B------:R-:W-:Y:S01]  /*13a0*/  MOV R6, 0x13e0 ;  /* 0x000013e000067802 */ /* 0x000fe20000000f00 */
[----:B-1----:R-:W-:Y:S01]  /*13b0*/  IMAD.U32 R3, RZ, RZ, UR40 ;  /* 0x00000028ff037e24 */ /* 0x002fe2000f8e00ff */
[----:B------:R-:W-:-:S07]  /*13c0*/  MOV R2, UR41 ;  /* 0x0000002900027c02 */ /* 0x000fce0008000f00 */
[----:B------:R-:W-:Y:S05]  /*13d0*/  CALL.REL.NOINC `($__internal_20_$__cuda_sm20_div_s64) ;  /* 0x0000002400207944 */ /* 0x000fea0003c00000 */
[----:B------:R-:W-:-:S04]  /*13e0*/  IADD3 R7, P0, PT, RZ, -R12, RZ ;  /* 0x8000000cff077210 */ /* 0x000fc80007f1e0ff */
[----:B------:R-:W-:-:S05]  /*13f0*/  IADD3.X R2, PT, PT, RZ, ~R0, RZ, P0, !PT ;  /* 0x80000000ff027210 */ /* 0x000fca00007fe4ff */
[----:B------:R-:W-:Y:S02]  /*1400*/  IMAD R6, R2, UR44, RZ ;  /* 0x0000002c02067c24 */ /* 0x000fe4000f8e02ff */
[----:B------:R-:W-:-:S04]  /*1410*/  IMAD.WIDE.U32 R2, R7, UR44, R10 ;  /* 0x0000002c07027c25 */ /* 0x000fc8000f8e000a */
[----:B------:R-:W-:Y:S02]  /*1420*/  IMAD R13, R7, UR45, R6 ;  /* 0x0000002d070d7c24 */ /* 0x000fe4000f8e0206 */
[----:B------:R-:W-:-:S03]  /*1430*/  IMAD.MOV.U32 R7, RZ, RZ, R2 ;  /* 0x000000ffff077224 */ /* 0x000fc600078e0002 */
[----:B------:R-:W-:Y:S01]  /*1440*/  IADD3 R2, PT, PT, R13, R3, RZ ;  /* 0x000000030d027210 */ /* 0x000fe20007ffe0ff */
[----:B------:R-:W-:-:S07]  /*1450*/  IMAD.MOV.U32 R13, RZ, RZ, R0 ;  /* 0x000000ffff0d7224 */ /* 0x000fce00078e0000 */
.L_x_566:
[----:B------:R-:W-:Y:S05]  /*1460*/  BSYNC.RECONVERGENT B1 ;  /* 0x0000000000017941 */ /* 0x000fea0003800200 */
.L_x_564:
        /* <DEDUP_REMOVED lines=15> */
[----:B--2---:R0:W-:-:S12]  /*1560*/  STL [R1+0x10], R2 ;  /* 0x0000100201007387 */ /* 0x0041d80000100800 */
        /* <DEDUP_REMOVED lines=24> */
.L_x_568:
        /* <DEDUP_REMOVED lines=16> */
.L_x_569:
[----:B------:R-:W-:Y:S05]  /*17f0*/  BSYNC.RECONVERGENT B1 ;  /* 0x0000000000017941 */ /* 0x000fea0003800200 */
.L_x_567:
[----:B------:R-:W-:Y:S01]  /*1800*/  IMAD R15, R6, UR22, RZ ;  /* 0x00000016060f7c24 */ /* 0x000fe2000f8e02ff */
[----:B------:R-:W-:Y:S01]  /*1810*/  LOP3.LUT R0, R19, R3, RZ, 0xfc, !PT ;  /* 0x0000000313007212 */ /* 0x000fe200078efcff */
[----:B------:R-:W-:Y:S01]  /*1820*/  IMAD.WIDE.U32 R6, R16, UR22, RZ ;  /* 0x0000001610067c25 */ /* 0x000fe2000f8e00ff */
[----:B------:R-:W-:Y:S02]  /*1830*/  BSSY.RECONVERGENT B1, `(.L_x_570) ;  /* 0x0000030000017945 */ /* 0x000fe40003800200 */
[----:B------:R-:W-:Y:S01]  /*1840*/  ISETP.NE.U32.AND P0, PT, R0, RZ, PT ;  /* 0x000000ff0000720c */ /* 0x000fe20003f05070 */
[----:B------:R-:W-:Y:S02]  /*1850*/  IMAD R15, R16, UR23, R15 ;  /* 0x00000017100f7c24 */ /* 0x000fe4000f8e020f */
[----:B------:R-:W-:-:S03]  /*1860*/  IMAD R13, R13, UR20, RZ ;  /* 0x000000140d0d7c24 */ /* 0x000fc6000f8e02ff */
[----:B------:R-:W-:Y:S01]  /*1870*/  IADD3 R7, PT, PT, R7, R15, RZ ;  /* 0x0000000f07077210 */ /* 0x000fe20007ffe0ff */
[C---:B------:R-:W-:Y:S02]  /*1880*/  IMAD R13, R12.reuse, UR21, R13 ;  /* 0x000000150c0d7c24 */ /* 0x040fe4000f8e020d */
[----:B------:R-:W-:-:S04]  /*1890*/  IMAD.WIDE.U32 R22, R12, UR20, R6 ;  /* 0x000000140c167c25 */ /* 0x000fc8000f8e0006 */
[----:B------:R-:W-:-:S05]  /*18a0*/  IMAD.IADD R0, R23, 0x1, R13 ;  /* 0x0000000117007824 */ /* 0x000fca00078e020d */
[----:B------:R0:W-:Y:S01]  /*18b0*/  STL [R1+0xc], R0 ;  /* 0x00000c0001007387 */ /* 0x0001e20000100800 */
[----:B------:R-:W-:Y:S05]  /*18c0*/  @P0 BRA `(.L_x_571) ;  /* 0x0000000000580947 */ /* 0x000fea0003800000 */
[----:B0-----:R-:W0:Y:S01]  /*18d0*/  I2F.U32.RP R0, R2 ;  /* 0x0000000200007306 */ /* 0x001e220000209000 */
        /* <DEDUP_REMOVED lines=21> */
.L_x_571:
[----:B------:R-:W1:Y:S01]  /*1a30*/  LDCU.64 UR40, c[0x0][0x530] ;  /* 0x0000a600ff2877ac */ /* 0x000e620008000a00 */
[----:B------:R-:W-:Y:S01]  /*1a40*/  IMAD.MOV.U32 R7, RZ, RZ, R18 ;  /* 0x000000ffff077224 */ /* 0x000fe200078e0012 */
[----:B0-----:R-:W-:Y:S02]  /*1a50*/  MOV R0, R19 ;  /* 0x0000001300007202 */ /* 0x001fe40000000f00 */
[----:B------:R-:W-:Y:S02]  /*1a60*/  MOV R6, 0x1aa0 ;  /* 0x00001aa000067802 */ /* 0x000fe40000000f00 */
[----:B-1----:R-:W-:Y:S01]  /*1a70*/  MOV R3, UR40 ;  /* 0x0000002800037c02 */ /* 0x002fe20008000f00 */
[----:B------:R-:W-:-:S07]  /*1a80*/  IMAD.U32 R2, RZ, RZ, UR41 ;  /* 0x00000029ff027e24 */ /* 0x000fce000f8e00ff */
        /* <DEDUP_REMOVED lines=10> */
.L_x_572:
[----:B------:R-:W-:Y:S05]  /*1b30*/  BSYNC.RECONVERGENT B1 ;  /* 0x0000000000017941 */ /* 0x000fea0003800200 */
.L_x_570:
        /* <DEDUP_REMOVED lines=13> */
[----:B------:R-:W1:Y:S01]  /*1c10*/  I2F.U32.RP R9, R2 ;  /* 0x0000000200097306 */ /* 0x000e620000209000 */
[----:B------:R-:W-:-:S07]  /*1c20*/  ISETP.NE.U32.AND P2, PT, R2, RZ, PT ;  /* 0x000000ff0200720c */ /* 0x000fce0003f45070 */
[----:B-1----:R-:W1:Y:S02]  /*1c30*/  MUFU.RCP R9, R9 ;  /* 0x0000000900097308 */ /* 0x002e640000001000 */
[----:B-1----:R-:W-:Y:S01]  /*1c40*/  IADD3 R6, PT, PT, R9, 0xffffffe, RZ ;  /* 0x0ffffffe09067810 */ /* 0x002fe20007ffe0ff */
[----:B------:R-:W-:-:S05]  /*1c50*/  IMAD.MOV.U32 R9, RZ, RZ, RZ ;  /* 0x000000ffff097224 */ /* 0x000fca00078e00ff */
[----:B------:R1:W2:Y:S02]  /*1c60*/  F2I.FTZ.U32.TRUNC.NTZ R7, R6 ;  /* 0x0000000600077305 */ /* 0x0002a4000021f000 */
[----:B-1----:R-:W-:Y:S02]  /*1c70*/  HFMA2 R6, -RZ, RZ, 0, 0 ;  /* 0x00000000ff067431 */ /* 0x002fe400000001ff */
[----:B--2---:R-:W-:-:S04]  /*1c80*/  IMAD.MOV R13, RZ, RZ, -R7 ;  /* 0x000000ffff0d7224 */ /* 0x004fc800078e0a07 */
[----:B------:R-:W-:-:S04]  /*1c90*/  IMAD R13, R13, R2, RZ ;  /* 0x000000020d0d7224 */ /* 0x000fc800078e02ff */
[----:B------:R-:W-:-:S06]  /*1ca0*/  IMAD.HI.U32 R13, R7, R13, R6 ;  /* 0x0000000d070d7227 */ /* 0x000fcc00078e0006 */
[----:B0-----:R-:W-:-:S04]  /*1cb0*/  IMAD.HI.U32 R0, R13, R8, RZ ;  /* 0x000000080d007227 */ /* 0x001fc800078e00ff */
        /* <DEDUP_REMOVED lines=10> */
[----:B------:R-:W-:Y:S01]  /*1d60*/  MOV R8, R0 ;  /* 0x0000000000087202 */ /* 0x000fe20000000f00 */
[----:B------:R-:W-:Y:S06]  /*1d70*/  BRA `(.L_x_575) ;  /* 0x0000000000487947 */ /* 0x000fec0003800000 */
.L_x_574:
[----:B------:R-:W1:Y:S01]  /*1d80*/  LDCU.64 UR40, c[0x0][0x530] ;  /* 0x0000a600ff2877ac */ /* 0x000e620008000a00 */
[----:B------:R-:W-:Y:S01]  /*1d90*/  MOV R7, R8 ;  /* 0x0000000800077202 */ /* 0x000fe20000000f00 */
[----:B0-----:R-:W-:Y:S01]  /*1da0*/  IMAD.MOV.U32 R0, RZ, RZ, R9 ;  /* 0x000000ffff007224 */ /* 0x001fe200078e0009 */
[----:B------:R-:W-:Y:S01]  /*1db0*/  MOV R6, 0x1df0 ;  /* 0x00001df000067802 */ /* 0x000fe20000000f00 */
[----:B-1----:R-:W-:Y:S01]  /*1dc0*/  IMAD.U32 R3, RZ, RZ, UR40 ;  /* 0x00000028ff037e24 */ /* 0x002fe2000f8e00ff */
[----:B------:R-:W-:-:S07]  /*1dd0*/  MOV R2, UR41 ;  /* 0x0000002900027c02 */ /* 0x000fce0008000f00 */
[----:B------:R-:W-:Y:S05]  /*1de0*/  CALL.REL.NOINC `($__internal_20_$__cuda_sm20_div_s64) ;  /* 0x00000018009c7944 */ /* 0x000fea0003c00000 */
[----:B------:R-:W-:Y:S02]  /*1df0*/  IADD3 R7, P0, PT, RZ, -R12, RZ ;  /* 0x8000000cff077210 */ /* 0x000fe40007f1e0ff */
[----:B------:R-:W-:Y:S02]  /*1e00*/  MOV R2, UR48 ;  /* 0x0000003000027c02 */ /* 0x000fe40008000f00 */
[----:B------:R-:W-:Y:S01]  /*1e10*/  MOV R3, UR49 ;  /* 0x0000003100037c02 */ /* 0x000fe20008000f00 */
[----:B------:R-:W-:Y:S02]  /*1e20*/  IMAD.X R13, RZ, RZ, ~R0, P0 ;  /* 0x000000ffff0d7224 */ /* 0x000fe400000e0e00 */
[----:B------:R-:W-:-:S04]  /*1e30*/  IMAD.WIDE.U32 R8, R7, R2, R8 ;  /* 0x0000000207087225 */ /* 0x000fc800078e0008 */
[----:B------:R-:W-:Y:S02]  /*1e40*/  IMAD R6, R13, R2, RZ ;  /* 0x000000020d067224 */ /* 0x000fe400078e02ff */
[----:B------:R-:W-:Y:S02]  /*1e50*/  IMAD.MOV.U32 R13, RZ, RZ, R8 ;  /* 0x000000ffff0d7224 */ /* 0x000fe400078e0008 */
[----:B------:R-:W-:Y:S02]  /*1e60*/  IMAD R7, R7, R3, R6 ;  /* 0x0000000307077224 */ /* 0x000fe400078e0206 */
[----:B------:R-:W-:-:S03]  /*1e70*/  IMAD.MOV.U32 R8, RZ, RZ, R12 ;  /* 0x000000ffff087224 */ /* 0x000fc600078e000c */
[----:B------:R-:W-:Y:S02]  /*1e80*/  IADD3 R6, PT, PT, R7, R9, RZ ;  /* 0x0000000907067210 */ /* 0x000fe40007ffe0ff */
[----:B------:R-:W-:-:S07]  /*1e90*/  MOV R9, R0 ;  /* 0x0000000000097202 */ /* 0x000fce0000000f00 */
.L_x_575:
[----:B------:R-:W-:Y:S05]  /*1ea0*/  BSYNC.RECONVERGENT B1 ;  /* 0x0000000000017941 */ /* 0x000fea0003800200 */
.L_x_573:
[----:B------:R-:W-:Y:S01]  /*1eb0*/  IMAD R0, R6, UR22, RZ ;  /* 0x0000001606007c24 */ /* 0x000fe2000f8e02ff */
[----:B------:R-:W-:Y:S01]  /*1ec0*/  LOP3.LUT R3, R11, R3, RZ, 0xfc, !PT ;  /* 0x000000030b037212 */ /* 0x000fe200078efcff */
[----:B------:R-:W-:Y:S01]  /*1ed0*/  IMAD.WIDE.U32 R6, R13, UR22, RZ ;  /* 0x000000160d067c25 */ /* 0x000fe2000f8e00ff */
[----:B------:R-:W-:Y:S02]  /*1ee0*/  BSSY.RECONVERGENT B1, `(.L_x_576) ;  /* 0x0000032000017945 */ /* 0x000fe40003800200 */
[----:B------:R-:W-:Y:S01]  /*1ef0*/  ISETP.NE.U32.AND P0, PT, R3, RZ, PT ;  /* 0x000000ff0300720c */ /* 0x000fe20003f05070 */
[----:B------:R-:W-:Y:S02]  /*1f00*/  IMAD R13, R13, UR23, R0 ;  /* 0x000000170d0d7c24 */ /* 0x000fe4000f8e0200 */
[----:B------:R-:W-:Y:S02]  /*1f10*/  IMAD R9, R9, UR20, RZ ;  /* 0x0000001409097c24 */ /* 0x000fe4000f8e02ff */
[----:B------:R-:W-:-:S02]  /*1f20*/  IMAD.IADD R7, R7, 0x1, R13 ;  /* 0x0000000107077824 */ /* 0x000fc400078e020d */
[C---:B------:R-:W-:Y:S02]  /*1f30*/  IMAD R3, R8.reuse, UR21, R9 ;  /* 0x0000001508037c24 */ /* 0x040fe4000f8e0209 */
[----:B------:R-:W-:-:S05]  /*1f40*/  IMAD.WIDE.U32 R8, R8, UR20, R6 ;  /* 0x0000001408087c25 */ /* 0x000fca000f8e0006 */
[----:B------:R-:W-:-:S05]  /*1f50*/  IADD3 R0, PT, PT, R9, R3, RZ ;  /* 0x0000000309007210 */ /* 0x000fca0007ffe0ff */
[----:B------:R0:W-:Y:S01]  /*1f60*/  STL [R1+0x4], R0 ;  /* 0x0000040001007387 */ /* 0x0001e20000100800 */
[----:B------:R-:W-:Y:S05]  /*1f70*/  @P0 BRA `(.L_x_577) ;  /* 0x0000000000600947 */ /* 0x000fea0003800000 */
[----:B------:R-:W1:Y:S01]  /*1f80*/  I2F.U32.RP R11, R2 ;  /* 0x00000002000b7306 */ /* 0x000e620000209000 */
[----:B------:R-:W-:-:S07]  /*1f90*/  ISETP.NE.U32.AND P2, PT, R2, RZ, PT ;  /* 0x000000ff0200720c */ /* 0x000fce0003f45070 */
[----:B-1----:R-:W1:Y:S02]  /*1fa0*/  MUFU.RCP R11, R11 ;  /* 0x0000000b000b7308 */ /* 0x002e640000001000 */
[----:B-1----:R-:W-:Y:S02]  /*1fb0*/  VIADD R6, R11, 0xffffffe ;  /* 0x0ffffffe0b067836 */ /* 0x002fe40000000000 */
[----:B------:R-:W-:-:S04]  /*1fc0*/  IMAD.MOV.U32 R11, RZ, RZ, RZ ;  /* 0x000000ffff0b7224 */ /* 0x000fc800078e00ff */
[----:B------:R1:W2:Y:S02]  /*1fd0*/  F2I.FTZ.U32.TRUNC.NTZ R7, R6 ;  /* 0x0000000600077305 */ /* 0x0002a4000021f000 */
[----:B-1----:R-:W-:Y:S01]  /*1fe0*/  IMAD.MOV.U32 R6, RZ, RZ, RZ ;  /* 0x000000ffff067224 */ /* 0x002fe200078e00ff */
[----:B--2---:R-:W-:-:S05]  /*1ff0*/  IADD3 R3, PT, PT, RZ, -R7, RZ ;  /* 0x80000007ff037210 */ /* 0x004fca0007ffe0ff */
[----:B------:R-:W-:-:S04]  /*2000*/  IMAD R3, R3, R2, RZ ;  /* 0x0000000203037224 */ /* 0x000fc800078e02ff */
[----:B------:R-:W-:-:S06]  /*2010*/  IMAD.HI.U32 R3, R7, R3, R6 ;  /* 0x0000000307037227 */ /* 0x000fcc00078e0006 */
[----:B0-----:R-:W-:-:S05]  /*2020*/  IMAD.HI.U32 R0, R3, R10, RZ ;  /* 0x0000000a03007227 */ /* 0x001fca00078e00ff */
        /* <DEDUP_REMOVED lines=11> */
[----:B------:R-:W-:Y:S01]  /*20e0*/  MOV R10, R0 ;  /* 0x00000000000a7202 */ /* 0x000fe20000000f00 */
[----:B------:R-:W-:Y:S06]  /*20f0*/  BRA `(.L_x_578) ;  /* 0x0000000000407947 */ /* 0x000fec0003800000 */
.L_x_577:
        /* <DEDUP_REMOVED lines=8> */
[----:B------:R-:W-:Y:S01]  /*2180*/  IADD3.X R2, PT, PT, RZ, ~R0, RZ, P0, !PT ;  /* 0x80000000ff027210 */ /* 0x000fe200007fe4ff */
[----:B------:R-:W-:-:S04]  /*2190*/  IMAD.WIDE.U32 R10, R3, UR48, R10 ;  /* 0x00000030030a7c25 */ /* 0x000fc8000f8e000a */
[----:B------:R-:W-:Y:S02]  /*21a0*/  IMAD R2, R2, UR48, RZ ;  /* 0x0000003002027c24 */ /* 0x000fe4000f8e02ff */
[----:B------:R-:W-:Y:S02]  /*21b0*/  IMAD.MOV.U32 R6, RZ, RZ, R10 ;  /* 0x000000ffff067224 */ /* 0x000fe400078e000a */
[----:B------:R-:W-:Y:S02]  /*21c0*/  IMAD R3, R3, UR49, R2 ;  /* 0x0000003103037c24 */ /* 0x000fe4000f8e0202 */
[----:B------:R-:W-:-:S03]  /*21d0*/  IMAD.MOV.U32 R10, RZ, RZ, R12 ;  /* 0x000000ffff0a7224 */ /* 0x000fc600078e000c */
[----:B------:R-:W-:Y:S02]  /*21e0*/  IADD3 R3, PT, PT, R3, R11, RZ ;  /* 0x0000000b03037210 */ /* 0x000fe40007ffe0ff */
[----:B------:R-:W-:-:S07]  /*21f0*/  MOV R11, R0 ;  /* 0x00000000000b7202 */ /* 0x000fce0000000f00 */
.L_x_578:
[----:B------:R-:W-:Y:S05]  /*2200*/  BSYNC.RECONVERGENT B1 ;  /* 0x0000000000017941 */ /* 0x000fea0003800200 */
.L_x_576:
[----:B------:R-:W-:Y:S01]  /*2210*/  IMAD R7, R3, UR22, RZ ;  /* 0x0000001603077c24 */ /* 0x000fe2000f8e02ff */
[----:B------:R-:W-:Y:S01]  /*2220*/  LOP3.LUT R0, R4, UR73, RZ, 0xfc, !PT ;  /* 0x0000004904007c12 */ /* 0x000fe2000f8efcff */
        /* <DEDUP_REMOVED lines=9> */
[----:B------:R0:W-:Y:S01]  /*22c0*/  STL [R1], R0 ;  /* 0x0000000001007387 */ /* 0x0001e20000100800 */
[----:B------:R-:W-:Y:S05]  /*22d0*/  @P0 BRA `(.L_x_580) ;  /* 0x00000000005c0947 */ /* 0x000fea0003800000 */
[----:B0-----:R-:W0:Y:S01]  /*22e0*/  I2F.U32.RP R0, UR72 ;  /* 0x0000004800007d06 */ /* 0x001e220008209000 */
[----:B------:R-:W-:Y:S02]  /*22f0*/  ISETP.NE.U32.AND P2, PT, RZ, UR72, PT ;  /* 0x00000048ff007c0c */ /* 0x000fe4000bf45070 */
[----:B------:R-:W-:-:S05]  /*2300*/  MOV R13, RZ ;  /* 0x000000ff000d7202 */ /* 0x000fca0000000f00 */
        /* <DEDUP_REMOVED lines=15> */
[----:B------:R-:W-:Y:S02]  /*2400*/  @P1 IADD3 R12, PT, PT, R12, 0x1, RZ ;  /* 0x000000010c0c1810 */ /* 0x000fe40007ffe0ff */
[----:B------:R-:W-:-:S05]  /*2410*/  @!P2 LOP3.LUT R12, RZ, UR72, RZ, 0x33, !PT ;  /* 0x00000048ff0cac12 */ /* 0x000fca000f8e33ff */
[----:B------:R-:W-:-:S04]  /*2420*/  IMAD.MOV R2, RZ, RZ, -R12 ;  /* 0x000000ffff027224 */ /* 0x000fc800078e0a0c */
[----:B------:R-:W-:Y:S01]  /*2430*/  IMAD R2, R2, UR72, R5 ;  /* 0x0000004802027c24 */ /* 0x000fe2000f8e0205 */
[----:B------:R-:W-:Y:S06]  /*2440*/  BRA `(.L_x_581) ;  /* 0x0000000000407947 */ /* 0x000fec0003800000 */
.L_x_580:
[----:B------:R-:W1:Y:S01]  /*2450*/  LDCU.64 UR40, c[0x0][0x6d0] ;  /* 0x0000da00ff2877ac */ /* 0x000e620008000a00 */
[----:B------:R-:W-:Y:S01]  /*2460*/  IMAD.MOV.U32 R7, RZ, RZ, R5 ;  /* 0x000000ffff077224 */ /* 0x000fe200078e0005 */
[----:B------:R-:W-:Y:S01]  /*2470*/  MOV R6, 0x24c0 ;  /* 0x000024c000067802 */ /* 0x000fe20000000f00 */
[----:B0-----:R-:W-:Y:S01]  /*2480*/  IMAD.MOV.U32 R0, RZ, RZ, R4 ;  /* 0x000000ffff007224 */ /* 0x001fe200078e0004 */
[----:B-1----:R-:W-:Y:S02]  /*2490*/  MOV R3, UR40 ;  /* 0x0000002800037c02 */ /* 0x002fe40008000f00 */
[----:B------:R-:W-:-:S07]  /*24a0*/  MOV R2, UR41 ;  /* 0x0000002900027c02 */ /* 0x000fce0008000f00 */
[----:B------:R-:W-:Y:S05]  /*24b0*/  CALL.REL.NOINC `($__internal_20_$__cuda_sm20_div_s64) ;  /* 0x0000001000e87944 */ /* 0x000fea0003c00000 */
[----:B------:R-:W-:Y:S01]  /*24c0*/  IADD3 R13, P0, PT, RZ, -R12, RZ ;  /* 0x8000000cff0d7210 */ /* 0x000fe20007f1e0ff */
[----:B------:R-:W-:-:S03]  /*24d0*/  IMAD.MOV.U32 R3, RZ, RZ, R4 ;  /* 0x000000ffff037224 */ /* 0x000fc600078e0004 */
[----:B------:R-:W-:-:S05]  /*24e0*/  IADD3.X R2, PT, PT, RZ, ~R0, RZ, P0, !PT ;  /* 0x80000000ff027210 */ /* 0x000fca00007fe4ff */
[----:B------:R-:W-:-:S04]  /*24f0*/  IMAD R2, R2, UR56, RZ ;  /* 0x0000003802027c24 */ /* 0x000fc8000f8e02ff */
[----:B------:R-:W-:Y:S01]  /*2500*/  IMAD R7, R13, UR57, R2 ;  /* 0x000000390d077c24 */ /* 0x000fe2000f8e0202 */
[----:B------:R-:W-:-:S05]  /*2510*/  MOV R2, R5 ;  /* 0x0000000500027202 */ /* 0x000fca0000000f00 */
[----:B------:R-:W-:Y:S01]  /*2520*/  IMAD.WIDE.U32 R2, R13, UR56, R2 ;  /* 0x000000380d027c25 */ /* 0x000fe2000f8e0002 */
[----:B------:R-:W-:-:S04]  /*2530*/  MOV R13, R0 ;  /* 0x00000000000d7202 */ /* 0x000fc80000000f00 */
[----:B------:R-:W-:-:S07]  /*2540*/  IADD3 R3, PT, PT, R3, R7, RZ ;  /* 0x0000000703037210 */ /* 0x000fce0007ffe0ff */
.L_x_581:
[----:B------:R-:W-:Y:S05]  /*2550*/  BSYNC.RECONVERGENT B1 ;  /* 0x0000000000017941 */ /* 0x000fea0003800200 */
.L_x_579:
[----:B------:R-:W-:-:S04]  /*2560*/  IMAD R3, R3, UR26, RZ ;  /* 0x0000001a03037c24 */ /* 0x000fc8000f8e02ff */
[C---:B------:R-:W-:Y:S02]  /*2570*/  IMAD R7, R2.reuse, UR27, R3 ;  /* 0x0000001b02077c24 */ /* 0x040fe4000f8e0203 */
[----:B------:R-:W-:-:S04]  /*2580*/  IMAD.WIDE.U32 R2, R2, UR26, RZ ;  /* 0x0000001a02027c25 */ /* 0x000fc8000f8e00ff */
[----:B------:R-:W-:Y:S02]  /*2590*/  IMAD.IADD R3, R3, 0x1, R7 ;  /* 0x0000000103037824 */ /* 0x000fe400078e0207 */
[----:B------:R-:W-:Y:S02]  /*25a0*/  IMAD R7, R13, UR24, RZ ;  /* 0x000000180d077c24 */ /* 0x000fe4000f8e02ff */
[----:B------:R-:W-:-:S04]  /*25b0*/  IMAD.WIDE.U32 R2, R12, UR24, R2 ;  /* 0x000000180c027c25 */ /* 0x000fc8000f8e0002 */
[----:B------:R-:W-:Y:S01]  /*25c0*/  IMAD R7, R12, UR25, R7 ;  /* 0x000000190c077c24 */ /* 0x000fe2000f8e0207 */
[----:B------:R-:W-:-:S04]  /*25d0*/  LEA R6, P0, R2, UR58, 0x1 ;  /* 0x0000003a02067c11 */ /* 0x000fc8000f8008ff */
[----:B------:R-:W-:-:S04]  /*25e0*/  IADD3 R3, PT, PT, R3, R7, RZ ;  /* 0x0000000703037210 */ /* 0x000fc80007ffe0ff */
        /* <DEDUP_REMOVED lines=8> */
[----:B------:R-:W-:-:S06]  /*2670*/  HFMA2 R13, -RZ, RZ, 0, 0 ;  /* 0x00000000ff0d7431 */ /* 0x000fcc00000001ff */
[----:B0-----:R-:W0:Y:S02]  /*2680*/  MUFU.RCP R0, R0 ;  /* 0x0000000000007308 */ /* 0x001e240000001000 */
[----:B0-----:R-:W-:-:S06]  /*2690*/  IADD3 R2, PT, PT, R0, 0xffffffe, RZ ;  /* 0x0ffffffe00027810 */ /* 0x001fcc0007ffe0ff */
[----:B------:R0:W1:Y:S02]  /*26a0*/  F2I.FTZ.U32.TRUNC.NTZ R3, R2 ;  /* 0x0000000200037305 */ /* 0x000064000021f000 */
[----:B0-----:R-:W-:Y:S02]  /*26b0*/  HFMA2 R2, -RZ, RZ, 0, 0 ;  /* 0x00000000ff027431 */ /* 0x001fe400000001ff */
[----:B-1----:R-:W-:-:S04]  /*26c0*/  IMAD.MOV R7, RZ, RZ, -R3 ;  /* 0x000000ffff077224 */ /* 0x002fc800078e0a03 */
        /* <DEDUP_REMOVED lines=8> */
[----:B------:R-:W-:Y:S02]  /*2750*/  ISETP.GE.U32.AND P1, PT, R3, UR70, PT ;  /* 0x0000004603007c0c */ /* 0x000fe4000bf26070 */
[----:B------:R-:W-:-:S11]  /*2760*/  MOV R3, RZ ;  /* 0x000000ff00037202 */ /* 0x000fd60000000f00 */
[----:B------:R-:W-:Y:S02]  /*2770*/  @P1 IADD3 R12, PT, PT, R12, 0x1, RZ ;  /* 0x000000010c0c1810 */ /* 0x000fe40007ffe0ff */
[----:B------:R-:W-:-:S05]  /*2780*/  @!P2 LOP3.LUT R12, RZ, UR70, RZ, 0x33, !PT ;  /* 0x00000046ff0cac12 */ /* 0x000fca000f8e33ff */
[----:B------:R-:W-:-:S04]  /*2790*/  IMAD.MOV R2, RZ, RZ, -R12 ;  /* 0x000000ffff027224 */ /* 0x000fc800078e0a0c */
[----:B------:R-:W-:Y:S01]  /*27a0*/  IMAD R2, R2, UR70, R5 ;  /* 0x0000004602027c24 */ /* 0x000fe2000f8e0205 */
[----:B------:R-:W-:Y:S06]  /*27b0*/  BRA `(.L_x_584) ;  /* 0x0000000000407947 */ /* 0x000fec0003800000 */
.L_x_583:
[----:B------:R-:W0:Y:S01]  /*27c0*/  LDCU.64 UR40, c[0x0][0x870] ;  /* 0x00010e00ff2877ac */ /* 0x000e220008000a00 */
[----:B------:R-:W-:Y:S01]  /*27d0*/  IMAD.MOV.U32 R7, RZ, RZ, R5 ;  /* 0x000000ffff077224 */ /* 0x000fe200078e0005 */
[----:B------:R-:W-:Y:S01]  /*27e0*/  MOV R6, 0x2830 ;  /* 0x0000283000067802 */ /* 0x000fe20000000f00 */
[----:B------:R-:W-:Y:S01]  /*27f0*/  IMAD.MOV.U32 R0, RZ, RZ, R4 ;  /* 0x000000ffff007224 */ /* 0x000fe200078e0004 */
[----:B0-----:R-:W-:Y:S02]  /*2800*/  MOV R3, UR40 ;  /* 0x0000002800037c02 */ /* 0x001fe40008000f00 */
[----:B------:R-:W-:-:S07]  /*2810*/  MOV R2, UR41 ;  /* 0x0000002900027c02 */ /* 0x000fce0008000f00 */
[----:B-----5:R-:W-:Y:S05]  /*2820*/  CALL.REL.NOINC `($__internal_20_$__cuda_sm20_div_s64) ;  /* 0x00000010000c7944 */ /* 0x020fea0003c00000 */
        /* <DEDUP_REMOVED lines=9> */
.L_x_584:
[----:B------:R-:W-:Y:S05]  /*28c0*/  BSYNC.RECONVERGENT B1 ;  /* 0x0000000000017941 */ /* 0x000fea0003800200 */
.L_x_582:
        /* <DEDUP_REMOVED lines=38> */
.L_x_586:
        /* <DEDUP_REMOVED lines=16> */
.L_x_587:
[----:B------:R-:W-:Y:S05]  /*2c30*/  BSYNC.RECONVERGENT B1 ;  /* 0x0000000000017941 */ /* 0x000fea0003800200 */
.L_x_585:
[----:B------:R-:W-:Y:S01]  /*2c40*/  IMAD R3, R3, UR34, RZ ;  /* 0x0000002203037c24 */ /* 0x000fe2000f8e02ff */
[----:B------:R-:W-:Y:S01]  /*2c50*/  UISETP.NE.U32.AND UP0, UPT, UR50, URZ, UPT ;  /* 0x000000ff3200728c */ /* 0x000fe2000bf05070 */
[----:B------:R-:W-:Y:S02]  /*2c60*/  HFMA2 R26, -RZ, RZ, 0, 0 ;  /* 0x00000000ff1a7431 */ /* 0x000fe400000001ff */
[C---:B------:R-:W-:Y:S01]  /*2c70*/  IMAD R7, R2.reuse, UR35, R3 ;  /* 0x0000002302077c24 */ /* 0x040fe2000f8e0203 */
[----:B------:R-:W-:Y:S01]  /*2c80*/  UISETP.NE.AND.EX UP0, UPT, UR51, URZ, UPT, UP0 ;  /* 0x000000ff3300728c */ /* 0x000fe2000bf05300 */
[----:B------:R-:W-:-:S04]  /*2c90*/  IMAD.WIDE.U32 R2, R2, UR34, RZ ;  /* 0x0000002202027c25 */ /* 0x000fc8000f8e00ff */
[----:B------:R-:W-:Y:S02]  /*2ca0*/  IMAD.IADD R3, R3, 0x1, R7 ;  /* 0x0000000103037824 */ /* 0x000fe400078e0207 */
[----:B------:R-:W-:Y:S02]  /*2cb0*/  IMAD R7, R13, UR32, RZ ;  /* 0x000000200d077c24 */ /* 0x000fe4000f8e02ff */
[----:B------:R-:W-:-:S04]  /*2cc0*/  IMAD.WIDE.U32 R18, R12, UR32, R2 ;  /* 0x000000200c127c25 */ /* 0x000fc8000f8e0002 */
[----:B------:R-:W-:-:S05]  /*2cd0*/  IMAD R7, R12, UR33, R7 ;  /* 0x000000210c077c24 */ /* 0x000fca000f8e0207 */
[----:B------:R-:W-:Y:S01]  /*2ce0*/  IADD3 R27, PT, PT, R19, R7, RZ ;  /* 0x00000007131b7210 */ /* 0x000fe20007ffe0ff */
[----:B------:R-:W-:Y:S06]  /*2cf0*/  BRA.U !UP0, `(.L_x_588) ;  /* 0x0000000108e07547 */ /* 0x000fec000b800000 */
        /* <DEDUP_REMOVED lines=10> */
[----:B0-----:R-:W-:Y:S02]  /*2da0*/  MOV R2, RZ ;  /* 0x000000ff00027202 */ /* 0x001fe40000000f00 */
[----:B-1----:R-:W-:-:S05]  /*2db0*/  IADD3 R7, PT, PT, RZ, -R3, RZ ;  /* 0x80000003ff077210 */ /* 0x002fca0007ffe0ff */
[----:B------:R-:W-:-:S04]  /*2dc0*/  IMAD R7, R7, UR12, RZ ;  /* 0x0000000c07077c24 */ /* 0x000fc8000f8e02ff */
[----:B------:R-:W-:-:S06]  /*2dd0*/  IMAD.HI.U32 R12, R3, R7, R2 ;  /* 0x00000007030c7227 */ /* 0x000fcc00078e0002 */
[----:B------:R-:W-:-:S04]  /*2de0*/  IMAD.HI.U32 R12, R12, R5, RZ ;  /* 0x000000050c0c7227 */ /* 0x000fc800078e00ff */
[----:B------:R-:W-:-:S04]  /*2df0*/  IMAD.MOV R6, RZ, RZ, -R12 ;  /* 0x000000ffff067224 */ /* 0x000fc800078e0a0c */
[----:B------:R-:W-:-:S05]  /*2e00*/  IMAD R3, R6, UR12, R5 ;  /* 0x0000000c06037c24 */ /* 0x000fca000f8e0205 */
[----:B------:R-:W-:-:S13]  /*2e10*/  ISETP.GE.U32.AND P0, PT, R3, UR12, PT ;  /* 0x0000000c03007c0c */ /* 0x000fda000bf06070 */
[----:B------:R-:W-:Y:S02]  /*2e20*/  @P0 IADD3 R3, PT, PT, R3, -UR12, RZ ;  /* 0x8000000c03030c10 */ /* 0x000fe4000fffe0ff */
[----:B------:R-:W-:Y:S02]  /*2e30*/  @P0 IADD3 R12, PT, PT, R12, 0x1, RZ ;  /* 0x000000010c0c0810 */ /* 0x000fe40007ffe0ff */
[----:B------:R-:W-:Y:S01]  /*2e40*/  ISETP.GE.U32.AND P1, PT, R3, UR12, PT ;  /* 0x0000000c03007c0c */ /* 0x000fe2000bf26070 */
[----:B------:R-:W-:-:S12]  /*2e50*/  HFMA2 R3, -RZ, RZ, 0, 0 ;  /* 0x00000000ff037431 */ /* 0x000fd800000001ff */
[----:B------:R-:W-:Y:S01]  /*2e60*/  @P1 VIADD R12, R12, 0x1 ;  /* 0x000000010c0c1836 */ /* 0x000fe20000000000 */
[----:B------:R-:W-:-:S04]  /*2e70*/  @!P2 LOP3.LUT R12, RZ, UR12, RZ, 0x33, !PT ;  /* 0x0000000cff0cac12 */ /* 0x000fc8000f8e33ff */
[----:B------:R-:W-:-:S05]  /*2e80*/  IADD3 R2, PT, PT, -R12, RZ, RZ ;  /* 0x000000ff0c027210 */ /* 0x000fca0007ffe1ff */
[----:B------:R-:W-:Y:S01]  /*2e90*/  IMAD R2, R2, UR12, R5 ;  /* 0x0000000c02027c24 */ /* 0x000fe2000f8e0205 */
[----:B------:R-:W-:Y:S06]  /*2ea0*/  BRA `(.L_x_591) ;  /* 0x0000000000407947 */ /* 0x000fec0003800000 */
.L_x_590:
[----:B------:R-:W0:Y:S01]  /*2eb0*/  LDCU.64 UR40, c[0x0][0xa10] ;  /* 0x00014200ff2877ac */ /* 0x000e220008000a00 */
[----:B------:R-:W-:Y:S02]  /*2ec0*/  MOV R7, R5 ;  /* 0x0000000500077202 */ /* 0x000fe40000000f00 */
[----:B------:R-:W-:Y:S02]  /*2ed0*/  MOV R0, R4 ;  /* 0x0000000400007202 */ /* 0x000fe40000000f00 */
[----:B------:R-:W-:Y:S02]  /*2ee0*/  MOV R6, 0x2f20 ;  /* 0x00002f2000067802 */ /* 0x000fe40000000f00 */
[----:B0-----:R-:W-:Y:S01]  /*2ef0*/  MOV R3, UR40 ;  /* 0x0000002800037c02 */ /* 0x001fe20008000f00 */
[----:B------:R-:W-:-:S07]  /*2f00*/  IMAD.U32 R2, RZ, RZ, UR41 ;  /* 0x00000029ff027e24 */ /* 0x000fce000f8e00ff */
[----:B-----5:R-:W-:Y:S05]  /*2f10*/  CALL.REL.NOINC `($__internal_20_$__cuda_sm20_div_s64) ;  /* 0x0000000800507944 */ /* 0x020fea0003c00000 */
[----:B------:R-:W-:Y:S01]  /*2f20*/  IADD3 R7, P0, PT, RZ, -R12, RZ ;  /* 0x8000000cff077210 */ /* 0x000fe20007f1e0ff */
[----:B------:R-:W-:Y:S01]  /*2f30*/  IMAD.MOV.U32 R2, RZ, RZ, R5 ;  /* 0x000000ffff027224 */ /* 0x000fe200078e0005 */
[----:B------:R-:W-:Y:S01]  /*2f40*/  MOV R3, R4 ;  /* 0x0000000400037202 */ /* 0x000fe20000000f00 */
[----:B------:R-:W-:Y:S01]  /*2f50*/  IMAD.MOV.U32 R13, RZ, RZ, R0 ;  /* 0x000000ffff0d7224 */ /* 0x000fe200078e0000 */
[----:B------:R-:W-:Y:S01]  /*2f60*/  IADD3.X R6, PT, PT, RZ, ~R0, RZ, P0, !PT ;  /* 0x80000000ff067210 */ /* 0x000fe200007fe4ff */
[----:B------:R-:W-:-:S04]  /*2f70*/  IMAD.WIDE.U32 R2, R7, UR66, R2 ;  /* 0x0000004207027c25 */ /* 0x000fc8000f8e0002 */
[----:B------:R-:W-:-:S04]  /*2f80*/  IMAD R6, R6, UR66, RZ ;  /* 0x0000004206067c24 */ /* 0x000fc8000f8e02ff */
[----:B------:R-:W-:-:S05]  /*2f90*/  IMAD R6, R7, UR67, R6 ;  /* 0x0000004307067c24 */ /* 0x000fca000f8e0206 */
[----:B------:R-:W-:-:S07]  /*2fa0*/  IADD3 R3, PT, PT, R3, R6, RZ ;  /* 0x0000000603037210 */ /* 0x000fce0007ffe0ff */
.L_x_591:
[----:B------:R-:W-:Y:S05]  /*2fb0*/  BSYNC.RECONVERGENT B1 ;  /* 0x0000000000017941 */ /* 0x000fea0003800200 */
.L_x_589:
[----:B------:R-:W-:-:S04]  /*2fc0*/  IMAD R3, R3, UR38, RZ ;  /* 0x0000002603037c24 */ /* 0x000fc8000f8e02ff */
[C---:B------:R-:W-:Y:S02]  /*2fd0*/  IMAD R0, R2.reuse, UR39, R3 ;  /* 0x0000002702007c24 */ /* 0x040fe4000f8e0203 */
[----:B------:R-:W-:-:S05]  /*2fe0*/  IMAD.WIDE.U32 R2, R2, UR38, RZ ;  /* 0x0000002602027c25 */ /* 0x000fca000f8e00ff */
[----:B------:R-:W-:Y:S01]  /*2ff0*/  IADD3 R3, PT, PT, R3, R0, RZ ;  /* 0x0000000003037210 */ /* 0x000fe20007ffe0ff */
[----:B------:R-:W-:Y:S02]  /*3000*/  IMAD R0, R13, UR36, RZ ;  /* 0x000000240d007c24 */ /* 0x000fe4000f8e02ff */
[----:B------:R-:W-:-:S04]  /*3010*/  IMAD.WIDE.U32 R2, R12, UR36, R2 ;  /* 0x000000240c027c25 */ /* 0x000fc8000f8e0002 */
[----:B------:R-:W-:Y:S01]  /*3020*/  IMAD R13, R12, UR37, R0 ;  /* 0x000000250c0d7c24 */ /* 0x000fe2000f8e0200 */
[----:B------:R-:W-:-:S04]  /*3030*/  LEA R6, P0, R2, UR50, 0x1 ;  /* 0x0000003202067c11 */ /* 0x000fc8000f8008ff */
[----:B------:R-:W-:-:S04]  /*3040*/  IADD3 R3, PT, PT, R3, R13, RZ ;  /* 0x0000000d03037210 */ /* 0x000fc80007ffe0ff */
[----:B------:R-:W-:-:S05]  /*3050*/  LEA.HI.X R7, R2, UR51, R3, 0x1, P0 ;  /* 0x0000003302077c11 */ /* 0x000fca00080f0c03 */
[----:B------:R-:W2:Y:S02]  /*3060*/  LDG.E.U16 R6, desc[UR74][R6.64] ;  /* 0x0000004a06067981 */ /* 0x000ea4000c1e1500 */
[----:B--2---:R-:W-:-:S07]  /*3070*/  IMAD.U32 R26, R6, 0x10000, RZ ;  /* 0x00010000061a7824 */ /* 0x004fce00078e00ff */
.L_x_588:
[----:B------:R-:W-:Y:S01]  /*3080*/  UISETP.NE.U32.AND UP0, UPT, UR52, URZ, UPT ;  /* 0x000000ff3400728c */ /* 0x000fe2000bf05070 */
[----:B------:R-:W-:-:S03]  /*3090*/  MOV R2, RZ ;  /* 0x000000ff00027202 */ /* 0x000fc60000000f00 */
[----:B------:R-:W-:-:S09]  /*30a0*/  UISETP.NE.AND.EX UP0, UPT, UR53, URZ, UPT, UP0 ;  /* 0x000000ff3500728c */ /* 0x000fd2000bf05300 */
[----:B------:R-:W-:Y:S05]  /*30b0*/  BRA.U !UP0, `(.L_x_592) ;  /* 0x0000000108e87547 */ /* 0x000fea000b800000 */
[----:B------:R-:W-:Y:S01]  /*30c0*/  LOP3.LUT R0, R4, UR13, RZ, 0xfc, !PT ;  /* 0x0000000d04007c12 */ /* 0x000fe2000f8efcff */
[----:B------:R-:W-:Y:S03]  /*30d0*/  BSSY.RECONVERGENT B1, `(.L_x_593) ;  /* 0x000002b000017945 */ /* 0x000fe60003800200 */
[----:B------:R-:W-:-:S13]  /*30e0*/  ISETP.NE.U32.AND P0, PT, R0, RZ, PT ;  /* 0x000000ff0000720c */ /* 0x000fda0003f05070 */
[----:B------:R-:W-:Y:S05]  /*30f0*/  @P0 BRA `(.L_x_594) ;  /* 0x00000000005c0947 */ /* 0x000fea0003800000 */
        /* <DEDUP_REMOVED lines=23> */
.L_x_594:
[----:B------:R-:W0:Y:S01]  /*3270*/  LDCU.64 UR40, c[0x0][0xbb0] ;  /* 0x00017600ff2877ac */ /* 0x000e220008000a00 */
[----:B------:R-:W-:Y:S01]  /*3280*/  IMAD.MOV.U32 R7, RZ, RZ, R5 ;  /* 0x000000ffff077224 */ /* 0x000fe200078e0005 */
[----:B------:R-:W-:Y:S01]  /*3290*/  MOV R6, 0x32e0 ;  /* 0x000032e000067802 */ /* 0x000fe20000000f00 */
[----:B------:R-:W-:Y:S01]  /*32a0*/  IMAD.MOV.U32 R0, RZ, RZ, R4 ;  /* 0x000000ffff007224 */ /* 0x000fe200078e0004 */
[----:B0-----:R-:W-:Y:S02]  /*32b0*/  MOV R3, UR40 ;  /* 0x0000002800037c02 */ /* 0x001fe40008000f00 */
[----:B------:R-:W-:-:S07]  /*32c0*/  MOV R2, UR41 ;  /* 0x0000002900027c02 */ /* 0x000fce0008000f00 */
[----:B-----5:R-:W-:Y:S05]  /*32d0*/  CALL.REL.NOINC `($__internal_20_$__cuda_sm20_div_s64) ;  /* 0x0000000400607944 */ /* 0x020fea0003c00000 */
[----:B------:R-:W0:Y:S01]  /*32e0*/  LDCU.64 UR40, c[0x0][0xbb0] ;  /* 0x00017600ff2877ac */ /* 0x000e220008000a00 */
[----:B------:R-:W-:Y:S01]  /*32f0*/  IADD3 R7, P0, PT, RZ, -R12, RZ ;  /* 0x8000000cff077210 */ /* 0x000fe20007f1e0ff */
[----:B------:R-:W-:Y:S01]  /*3300*/  IMAD.MOV.U32 R3, RZ, RZ, R4 ;  /* 0x000000ffff037224 */ /* 0x000fe200078e0004 */
[----:B------:R-:W-:Y:S02]  /*3310*/  MOV R2, R5 ;  /* 0x0000000500027202 */ /* 0x000fe40000000f00 */
[-C--:B------:R-:W-:Y:S02]  /*3320*/  IADD3.X R6, PT, PT, RZ, ~R0.reuse, RZ, P0, !PT ;  /* 0x80000000ff067210 */ /* 0x080fe400007fe4ff */
[----:B------:R-:W-:-:S03]  /*3330*/  MOV R13, R0 ;  /* 0x00000000000d7202 */ /* 0x000fc60000000f00 */
[----:B0-----:R-:W-:Y:S02]  /*3340*/  IMAD R6, R6, UR40, RZ ;  /* 0x0000002806067c24 */ /* 0x001fe4000f8e02ff */
[----:B------:R-:W-:-:S04]  /*3350*/  IMAD.WIDE.U32 R2, R7, UR40, R2 ;  /* 0x0000002807027c25 */ /* 0x000fc8000f8e0002 */
[----:B------:R-:W-:-:S05]  /*3360*/  IMAD R6, R7, UR41, R6 ;  /* 0x0000002907067c24 */ /* 0x000fca000f8e0206 */
[----:B------:R-:W-:-:S07]  /*3370*/  IADD3 R3, PT, PT, R3, R6, RZ ;  /* 0x0000000603037210 */ /* 0x000fce0007ffe0ff */
.L_x_595:
[----:B------:R-:W-:Y:S05]  /*3380*/  BSYNC.RECONVERGENT B1 ;  /* 0x0000000000017941 */ /* 0x000fea0003800200 */
.L_x_593:
[----:B------:R-:W0:Y:S02]  /*3390*/  LDCU.128 UR40, c[0x0][0xc70] ;  /* 0x00018e00ff2877ac */ /* 0x000e240008000c00 */
[----:B0-----:R-:W-:-:S04]  /*33a0*/  IMAD R3, R3, UR42, RZ ;  /* 0x0000002a03037c24 */ /* 0x001fc8000f8e02ff */
        /* <DEDUP_REMOVED lines=9> */
[----:B------:R-:W2:Y:S02]  /*3440*/  LDG.E.U16 R6, desc[UR74][R6.64] ;  /* 0x0000004a06067981 */ /* 0x000ea4000c1e1500 */
[----:B--2---:R-:W-:-:S07]  /*3450*/  SHF.L.U32 R2, R6, 0x10, RZ ;  /* 0x0000001006027819 */ /* 0x004fce00000006ff */
.L_x_592:
[----:B------:R-:W2:Y:S01]  /*3460*/  LDL.LU R7, [R1+0x10] ;  /* 0x0000100001077983 */ /* 0x000ea20000300800 */
[----:B-----5:R-:W-:Y:S01]  /*3470*/  IMAD.U32 R28, R28, 0x10000, RZ ;  /* 0x000100001c1c7824 */ /* 0x020fe200078e00ff */
[----:B------:R-:W0:Y:S02]  /*3480*/  LDCU.64 UR40, c[0x0][0x520] ;  /* 0x0000a400ff2877ac */ /* 0x000e240008000a00 */
[----:B------:R-:W3:Y:S01]  /*3490*/  LDL.LU R12, [R1+0x1c] ;  /* 0x00001c00010c7983 */ /* 0x000ee20000300800 */
[----:B------:R-:W1:Y:S01]  /*34a0*/  MUFU.TANH R3, R28 ;  /* 0x0000001c00037308 */ /* 0x000e620000002400 */
[----:B------:R-:W-:Y:S01]  /*34b0*/  SHF.L.U32 R29, R29, 0x10, RZ ;  /* 0x000000101d1d7819 */ /* 0x000fe200000006ff */
[----:B------:R-:W4:Y:S01]  /*34c0*/  LDCU.64 UR42, c[0x0][0xd40] ;  /* 0x0001a800ff2a77ac */ /* 0x000f220008000a00 */
[----:B------:R-:W4:Y:S04]  /*34d0*/  LDL.LU R6, [R1+0x14] ;  /* 0x0000140001067983 */ /* 0x000f280000300800 */
[----:B------:R-:W4:Y:S01]  /*34e0*/  LDL.LU R0, [R1+0x18] ;  /* 0x0000180001007983 */ /* 0x000f220000300800 */
[----:B--2---:R-:W-:-:S05]  /*34f0*/  SHF.L.U32 R7, R7, 0x10, RZ ;  /* 0x0000001007077819 */ /* 0x004fca00000006ff */
[-C--:B------:R-:W-:Y:S01]  /*3500*/  FMUL.FTZ R9, R7, R26.reuse ;  /* 0x0000001a07097220 */ /* 0x080fe20000410000 */
[C---:B-1----:R-:W-:Y:S01]  /*3510*/  FMUL.FTZ R26, R3.reuse, R26 ;  /* 0x0000001a031a7220 */ /* 0x042fe20000410000 */
[----:B------:R-:W-:-:S04]  /*3520*/  FFMA.FTZ R3, -R3, R3, 1 ;  /* 0x3f80000003037423 */ /* 0x000fc80000010103 */
[----:B------:R-:W-:Y:S01]  /*3530*/  FFMA.FTZ R2, R9, R3, R2 ;  /* 0x0000000309027223 */ /* 0x000fe20000010002 */
[----:B---3--:R-:W-:Y:S02]  /*3540*/  SHF.L.U32 R3, R12, 0x10, RZ ;  /* 0x000000100c037819 */ /* 0x008fe400000006ff */
[----:B------:R-:W2:Y:S01]  /*3550*/  LDL.LU R12, [R1+0xc] ;  /* 0x00000c00010c7983 */ /* 0x000ea20000300800 */
[----:B----4-:R-:W-:-:S03]  /*3560*/  IMAD.U32 R11, R6, 0x10000, RZ ;  /* 0x00010000060b7824 */ /* 0x010fc600078e00ff */
[----:B------:R-:W3:Y:S01]  /*3570*/  LDL.LU R15, [R1+0x8] ;  /* 0x00000800010f7983 */ /* 0x000ee20000300800 */
[----:B------:R-:W-:-:S03]  /*3580*/  SHF.L.U32 R13, R0, 0x10, RZ ;  /* 0x00000010000d7819 */ /* 0x000fc600000006ff */
[----:B------:R-:W4:Y:S04]  /*3590*/  LDL.LU R24, [R1+0x4] ;  /* 0x0000040001187983 */ /* 0x000f280000300800 */
[----:B------:R-:W4:Y:S04]  /*35a0*/  LDL.LU R21, [R1] ;  /* 0x0000000001157983 */ /* 0x000f280000300800 */
[----:B------:R-:W4:Y:S01]  /*35b0*/  LDL R20, [R1+0x20] ;  /* 0x0000200001147983 */ /* 0x000f220000100800 */
[----:B------:R-:W-:Y:S01]  /*35c0*/  FADD.FTZ R9, -R3, 1 ;  /* 0x3f80000003097421 */ /* 0x000fe20000010100 */
[C---:B------:R-:W-:Y:S01]  /*35d0*/  FMUL.FTZ R0, R2.reuse, R11 ;  /* 0x0000000b02007220 */ /* 0x040fe20000410000 */
[C---:B------:R-:W-:Y:S01]  /*35e0*/  FMUL.FTZ R29, R2.reuse, R29 ;  /* 0x0000001d021d7220 */ /* 0x040fe20000410000 */
[----:B------:R-:W-:Y:S01]  /*35f0*/  FADD.FTZ R6, -R13, 1 ;  /* 0x3f8000000d067421 */ /* 0x000fe20000010100 */
[----:B------:R-:W-:Y:S01]  /*3600*/  FMUL.FTZ R14, R2, R3 ;  /* 0x00000003020e7220 */ /* 0x000fe20000410000 */
[----:B------:R-:W-:Y:S01]  /*3610*/  FMUL.FTZ R0, R0, R9 ;  /* 0x0000000900007220 */ /* 0x000fe20000410000 */
[----:B------:R-:W-:Y:S01]  /*3620*/  FMUL.FTZ R9, R2, R13 ;  /* 0x0000000d02097220 */ /* 0x000fe20000410000 */
[----:B0-----:R-:W-:Y:S01]  /*3630*/  LEA R2, P0, R22, UR40, 0x1 ;  /* 0x0000002816027c11 */ /* 0x001fe2000f8008ff */
[----:B------:R-:W-:Y:S01]  /*3640*/  FMUL.FTZ R6, R29, R6 ;  /* 0x000000061d067220 */ /* 0x000fe20000410000 */
[----:B------:R-:W-:Y:S01]  /*3650*/  FMUL.FTZ R0, R3, R0 ;  /* 0x0000000003007220 */ /* 0x000fe20000410000 */
[----:B------:R-:W-:Y:S01]  /*3660*/  FADD.FTZ R3, -R7, 1 ;  /* 0x3f80000007037421 */ /* 0x000fe20000010100 */
[----:B------:R-:W-:Y:S01]  /*3670*/  FFMA.FTZ R11, -R11, R11, 1 ;  /* 0x3f8000000b0b7423 */ /* 0x000fe2000001010b */
[----:B------:R-:W-:Y:S01]  /*3680*/  FMUL.FTZ R6, R13, R6 ;  /* 0x000000060d067220 */ /* 0x000fe20000410000 */
[----:B------:R-:W-:Y:S01]  /*3690*/  F2FP.BF16.F32.PACK_AB R9, RZ, R9 ;  /* 0x00000009ff09723e */ /* 0x000fe200000010ff */
[----:B------:R-:W-:Y:S01]  /*36a0*/  FMUL.FTZ R26, R26, R3 ;  /* 0x000000031a1a7220 */ /* 0x000fe20000410000 */
[----:B------:R-:W-:-:S02]  /*36b0*/  FMUL.FTZ R11, R14, R11 ;  /* 0x0000000b0e0b7220 */ /* 0x000fc40000410000 */
[----:B------:R-:W-:Y:S01]  /*36c0*/  F2FP.BF16.F32.PACK_AB R0, R6, R0 ;  /* 0x000000000600723e */ /* 0x000fe200000010ff */
[----:B------:R-:W-:Y:S01]  /*36d0*/  FMUL.FTZ R26, R7, R26 ;  /* 0x0000001a071a7220 */ /* 0x000fe20000410000 */
[----:B------:R-:W-:-:S04]  /*36e0*/  LEA R6, P1, R10, UR40, 0x1 ;  /* 0x000000280a067c11 */ /* 0x000fc8000f8208ff */
[----:B------:R-:W-:Y:S02]  /*36f0*/  F2FP.BF16.F32.PACK_AB R11, R26, R11 ;  /* 0x0000000b1a0b723e */ /* 0x000fe400000010ff */
[----:B--2---:R-:W-:Y:S02]  /*3700*/  LEA.HI.X R3, R22, UR41, R12, 0x1, P0 ;  /* 0x0000002916037c11 */ /* 0x004fe400080f0c0c */
[----:B------:R-:W-:-:S03]  /*3710*/  LEA R12, P0, R16, UR40, 0x1 ;  /* 0x00000028100c7c11 */ /* 0x000fc6000f8008ff */
[----:B------:R0:W-:Y:S01]  /*3720*/  STG.E.U16 desc[UR74][R2.64], R0 ;  /* 0x0000000002007986 */ /* 0x0001e2000c10154a */
[----:B---3--:R-:W-:Y:S02]  /*3730*/  LEA.HI.X R13, R16, UR41, R15, 0x1, P0 ;  /* 0x00000029100d7c11 */ /* 0x008fe400080f0c0f */
[----:B------:R-:W-:Y:S02]  /*3740*/  LEA R14, P0, R8, UR40, 0x1 ;  /* 0x00000028080e7c11 */ /* 0x000fe4000f8008ff */
[----:B------:R-:W-:Y:S02]  /*3750*/  LEA R16, P2, R18, UR42, 0x1 ;  /* 0x0000002a12107c11 */ /* 0x000fe4000f8408ff */
[----:B----4-:R-:W-:Y:S02]  /*3760*/  LEA.HI.X R15, R8, UR41, R24, 0x1, P0 ;  /* 0x00000029080f7c11 */ /* 0x010fe400080f0c18 */
[----:B------:R-:W-:Y:S02]  /*3770*/  PRMT R8, R0, 0x7632, R8 ;  /* 0x0000763200087816 */ /* 0x000fe40000000008 */
[----:B------:R-:W-:-:S02]  /*3780*/  LEA.HI.X R7, R10, UR41, R21, 0x1, P1 ;  /* 0x000000290a077c11 */ /* 0x000fc400088f0c15 */
[----:B0-----:R-:W-:Y:S01]  /*3790*/  PRMT R3, R11, 0x7632, R3 ;  /* 0x000076320b037816 */ /* 0x001fe20000000003 */
[----:B------:R1:W-:Y:S01]  /*37a0*/  STG.E.U16 desc[UR74][R12.64], R8 ;  /* 0x000000080c007986 */ /* 0x0003e2000c10154a */
[----:B------:R-:W-:Y:S02]  /*37b0*/  LEA.HI.X R17, R18, UR43, R27, 0x1, P2 ;  /* 0x0000002b12117c11 */ /* 0x000fe400090f0c1b */
[----:B------:R-:W-:Y:S01]  /*37c0*/  IADD3 R5, P0, PT, R20, R5, RZ ;  /* 0x0000000514057210 */ /* 0x000fe20007f1e0ff */
[----:B------:R1:W-:Y:S04]  /*37d0*/  STG.E.U16 desc[UR74][R14.64], R11 ;  /* 0x0000000b0e007986 */ /* 0x0003e8000c10154a */
[----:B------:R1:W-:Y:S01]  /*37e0*/  STG.E.U16 desc[UR74][R6.64], R3 ;  /* 0x0000000306007986 */ /* 0x0003e2000c10154a */
[----:B------:R-:W-:Y:S01]  /*37f0*/  IMAD.X R4, RZ, RZ, R4, P0 ;  /* 0x000000ffff047224 */ /* 0x000fe200000e0604 */
[----:B------:R-:W-:-:S02]  /*3800*/  ISETP.GE.U32.AND P0, PT, R5, UR54, PT ;  /* 0x0000003605007c0c */ /* 0x000fc4000bf06070 */
[----:B------:R1:W-:Y:S02]  /*3810*/  STG.E.U16 desc[UR74][R16.64], R9 ;  /* 0x0000000910007986 */ /* 0x0003e4000c10154a */
[----:B------:R-:W-:-:S13]  /*3820*/  ISETP.GE.AND.EX P0, PT, R4, UR55, PT, P0 ;  /* 0x0000003704007c0c */ /* 0x000fda000bf06300 */
[----:B-1----:R-:W-:Y:S05]  /*3830*/  @!P0 BRA `(.L_x_596) ;  /* 0xffffffc800bc8947 */ /* 0x002fea000383ffff */
[----:B------:R-:W-:Y:S05]  /*3840*/  BSYNC.RECONVERGENT B0 ;  /* 0x0000000000007941 */ /* 0x000fea0003800200 */
.L_x_551:
[----:B------:R-:W-:Y:S05]  /*3850*/  EXIT ;  /* 0x000000000000794d */ /* 0x000fea0003800000 */
        .weak           $__internal_20_$__cuda_sm20_div_s64
        .type           $__internal_20_$__cuda_sm20_div_s64,@function
        .size           $__internal_20_$__cuda_sm20_div_s64,(.L_x_1374 - $__internal_20_$__cuda_sm20_div_s64)
$__internal_20_$__cuda_sm20_div_s64:
        /* <DEDUP_REMOVED lines=39> */
[----:B------:R-:W-:Y:S02]  /*3ad0*/  IADD3.X R25, PT, PT, R14, R20, RZ, P1, !PT ;  /* 0x000000140e197210 */ /* 0x000fe40000ffe4ff */
[-C--:B------:R-:W-:Y:S02]  /*3ae0*/  IADD3.X R20, PT, PT, RZ, ~R0.reuse, RZ, P3, !PT ;  /* 0x80000000ff147210 */ /* 0x080fe40001ffe4ff */
[----:B------:R-:W-:Y:S01]  /*3af0*/  IADD3 R21, P1, PT, R21, R15, RZ ;  /* 0x0000000f15157210 */ /* 0x000fe20007f3e0ff */
[----:B------:R-:W-:Y:S01]  /*3b00*/  IMAD.MOV.U32 R15, RZ, RZ, RZ ;  /* 0x000000ffff0f7224 */ /* 0x000fe200078e00ff */
[-C--:B------:R-:W-:Y:S02]  /*3b10*/  SEL R20, R20, R0.reuse, !P2 ;  /* 0x0000000014147207 */ /* 0x080fe40005000000 */
[----:B------:R-:W-:Y:S01]  /*3b20*/  LOP3.LUT R0, R2, R0, RZ, 0x3c, !PT ;  /* 0x0000000002007212 */ /* 0x000fe200078e3cff */
        /* <DEDUP_REMOVED lines=9> */
[----:B------:R-:W-:Y:S02]  /*3bc0*/  IADD3.X R15, PT, PT, R21, RZ, RZ, P0, !PT ;  /* 0x000000ff150f7210 */ /* 0x000fe400007fe4ff */
[----:B------:R-:W-:Y:S02]  /*3bd0*/  IADD3 R14, P2, PT, -R14, R24, RZ ;  /* 0x000000180e0e7210 */ /* 0x000fe40007f5e1ff */
[----:B------:R-:W-:Y:S02]  /*3be0*/  IADD3.X R15, PT, PT, RZ, R15, RZ, P1, !PT ;  /* 0x0000000fff0f7210 */ /* 0x000fe40000ffe4ff */
[----:B------:R-:W-:-:S03]  /*3bf0*/  ISETP.GE.U32.AND P0, PT, R14, R12, PT ;  /* 0x0000000c0e00720c */ /* 0x000fc60003f06070 */
[----:B------:R-:W-:-:S04]  /*3c00*/  IMAD R21, R15, R12, R25 ;  /* 0x0000000c0f157224 */ /* 0x000fc800078e0219 */
[----:B------:R-:W-:Y:S01]  /*3c10*/  IMAD.X R20, R20, 0x1, ~R21, P2 ;  /* 0x0000000114147824 */ /* 0x000fe200010e0e15 */
[----:B------:R-:W-:-:S04]  /*3c20*/  IADD3 R21, P2, PT, R14, -R12, RZ ;  /* 0x8000000c0e157210 */ /* 0x000fc80007f5e0ff */
[----:B------:R-:W-:-:S04]  /*3c30*/  ISETP.GE.U32.AND.EX P0, PT, R20, R13, PT, P0 ;  /* 0x0000000d1400720c */ /* 0x000fc80003f06100 */
[----:B------:R-:W-:-:S04]  /*3c40*/  SEL R14, R21, R14, P0 ;  /* 0x0000000e150e7207 */ /* 0x000fc80000000000 */
[----:B------:R-:W-:Y:S02]  /*3c50*/  ISETP.GE.U32.AND P1, PT, R14, R12, PT ;  /* 0x0000000c0e00720c */ /* 0x000fe40003f26070 */
[----:B------:R-:W-:-:S04]  /*3c60*/  IADD3.X R12, PT, PT, R20, ~R13, RZ, P2, !PT ;  /* 0x8000000d140c7210 */ /* 0x000fc800017fe4ff */
[----:B------:R-:W-:-:S04]  /*3c70*/  SEL R12, R12, R20, P0 ;  /* 0x000000140c0c7207 */ /* 0x000fc80000000000 */
[----:B------:R-:W-:Y:S02]  /*3c80*/  ISETP.GE.U32.AND.EX P1, PT, R12, R13, PT, P1 ;  /* 0x0000000d0c00720c */ /* 0x000fe40003f26110 */
[----:B------:R-:W-:-:S04]  /*3c90*/  IADD3 R12, P2, PT, R7, 0x1, RZ ;  /* 0x00000001070c7810 */ /* 0x000fc80007f5e0ff */
[----:B------:R-:W-:Y:S02]  /*3ca0*/  SEL R7, R12, R7, P0 ;  /* 0x000000070c077207 */ /* 0x000fe40000000000 */
[-C--:B------:R-:W-:Y:S02]  /*3cb0*/  IADD3.X R12, PT, PT, RZ, R15.reuse, RZ, P2, !PT ;  /* 0x0000000fff0c7210 */ /* 0x080fe400017fe4ff */
[----:B------:R-:W-:Y:S02]  /*3cc0*/  IADD3 R13, P2, PT, R7, 0x1, RZ ;  /* 0x00000001070d7810 */ /* 0x000fe40007f5e0ff */
[----:B------:R-:W-:Y:S02]  /*3cd0*/  SEL R12, R12, R15, P0 ;  /* 0x0000000f0c0c7207 */ /* 0x000fe40000000000 */
[----:B------:R-:W-:Y:S02]  /*3ce0*/  SEL R13, R13, R7, P1 ;  /* 0x000000070d0d7207 */ /* 0x000fe40000800000 */
[----:B------:R-:W-:Y:S01]  /*3cf0*/  ISETP.NE.U32.AND P0, PT, R3, RZ, PT ;  /* 0x000000ff0300720c */ /* 0x000fe20003f05070 */
[----:B------:R-:W-:-:S03]  /*3d00*/  IMAD.X R7, RZ, RZ, R12, P2 ;  /* 0x000000ffff077224 */ /* 0x000fc600010e060c */
[----:B------:R-:W-:Y:S02]  /*3d10*/  ISETP.NE.AND.EX P0, PT, R2, RZ, PT, P0 ;  /* 0x000000ff0200720c */ /* 0x000fe40003f05300 */
[----:B------:R-:W-:Y:S02]  /*3d20*/  SEL R7, R7, R12, P1 ;  /* 0x0000000c07077207 */ /* 0x000fe40000800000 */
[----:B------:R-:W-:Y:S02]  /*3d30*/  IADD3 R12, P2, PT, RZ, -R13, RZ ;  /* 0x8000000dff0c7210 */ /* 0x000fe40007f5e0ff */
[----:B------:R-:W-:Y:S02]  /*3d40*/  ISETP.GE.AND P1, PT, R0, RZ, PT ;  /* 0x000000ff0000720c */ /* 0x000fe40003f26270 */
[----:B------:R-:W-:Y:S02]  /*3d50*/  IADD3.X R0, PT, PT, RZ, ~R7, RZ, P2, !PT ;  /* 0x80000007ff007210 */ /* 0x000fe400017fe4ff */
[----:B------:R-:W-:-:S02]  /*3d60*/  SEL R12, R12, R13, !P1 ;  /* 0x0000000d0c0c7207 */ /* 0x000fc40004800000 */
[----:B------:R-:W-:Y:S01]  /*3d70*/  SEL R0, R0, R7, !P1 ;  /* 0x0000000700007207 */ /* 0x000fe20004800000 */
[----:B------:R-:W-:Y:S01]  /*3d80*/  HFMA2 R7, -RZ, RZ, 0, 0 ;  /* 0x00000000ff077431 */ /* 0x000fe200000001ff */
[----:B------:R-:W-:Y:S02]  /*3d90*/  SEL R12, R12, 0xffffffff, P0 ;  /* 0xffffffff0c0c7807 */ /* 0x000fe40000000000 */
[----:B------:R-:W-:Y:S01]  /*3da0*/  SEL R0, R0, 0xffffffff, P0 ;  /* 0xffffffff00007807 */ /* 0x000fe20000000000 */
[----:B------:R-:W-:Y:S06]  /*3db0*/  RET.REL.NODEC R6 `(_ZN2at6native38_GLOBAL__N__9a469cfd_6_RNN_cu_eca79a6d6kernel18lstm_cell_backwardIN3c108BFloat16EflLi2EEEvNS_4cuda6detail10TensorInfoIT_T1_EESB_SB_SB_SB_SB_SB_SA_SA_) ;  /* 0xffffffc006907950 */ /* 0x000fec0003c3ffff */
.L_x_597:
        /* <DEDUP_REMOVED lines=12> */
.L_x_1374:


//--------------------- .text._ZN2at6native38_GLOBAL__N__9a469cfd_6_RNN_cu_eca79a6d6kernel18lstm_cell_backwardIN3c108BFloat16EflLi1EEEvNS_4cuda6detail10TensorInfoIT_T1_EESB_SB_SB_SB_SB_SB_SA_SA_ --------------------------
	.section	.text._ZN2at6native38_GLOBAL__N__9a469cfd_6_RNN_cu_eca79a6d6kernel18lstm_cell_backwardIN3c108BFloat16EflLi1EEEvNS_4cuda6detail10TensorInfoIT_T1_EESB_SB_SB_SB_SB_SB_SA_SA_,"ax",@progbits
	.align	128
.text._ZN2at6native38_GLOBAL__N__9a469cfd_6_RNN_cu_eca79a6d6kernel18lstm_cell_backwardIN3c108BFloat16EflLi1EEEvNS_4cuda6detail10TensorInfoIT_T1_EESB_SB_SB_SB_SB_SB_SA_SA_:
        .type           _ZN2at6native38_GLOBAL__N__9a469cfd_6_RNN_cu_eca79a6d6kernel18lstm_cell_backwardIN3c108BFloat16EflLi1EEEvNS_4cuda6detail10TensorInfoIT_T1_EESB_SB_SB_SB_SB_SB_SA_SA_,@function
        .size           _ZN2at6native38_GLOBAL__N__9a469cfd_6_RNN_cu_eca79a6d6kernel18lstm_cell_backwardIN3c108BFloat16EflLi1EEEvNS_4cuda6detail10TensorInfoIT_T1_EESB_SB_SB_SB_SB_SB_SA_SA_,(.L_x_1376 - _ZN2at6native38_GLOBAL__N__9a469cfd_6_RNN_cu_eca79a6d6kernel18lstm_cell_backwardIN3c108BFloat16EflLi1EEEvNS_4cuda6detail10TensorInfoIT_T1_EESB_SB_SB_SB_SB_SB_SA_SA_)
        .other          _ZN2at6native38_GLOBAL__N__9a469cfd_6_RNN_cu_eca79a6d6kernel18lstm_cell_backwardIN3c108BFloat16EflLi1EEEvNS_4cuda6detail10TensorInfoIT_T1_EESB_SB_SB_SB_SB_SB_SA_SA_,@"STO_CUDA_ENTRY STV_DEFAULT"
_ZN2at6native38_GLOBAL__N__9a469cfd_6_RNN_cu_eca79a6d6kernel18lstm_cell_backwardIN3c108BFloat16EflLi1EEEvNS_4cuda6detail10TensorInfoIT_T1_EESB_SB_SB_SB_SB_SB_SA_SA_:
        /* <DEDUP_REMOVED lines=10> */
[----:B------:R-:W0:Y:S01]  /*00a0*/  LDCU.64 UR4, c[0x0][0xa00] ;  /* 0x00014000ff0477ac */ /* 0x000e220008000a00 */
[----:B------:R-:W-:Y:S01]  /*00b0*/  IMAD.MOV.U32 R2, RZ, RZ, RZ ;  /* 0x000000ffff027224 */ /* 0x000fe200078e00ff */
[----:B------:R-:W1:Y:S01]  /*00c0*/  LDCU UR10, c[0x0][0x370] ;  /* 0x00006e00ff0a77ac */ /* 0x000e620008000800 */
[----:B------:R-:W2:Y:S01]  /*00d0*/  LDCU.64 UR8, c[0x0][0x358] ;  /* 0x00006b00ff0877ac */ /* 0x000ea20008000a00 */
[----:B------:R-:W3:Y:S01]  /*00e0*/  LDCU.64 UR6, c[0x0][0xee0] ;  /* 0x0001dc00ff0677ac */ /* 0x000ee20008000a00 */
[----:B0-----:R-:W-:-:S04]  /*00f0*/  UISETP.NE.U32.AND UP0, UPT, UR4, URZ, UPT ;  /* 0x000000ff0400728c */ /* 0x001fc8000bf05070 */
[----:B------:R-:W-:Y:S01]  /*0100*/  UISETP.NE.AND.EX UP0, UPT, UR5, URZ, UPT, UP0 ;  /* 0x000000ff0500728c */ /* 0x000fe2000bf05300 */
[----:B-1----:R-:W-:-:S08]  /*0110*/  IMAD R0, R0, UR10, RZ ;  /* 0x0000000a00007c24 */ /* 0x002fd0000f8e02ff */
[----:B--23--:R-:W-:Y:S05]  /*0120*/  BRA.U UP0, `(.L_x_598) ;  /* 0x0000003100b87547 */ /* 0x00cfea000b800000 */
[----:B------:R-:W0:Y:S02]  /*0130*/  LDCU.64 UR4, c[0x0][0xba0] ;  /* 0x00017400ff0477ac */ /* 0x000e240008000a00 */
[----:B0-----:R-:W-:-:S04]  /*0140*/  UISETP.NE.U32.AND UP0, UPT, UR4, URZ, UPT ;  /* 0x000000ff0400728c */ /* 0x001fc8000bf05070 */
[----:B------:R-:W-:-:S09]  /*0150*/  UISETP.NE.AND.EX UP0, UPT, UR5, URZ, UPT, UP0 ;  /* 0x000000ff0500728c */ /* 0x000fd2000bf05300 */
[----:B------:R-:W-:Y:S05]  /*0160*/  BRA.U !UP0, `(.L_x_599) ;  /* 0x0000000d08b07547 */ /* 0x000fea000b800000 */
[----:B------:R-:W0:Y:S01]  /*0170*/  LDCU.64 UR10, c[0x0][0xc70] ;  /* 0x00018e00ff0a77ac */ /* 0x000e220008000a00 */
[----:B------:R-:W-:Y:S01]  /*0180*/  BSSY.RECONVERGENT B0, `(.L_x_600) ;  /* 0x00000e9000007945 */ /* 0x000fe20003800200 */
[----:B------:R-:W1:Y:S01]  /*0190*/  LDCU.64 UR16, c[0x0][0x930] ;  /* 0x00012600ff1077ac */ /* 0x000e620008000a00 */
[----:B------:R-:W2:Y:S01]  /*01a0*/  LDCU.64 UR12, c[0x0][0xe10] ;  /* 0x0001c200ff0c77ac */ /* 0x000ea20008000a00 */
[----:B------:R-:W3:Y:S01]  /*01b0*/  LDCU.64 UR20, c[0x0][0x790] ;  /* 0x0000f200ff1477ac */ /* 0x000ee20008000a00 */
[----:B------:R-:W4:Y:S01]  /*01c0*/  LDCU.64 UR22, c[0x0][0x6c0] ;  /* 0x0000d800ff1677ac */ /* 0x000f220008000a00 */
[----:B0-----:R-:W-:Y:S01]  /*01d0*/  IMAD R3, R2, UR10, RZ ;  /* 0x0000000a02037c24 */ /* 0x001fe2000f8e02ff */
[----:B------:R-:W0:Y:S01]  /*01e0*/  LDCU.64 UR18, c[0x0][0x860] ;  /* 0x00010c00ff1277ac */ /* 0x000e220008000a00 */
[C---:B------:R-:W-:Y:S01]  /*01f0*/  IMAD.WIDE.U32 R12, R6.reuse, UR10, RZ ;  /* 0x0000000a060c7c25 */ /* 0x040fe2000f8e00ff */
[----:B------:R-:W5:Y:S03]  /*0200*/  LDCU.64 UR14, c[0x0][0xd40] ;  /* 0x0001a800ff0e77ac */ /* 0x000f660008000a00 */
[----:B------:R-:W-:-:S02]  /*0210*/  IMAD R7, R6, UR11, R3 ;  /* 0x0000000b06077c24 */ /* 0x000fc4000f8e0203 */
[C---:B-1----:R-:W-:Y:S01]  /*0220*/  IMAD R3, R2.reuse, UR16, RZ ;  /* 0x0000001002037c24 */ /* 0x042fe2000f8e02ff */
[----:B------:R-:W1:Y:S01]  /*0230*/  LDCU UR38, c[0x0][0xee4] ;  /* 0x0001dc80ff2677ac */ /* 0x000e620008000800 */
[C---:B--2---:R-:W-:Y:S01]  /*0240*/  IMAD R5, R2.reuse, UR12, RZ ;  /* 0x0000000c02057c24 */ /* 0x044fe2000f8e02ff */
[----:B------:R-:W-:Y:S01]  /*0250*/  IADD3 R13, PT, PT, R13, R7, RZ ;  /* 0x000000070d0d7210 */ /* 0x000fe20007ffe0ff */
[----:B---3--:R-:W-:Y:S01]  /*0260*/  IMAD R17, R2, UR20, RZ ;  /* 0x0000001402117c24 */ /* 0x008fe2000f8e02ff */
[----:B------:R-:W2:Y:S01]  /*0270*/  LDCU UR39, c[0x0][0xee0] ;  /* 0x0001dc00ff2777ac */ /* 0x000ea20008000800 */
[C---:B------:R-:W-:Y:S01]  /*0280*/  IMAD.WIDE.U32 R8, R6.reuse, UR16, RZ ;  /* 0x0000001006087c25 */ /* 0x040fe2000f8e00ff */
[----:B------:R-:W3:Y:S03]  /*0290*/  LDCU.64 UR30, c[0x0][0xe10] ;  /* 0x0001c200ff1e77ac */ /* 0x000ee60008000a00 */
[----:B------:R-:W-:Y:S01]  /*02a0*/  IMAD R29, R6, UR17, R3 ;  /* 0x00000011061d7c24 */ /* 0x000fe2000f8e0203 */
[----:B0-----:R-:W-:Y:S01]  /*02b0*/  LEA R16, P2, R8, UR18, 0x1 ;  /* 0x0000001208107c11 */ /* 0x001fe2000f8408ff */
[----:B------:R-:W-:Y:S01]  /*02c0*/  IMAD R15, R6, UR13, R5 ;  /* 0x0000000d060f7c24 */ /* 0x000fe2000f8e0205 */
[----:B------:R-:W-:Y:S01]  /*02d0*/  LEA R3, P0, R12, UR4, 0x1 ;  /* 0x000000040c037c11 */ /* 0x000fe2000f8008ff */
[C---:B------:R-:W-:Y:S01]  /*02e0*/  IMAD.WIDE.U32 R4, R6.reuse, UR20, RZ ;  /* 0x0000001406047c25 */ /* 0x040fe2000f8e00ff */
[----:B------:R-:W-:Y:S01]  /*02f0*/  IADD3 R29, PT, PT, R9, R29, RZ ;  /* 0x0000001d091d7210 */ /* 0x000fe20007ffe0ff */
[----:B------:R0:W-:Y:S01]  /*0300*/  STL [R1], R16 ;  /* 0x0000001001007387 */ /* 0x0001e20000100800 */
[----:B------:R-:W0:Y:S01]  /*0310*/  LDCU.64 UR32, c[0x0][0x930] ;  /* 0x00012600ff2077ac */ /* 0x000e220008000a00 */
[----:B------:R-:W-:Y:S01]  /*0320*/  IMAD R17, R6, UR21, R17 ;  /* 0x0000001506117c24 */ /* 0x000fe2000f8e0211 */
[----:B----4-:R-:W-:Y:S01]  /*0330*/  LEA R14, P3, R4, UR22, 0x1 ;  /* 0x00000016040e7c11 */ /* 0x010fe2000f8608ff */
[----:B------:R-:W-:Y:S01]  /*0340*/  IMAD.WIDE.U32 R10, R6, UR12, RZ ;  /* 0x0000000c060a7c25 */ /* 0x000fe2000f8e00ff */
[----:B------:R-:W-:Y:S01]  /*0350*/  LEA.HI.X R29, R8, UR19, R29, 0x1, P2 ;  /* 0x00000013081d7c11 */ /* 0x000fe200090f0c1d */
[----:B------:R-:W4:Y:S02]  /*0360*/  LDCU.64 UR34, c[0x0][0x790] ;  /* 0x0000f200ff2277ac */ /* 0x000f240008000a00 */
[----:B------:R-:W-:Y:S01]  /*0370*/  IMAD.IADD R9, R5, 0x1, R17 ;  /* 0x0000000105097824 */ /* 0x000fe200078e0211 */
[----:B------:R0:W-:Y:S01]  /*0380*/  STL [R1+0x8], R14 ;  /* 0x0000080e01007387 */ /* 0x0001e20000100800 */
[----:B------:R-:W-:Y:S01]  /*0390*/  IMAD.IADD R7, R11, 0x1, R15 ;  /* 0x000000010b077824 */ /* 0x000fe200078e020f */
[----:B-----5:R-:W-:Y:S01]  /*03a0*/  LEA R28, P1, R10, UR14, 0x1 ;  /* 0x0000000e0a1c7c11 */ /* 0x020fe2000f8208ff */
[----:B------:R-:W0:Y:S01]  /*03b0*/  LDCU.64 UR40, c[0x0][0xee0] ;  /* 0x0001dc00ff2877ac */ /* 0x000e220008000a00 */
[----:B------:R-:W-:-:S02]  /*03c0*/  LEA.HI.X R4, R4, UR23, R9, 0x1, P3 ;  /* 0x0000001704047c11 */ /* 0x000fc400098f0c09 */
[----:B------:R-:W-:Y:S01]  /*03d0*/  LEA.HI.X R5, R12, UR5, R13, 0x1, P0 ;  /* 0x000000050c057c11 */ /* 0x000fe200080f0c0d */
[----:B------:R-:W0:Y:S01]  /*03e0*/  LDCU.64 UR24, c[0x0][0x450] ;  /* 0x00008a00ff1877ac */ /* 0x000e220008000a00 */
[----:B------:R-:W-:Y:S01]  /*03f0*/  LEA.HI.X R7, R10, UR15, R7, 0x1, P1 ;  /* 0x0000000f0a077c11 */ /* 0x000fe200088f0c07 */
[----:B------:R0:W-:Y:S01]  /*0400*/  STL [R1+0x4], R4 ;  /* 0x0000040401007387 */ /* 0x0001e20000100800 */
[----:B------:R-:W0:Y:S01]  /*0410*/  LDCU.64 UR26, c[0x0][0x380] ;  /* 0x00007000ff1a77ac */ /* 0x000e220008000a00 */
[----:B------:R-:W0:Y:S01]  /*0420*/  LDCU.64 UR28, c[0x0][0x5f0] ;  /* 0x0000be00ff1c77ac */ /* 0x000e220008000a00 */
[----:B------:R-:W0:Y:S01]  /*0430*/  LDCU.64 UR10, c[0x0][0x520] ;  /* 0x0000a400ff0a77ac */ /* 0x000e220008000a00 */
[----:B------:R-:W0:Y:S01]  /*0440*/  LDCU.64 UR36, c[0x0][0xee8] ;  /* 0x0001dd00ff2477ac */ /* 0x000e220008000a00 */
[----:B-123--:R-:W0:Y:S02]  /*0450*/  LDCU.64 UR12, c[0x0][0xc70] ;  /* 0x00018e00ff0c77ac */ /* 0x00ee240008000a00 */
.L_x_604:
[----:B------:R-:W-:Y:S01]  /*0460*/  MOV R12, UR38 ;  /* 0x00000026000c7c02 */ /* 0x000fe20008000f00 */
[----:B------:R-:W-:Y:S03]  /*0470*/  BSSY.RECONVERGENT B1, `(.L_x_601) ;  /* 0x000002a000017945 */ /* 0x000fe60003800200 */
[----:B0-----:R-:W-:-:S04]  /*0480*/  LOP3.LUT R4, R2, R12, RZ, 0xfc, !PT ;  /* 0x0000000c02047212 */ /* 0x001fc800078efcff */
[----:B------:R-:W-:-:S13]  /*0490*/  ISETP.NE.U32.AND P0, PT, R4, RZ, PT ;  /* 0x000000ff0400720c */ /* 0x000fda0003f05070 */
[----:B-1----:R-:W-:Y:S05]  /*04a0*/  @P0 BRA `(.L_x_602) ;  /* 0x0000000000600947 */ /* 0x002fea0003800000 */
        /* <DEDUP_REMOVED lines=24> */
.L_x_602:
[----:B------:R-:W-:Y:S02]  /*0630*/  MOV R9, R6 ;  /* 0x0000000600097202 */ /* 0x000fe40000000f00 */
[----:B------:R-:W-:-:S07]  /*0640*/  MOV R8, 0x660 ;  /* 0x0000066000087802 */ /* 0x000fce0000000f00 */
[----:B----4-:R-:W-:Y:S05]  /*0650*/  CALL.REL.NOINC `($__internal_21_$__cuda_sm20_div_s64) ;  /* 0x0000004c00447944 */ /* 0x010fea0003c00000 */
[----:B------:R-:W-:Y:S01]  /*0660*/  IADD3 R17, P0, PT, RZ, -R10, RZ ;  /* 0x8000000aff117210 */ /* 0x000fe20007f1e0ff */
[----:B------:R-:W-:Y:S01]  /*0670*/  IMAD.U32 R13, RZ, RZ, UR40 ;  /* 0x00000028ff0d7e24 */ /* 0x000fe2000f8e00ff */
[----:B------:R-:W-:Y:S01]  /*0680*/  MOV R8, R6 ;  /* 0x0000000600087202 */ /* 0x000fe20000000f00 */
[----:B------:R-:W-:Y:S01]  /*0690*/  IMAD.MOV.U32 R9, RZ, RZ, R2 ;  /* 0x000000ffff097224 */ /* 0x000fe200078e0002 */
[----:B------:R-:W-:Y:S01]  /*06a0*/  IADD3.X R4, PT, PT, RZ, ~R11, RZ, P0, !PT ;  /* 0x8000000bff047210 */ /* 0x000fe200007fe4ff */
[----:B------:R-:W-:Y:S02]  /*06b0*/  IMAD.U32 R12, RZ, RZ, UR41 ;  /* 0x00000029ff0c7e24 */ /* 0x000fe4000f8e00ff */
[----:B------:R-:W-:-:S04]  /*06c0*/  IMAD.WIDE.U32 R8, R17, R13, R8 ;  /* 0x0000000d11087225 */ /* 0x000fc800078e0008 */
[----:B------:R-:W-:-:S04]  /*06d0*/  IMAD R15, R4, R13, RZ ;  /* 0x0000000d040f7224 */ /* 0x000fc800078e02ff */
[----:B------:R-:W-:Y:S01]  /*06e0*/  IMAD R17, R17, R12, R15 ;  /* 0x0000000c11117224 */ /* 0x000fe200078e020f */
[----:B------:R-:W-:-:S03]  /*06f0*/  MOV R15, R8 ;  /* 0x00000008000f7202 */ /* 0x000fc60000000f00 */
[----:B------:R-:W-:-:S07]  /*0700*/  IMAD.IADD R4, R9, 0x1, R17 ;  /* 0x0000000109047824 */ /* 0x000fce00078e0211 */
.L_x_603:
[----:B----4-:R-:W-:Y:S05]  /*0710*/  BSYNC.RECONVERGENT B1 ;  /* 0x0000000000017941 */ /* 0x010fea0003800200 */
.L_x_601:
[----:B------:R-:W2:Y:S01]  /*0720*/  LDL R14, [R1] ;  /* 0x00000000010e7983 */ /* 0x000ea20000100800 */
[-C--:B------:R-:W-:Y:S02]  /*0730*/  IMAD R11, R11, R13.reuse, RZ ;  /* 0x0000000d0b0b7224 */ /* 0x080fe400078e02ff */
[C---:B------:R-:W-:Y:S01]  /*0740*/  IMAD.WIDE.U32 R8, R10.reuse, R13, RZ ;  /* 0x0000000d0a087225 */ /* 0x040fe200078e00ff */
[----:B------:R-:W3:Y:S03]  /*0750*/  LDL.LU R27, [R1+0x4] ;  /* 0x00000400011b7983 */ /* 0x000ee60000300800 */
[----:B------:R-:W-:Y:S01]  /*0760*/  IMAD R11, R10, R12, R11 ;  /* 0x0000000c0a0b7224 */ /* 0x000fe200078e020b */
[----:B------:R-:W-:Y:S02]  /*0770*/  LEA R22, P0, R8, R15, 0x2 ;  /* 0x0000000f08167211 */ /* 0x000fe400078010ff */
[----:B------:R-:W-:-:S02]  /*0780*/  MOV R15, R29 ;  /* 0x0000001d000f7202 */ /* 0x000fc40000000f00 */
[----:B------:R-:W-:Y:S01]  /*0790*/  IADD3 R11, PT, PT, R9, R11, RZ ;  /* 0x0000000b090b7210 */ /* 0x000fe20007ffe0ff */
[C---:B------:R-:W-:Y:S01]  /*07a0*/  IMAD.WIDE.U32 R16, R22.reuse, UR24, RZ ;  /* 0x0000001816107c25 */ /* 0x040fe2000f8e00ff */
[-C--:B------:R-:W-:Y:S02]  /*07b0*/  IADD3 R9, P1, PT, R22, R13.reuse, RZ ;  /* 0x0000000d16097210 */ /* 0x080fe40007f3e0ff */
[----:B------:R-:W-:Y:S02]  /*07c0*/  LEA.HI.X R4, R8, R4, R11, 0x2, P0 ;  /* 0x0000000408047211 */ /* 0x000fe400000f140b */
[----:B------:R-:W-:-:S03]  /*07d0*/  IADD3 R10, P0, PT, R9, R13, RZ ;  /* 0x0000000d090a7210 */ /* 0x000fc60007f1e0ff */
[----:B------:R-:W-:Y:S01]  /*07e0*/  IMAD.X R11, R4, 0x1, R12, P1 ;  /* 0x00000001040b7824 */ /* 0x000fe200008e060c */
[----:B------:R-:W-:Y:S01]  /*07f0*/  IADD3 R20, P1, PT, R10, R13, RZ ;  /* 0x0000000d0a147210 */ /* 0x000fe20007f3e0ff */
[----:B------:R-:W-:-:S03]  /*0800*/  IMAD R13, R4, UR24, RZ ;  /* 0x00000018040d7c24 */ /* 0x000fc6000f8e02ff */
[----:B------:R-:W-:Y:S01]  /*0810*/  IADD3.X R21, PT, PT, R11, R12, RZ, P0, !PT ;  /* 0x0000000c0b157210 */ /* 0x000fe200007fe4ff */
[----:B------:R-:W-:-:S04]  /*0820*/  IMAD R13, R22, UR25, R13 ;  /* 0x00000019160d7c24 */ /* 0x000fc8000f8e020d */
[----:B------:R-:W-:-:S04]  /*0830*/  IMAD.X R8, R21, 0x1, R12, P1 ;  /* 0x0000000115087824 */ /* 0x000fc800008e060c */
[----:B------:R-:W-:Y:S02]  /*0840*/  IMAD R18, R8, UR24, RZ ;  /* 0x0000001808127c24 */ /* 0x000fe4000f8e02ff */
[----:B------:R-:W-:Y:S01]  /*0850*/  IMAD.IADD R13, R17, 0x1, R13 ;  /* 0x00000001110d7824 */ /* 0x000fe200078e020d */
[----:B------:R-:W-:Y:S01]  /*0860*/  LEA R12, P0, R16, UR26, 0x1 ;  /* 0x0000001a100c7c11 */ /* 0x000fe2000f8008ff */
[----:B------:R-:W-:Y:S02]  /*0870*/  IMAD R17, R20, UR25, R18 ;  /* 0x0000001914117c24 */ /* 0x000fe4000f8e0212 */
[----:B------:R-:W-:Y:S01]  /*0880*/  IMAD R23, R11, UR24, RZ ;  /* 0x000000180b177c24 */ /* 0x000fe2000f8e02ff */
[----:B------:R-:W-:Y:S01]  /*0890*/  LEA.HI.X R13, R16, UR27, R13, 0x1, P0 ;  /* 0x0000001b100d7c11 */ /* 0x000fe200080f0c0d */
[----:B------:R-:W-:-:S04]  /*08a0*/  IMAD.WIDE.U32 R18, R9, UR24, RZ ;  /* 0x0000001809127c25 */ /* 0x000fc8000f8e00ff */
[----:B------:R-:W-:-:S04]  /*08b0*/  IMAD R25, R21, UR24, RZ ;  /* 0x0000001815197c24 */ /* 0x000fc8000f8e02ff */
[----:B------:R-:W-:Y:S01]  /*08c0*/  IMAD R25, R10, UR25, R25 ;  /* 0x000000190a197c24 */ /* 0x000fe2000f8e0219 */
[----:B--2---:R0:W2:Y:S02]  /*08d0*/  LDG.E.U16 R26, desc[UR8][R14.64] ;  /* 0x000000080e1a7981 */ /* 0x0040a4000c1e1500 */
[----:B0-----:R-:W-:-:S05]  /*08e0*/  IMAD.WIDE.U32 R14, R20, UR24, RZ ;  /* 0x00000018140e7c25 */ /* 0x001fca000f8e00ff */
[----:B------:R-:W-:Y:S01]  /*08f0*/  IADD3 R17, PT, PT, R15, R17, RZ ;  /* 0x000000110f117210 */ /* 0x000fe20007ffe0ff */
[----:B------:R-:W-:Y:S01]  /*0900*/  IMAD R15, R9, UR25, R23 ;  /* 0x00000019090f7c24 */ /* 0x000fe2000f8e0217 */
[----:B------:R-:W-:-:S03]  /*0910*/  LEA R16, P0, R14, UR26, 0x1 ;  /* 0x0000001a0e107c11 */ /* 0x000fc6000f8008ff */
[----:B------:R-:W-:Y:S01]  /*0920*/  IMAD.IADD R15, R19, 0x1, R15 ;  /* 0x00000001130f7824 */ /* 0x000fe200078e020f */
[----:B------:R-:W-:Y:S02]  /*0930*/  LEA.HI.X R17, R14, UR27, R17, 0x1, P0 ;  /* 0x0000001b0e117c11 */ /* 0x000fe400080f0c11 */
[----:B------:R-:W-:-:S03]  /*0940*/  LEA R14, P0, R18, UR26, 0x1 ;  /* 0x0000001a120e7c11 */ /* 0x000fc6000f8008ff */
[----:B------:R0:W4:Y:S01]  /*0950*/  LDG.E.U16 R24, desc[UR8][R16.64] ;  /* 0x0000000810187981 */ /* 0x000122000c1e1500 */
[----:B------:R-:W-:Y:S01]  /*0960*/  LEA.HI.X R15, R18, UR27, R15, 0x1, P0 ;  /* 0x0000001b120f7c11 */ /* 0x000fe200080f0c0f */
[----:B------:R-:W-:Y:S01]  /*0970*/  IMAD.WIDE.U32 R18, R10, UR24, RZ ;  /* 0x000000180a127c25 */ /* 0x000fe2000f8e00ff */
[----:B0-----:R-:W-:-:S03]  /*0980*/  MOV R16, R3 ;  /* 0x0000000300107202 */ /* 0x001fc60000000f00 */
[----:B------:R-:W-:Y:S01]  /*0990*/  IMAD.MOV.U32 R17, RZ, RZ, R5 ;  /* 0x000000ffff117224 */ /* 0x000fe200078e0005 */
[----:B------:R-:W-:-:S04]  /*09a0*/  IADD3 R25, PT, PT, R19, R25, RZ ;  /* 0x0000001913197210 */ /* 0x000fc80007ffe0ff */
[----:B------:R0:W5:Y:S02]  /*09b0*/  LDG.E.U16 R23, desc[UR8][R16.64] ;  /* 0x0000000810177981 */ /* 0x000164000c1e1500 */
[----:B0-----:R-:W-:-:S04]  /*09c0*/  LEA R16, P0, R18, UR26, 0x1 ;  /* 0x0000001a12107c11 */ /* 0x001fc8000f8008ff */
[----:B------:R-:W-:Y:S02]  /*09d0*/  LEA.HI.X R17, R18, UR27, R25, 0x1, P0 ;  /* 0x0000001b12117c11 */ /* 0x000fe400080f0c19 */
[----:B------:R-:W2:Y:S01]  /*09e0*/  LDL R25, [R1+0x8] ;  /* 0x0000080001197983 */ /* 0x000ea20000100800 */
[----:B---3--:R-:W-:Y:S01]  /*09f0*/  MOV R19, R27 ;  /* 0x0000001b00137202 */ /* 0x008fe20000000f00 */
[----:B------:R-:W-:Y:S02]  /*0a00*/  IMAD R4, R4, UR28, RZ ;  /* 0x0000001c04047c24 */ /* 0x000fe4000f8e02ff */
[----:B--2---:R-:W-:Y:S02]  /*0a10*/  IMAD.MOV.U32 R18, RZ, RZ, R25 ;  /* 0x000000ffff127224 */ /* 0x004fe400078e0019 */
[----:B------:R0:W2:Y:S04]  /*0a20*/  LDG.E.U16 R25, desc[UR8][R16.64] ;  /* 0x0000000810197981 */ /* 0x0000a8000c1e1500 */
[----:B------:R-:W3:Y:S01]  /*0a30*/  LDG.E.U16 R18, desc[UR8][R18.64] ;  /* 0x0000000812127981 */ /* 0x000ee2000c1e1500 */
[----:B0-----:R-:W-:-:S03]  /*0a40*/  IMAD.MOV.U32 R17, RZ, RZ, R27 ;  /* 0x000000ffff117224 */ /* 0x001fc600078e001b */
[----:B------:R-:W3:Y:S04]  /*0a50*/  LDG.E.U16 R27, desc[UR8][R14.64] ;  /* 0x000000080e1b7981 */ /* 0x000ee8000c1e1500 */
[----:B------:R0:W3:Y:S01]  /*0a60*/  LDG.E.U16 R19, desc[UR8][R12.64] ;  /* 0x000000080c137981 */ /* 0x0000e2000c1e1500 */
[----:B------:R-:W-:-:S06]  /*0a70*/  SHF.L.U32 R26, R26, 0x10, RZ ;  /* 0x000000101a1a7819 */ /* 0x000fcc00000006ff */
[----:B------:R-:W1:Y:S01]  /*0a80*/  MUFU.TANH R26, R26 ;  /* 0x0000001a001a7308 */ /* 0x000e620000002400 */
[----:B0-----:R-:W-:-:S04]  /*0a90*/  IMAD.WIDE.U32 R12, R22, UR28, RZ ;  /* 0x0000001c160c7c25 */ /* 0x001fc8000f8e00ff */
[----:B------:R-:W-:Y:S02]  /*0aa0*/  IMAD R22, R22, UR29, R4 ;  /* 0x0000001d16167c24 */ /* 0x000fe4000f8e0204 */
[----:B------:R-:W-:Y:S02]  /*0ab0*/  IMAD R4, R11, UR28, RZ ;  /* 0x0000001c0b047c24 */ /* 0x000fe4000f8e02ff */
[----:B------:R-:W-:Y:S01]  /*0ac0*/  IMAD.IADD R11, R13, 0x1, R22 ;  /* 0x000000010d0b7824 */ /* 0x000fe200078e0216 */
[----:B------:R-:W-:Y:S01]  /*0ad0*/  MOV R22, R17 ;  /* 0x0000001100167202 */ /* 0x000fe20000000f00 */
[C---:B------:R-:W-:Y:S01]  /*0ae0*/  IMAD R4, R9.reuse, UR29, R4 ;  /* 0x0000001d09047c24 */ /* 0x040fe2000f8e0204 */
[----:B------:R-:W-:Y:S01]  /*0af0*/  LEA R14, P0, R12, UR10, 0x1 ;  /* 0x0000000a0c0e7c11 */ /* 0x000fe2000f8008ff */
[----:B------:R-:W-:Y:S01]  /*0b00*/  IMAD.WIDE.U32 R16, R9, UR28, RZ ;  /* 0x0000001c09107c25 */ /* 0x000fe2000f8e00ff */
[----:B-----5:R-:W-:-:S03]  /*0b10*/  SHF.L.U32 R23, R23, 0x10, RZ ;  /* 0x0000001017177819 */ /* 0x020fc600000006ff */
[----:B----4-:R-:W-:Y:S01]  /*0b20*/  IMAD.U32 R24, R24, 0x10000, RZ ;  /* 0x0001000018187824 */ /* 0x010fe200078e00ff */
[----:B------:R-:W-:Y:S01]  /*0b30*/  LEA.HI.X R15, R12, UR11, R11, 0x1, P0 ;  /* 0x0000000b0c0f7c11 */ /* 0x000fe200080f0c0b */
[----:B------:R-:W-:Y:S01]  /*0b40*/  IMAD.IADD R4, R17, 0x1, R4 ;  /* 0x0000000111047824 */ /* 0x000fe200078e0204 */
[----:B------:R-:W-:Y:S01]  /*0b50*/  LEA R12, P0, R16, UR10, 0x1 ;  /* 0x0000000a100c7c11 */ /* 0x000fe2000f8008ff */
[----:B-1----:R-:W-:Y:S01]  /*0b60*/  FFMA.FTZ R9, -R26, R26, 1 ;  /* 0x3f8000001a097423 */ /* 0x002fe2000001011a */
[----:B------:R-:W-:Y:S02]  /*0b70*/  FMUL.FTZ R11, RZ, R24 ;  /* 0x00000018ff0b7220 */ /* 0x000fe40000410000 */
[----:B------:R-:W-:Y:S02]  /*0b80*/  LEA.HI.X R13, R16, UR11, R4, 0x1, P0 ;  /* 0x0000000b100d7c11 */ /* 0x000fe400080f0c04 */
[----:B------:R-:W-:Y:S01]  /*0b90*/  FFMA.FTZ R4, R11, R9, R23 ;  /* 0x000000090b047223 */ /* 0x000fe20000010017 */
[----:B------:R-:W-:Y:S01]  /*0ba0*/  MOV R23, R22 ;  /* 0x0000001600177202 */ /* 0x000fe20000000f00 */
[----:B------:R-:W-:Y:S01]  /*0bb0*/  FMUL.FTZ R16, RZ, R26 ;  /* 0x0000001aff107220 */ /* 0x000fe20000410000 */
[----:B------:R-:W-:Y:S01]  /*0bc0*/  FADD.FTZ R22, -R24, 1 ;  /* 0x3f80000018167421 */ /* 0x000fe20000010100 */
[----:B------:R-:W4:Y:S03]  /*0bd0*/  LDL.LU R26, [R1+0x8] ;  /* 0x00000800011a7983 */ /* 0x000f260000300800 */
[----:B------:R-:W-:Y:S01]  /*0be0*/  FMUL.FTZ R16, R16, R22 ;  /* 0x0000001610107220 */ /* 0x000fe20000410000 */
[----:B--2---:R-:W-:Y:S01]  /*0bf0*/  IMAD.U32 R25, R25, 0x10000, RZ ;  /* 0x0001000019197824 */ /* 0x004fe200078e00ff */
[----:B---3--:R-:W-:-:S03]  /*0c00*/  SHF.L.U32 R18, R18, 0x10, RZ ;  /* 0x0000001012127819 */ /* 0x008fc600000006ff */
[----:B------:R-:W-:Y:S01]  /*0c10*/  FMUL.FTZ R11, R4, R25 ;  /* 0x00000019040b7220 */ /* 0x000fe20000410000 */
[----:B------:R-:W-:Y:S01]  /*0c20*/  SHF.L.U32 R27, R27, 0x10, RZ ;  /* 0x000000101b1b7819 */ /* 0x000fe200000006ff */
[----:B------:R-:W-:-:S04]  /*0c30*/  IMAD.U32 R19, R19, 0x10000, RZ ;  /* 0x0001000013137824 */ /* 0x000fc800078e00ff */
[----:B------:R-:W-:Y:S01]  /*0c40*/  FADD.FTZ R9, -R19, 1 ;  /* 0x3f80000013097421 */ /* 0x000fe20000010100 */
[----:B------:R-:W-:Y:S01]  /*0c50*/  FMUL.FTZ R18, R4, R18 ;  /* 0x0000001204127220 */ /* 0x000fe20000410000 */
[----:B------:R-:W-:Y:S02]  /*0c60*/  FADD.FTZ R17, -R27, 1 ;  /* 0x3f8000001b117421 */ /* 0x000fe40000010100 */
[----:B------:R-:W-:Y:S02]  /*0c70*/  FMUL.FTZ R22, R11, R9 ;  /* 0x000000090b167220 */ /* 0x000fe40000410000 */
[----:B------:R-:W-:Y:S02]  /*0c80*/  FMUL.FTZ R17, R18, R17 ;  /* 0x0000001112117220 */ /* 0x000fe40000410000 */
[----:B------:R-:W-:Y:S02]  /*0c90*/  FMUL.FTZ R18, R19, R22 ;  /* 0x0000001613127220 */ /* 0x000fe40000410000 */
[----:B------:R-:W2:Y:S01]  /*0ca0*/  LDL.LU R22, [R1] ;  /* 0x0000000001167983 */ /* 0x000ea20000300800 */
[----:B------:R-:W-:-:S02]  /*0cb0*/  IMAD R21, R21, UR28, RZ ;  /* 0x0000001c15157c24 */ /* 0x000fc4000f8e02ff */
[----:B------:R-:W-:Y:S02]  /*0cc0*/  FFMA.FTZ R25, -R25, R25, 1 ;  /* 0x3f80000019197423 */ /* 0x000fe40000010119 */
[----:B------:R-:W-:Y:S02]  /*0cd0*/  IMAD R9, R10, UR29, R21 ;  /* 0x0000001d0a097c24 */ /* 0x000fe4000f8e0215 */
[----:B------:R-:W-:Y:S02]  /*0ce0*/  IMAD R21, R8, UR28, RZ ;  /* 0x0000001c08157c24 */ /* 0x000fe4000f8e02ff */
[----:B------:R-:W-:Y:S01]  /*0cf0*/  FMUL.FTZ R8, R27, R17 ;  /* 0x000000111b087220 */ /* 0x000fe20000410000 */
[----:B------:R-:W-:-:S04]  /*0d00*/  IMAD.WIDE.U32 R10, R10, UR28, RZ ;  /* 0x0000001c0a0a7c25 */ /* 0x000fc8000f8e00ff */
[----:B------:R-:W-:Y:S01]  /*0d10*/  FMUL.FTZ R19, R4, R19 ;  /* 0x0000001304137220 */ /* 0x000fe20000410000 */
[----:B------:R-:W-:Y:S01]  /*0d20*/  FMUL.FTZ R24, R24, R16 ;  /* 0x0000001018187220 */ /* 0x000fe20000410000 */
[----:B------:R-:W-:Y:S01]  /*0d30*/  IMAD R17, R20, UR29, R21 ;  /* 0x0000001d14117c24 */ /* 0x000fe2000f8e0215 */
[----:B------:R-:W-:Y:S01]  /*0d40*/  F2FP.BF16.F32.PACK_AB R18, R8, R18 ;  /* 0x000000120812723e */ /* 0x000fe200000010ff */
[----:B------:R-:W-:Y:S02]  /*0d50*/  IMAD.IADD R9, R11, 0x1, R9 ;  /* 0x000000010b097824 */ /* 0x000fe400078e0209 */
[----:B------:R-:W-:Y:S01]  /*0d60*/  FMUL.FTZ R19, R19, R25 ;  /* 0x0000001913137220 */ /* 0x000fe20000410000 */
[----:B------:R-:W-:Y:S01]  /*0d70*/  IMAD.WIDE.U32 R20, R20, UR28, RZ ;  /* 0x0000001c14147c25 */ /* 0x000fe2000f8e00ff */
[----:B------:R-:W-:Y:S02]  /*0d80*/  LEA R8, P0, R10, UR10, 0x1 ;  /* 0x0000000a0a087c11 */ /* 0x000fe4000f8008ff */
[----:B------:R-:W-:Y:S01]  /*0d90*/  PRMT R11, R18, 0x7632, R11 ;  /* 0x00007632120b7816 */ /* 0x000fe2000000000b */
[----:B------:R-:W-:Y:S01]  /*0da0*/  FMUL.FTZ R4, R4, R27 ;  /* 0x0000001b04047220 */ /* 0x000fe20000410000 */
[----:B------:R-:W-:-:S02]  /*0db0*/  LEA.HI.X R9, R10, UR11, R9, 0x1, P0 ;  /* 0x0000000b0a097c11 */ /* 0x000fc400080f0c09 */
[----:B------:R-:W-:Y:S02]  /*0dc0*/  F2FP.BF16.F32.PACK_AB R19, R24, R19 ;  /* 0x000000131813723e */ /* 0x000fe400000010ff */
[C---:B------:R-:W-:Y:S02]  /*0dd0*/  LEA R16, P1, R20.reuse, UR10, 0x1 ;  /* 0x0000000a14107c11 */ /* 0x040fe4000f8208ff */
[----:B------:R-:W-:Y:S01]  /*0de0*/  IADD3 R17, PT, PT, R21, R17, RZ ;  /* 0x0000001115117210 */ /* 0x000fe20007ffe0ff */
[----:B------:R-:W-:Y:S01]  /*0df0*/  STG.E.U16 desc[UR8][R14.64], R18 ;  /* 0x000000120e007986 */ /* 0x000fe2000c101508 */
[----:B------:R-:W-:Y:S02]  /*0e00*/  F2FP.BF16.F32.PACK_AB R4, RZ, R4 ;  /* 0x00000004ff04723e */ /* 0x000fe400000010ff */
[----:B------:R-:W-:Y:S01]  /*0e10*/  LEA.HI.X R17, R20, UR11, R17, 0x1, P1 ;  /* 0x0000000b14117c11 */ /* 0x000fe200088f0c11 */
[----:B------:R0:W-:Y:S04]  /*0e20*/  STG.E.U16 desc[UR8][R12.64], R11 ;  /* 0x0000000b0c007986 */ /* 0x0001e8000c101508 */
[----:B------:R1:W-:Y:S01]  /*0e30*/  STG.E.U16 desc[UR8][R8.64], R19 ;  /* 0x0000001308007986 */ /* 0x0003e2000c101508 */
[----:B0-----:R-:W-:Y:S01]  /*0e40*/  PRMT R13, R19, 0x7632, R13 ;  /* 0x00007632130d7816 */ /* 0x001fe2000000000d */
[----:B-1----:R-:W-:Y:S01]  /*0e50*/  IMAD.MOV.U32 R8, RZ, RZ, R28 ;  /* 0x000000ffff087224 */ /* 0x002fe200078e001c */
[----:B------:R-:W-:-:S03]  /*0e60*/  MOV R9, R7 ;  /* 0x0000000700097202 */ /* 0x000fc60000000f00 */
[----:B------:R-:W-:Y:S01]  /*0e70*/  STG.E.U16 desc[UR8][R16.64], R13 ;  /* 0x0000000d10007986 */ /* 0x000fe2000c101508 */
[----:B------:R-:W-:-:S03]  /*0e80*/  IMAD.WIDE.U32 R14, R0, UR34, RZ ;  /* 0x00000022000e7c25 */ /* 0x000fc6000f8e00ff */
[----:B------:R0:W-:Y:S01]  /*0e90*/  STG.E.U16 desc[UR8][R8.64], R4 ;  /* 0x0000000408007986 */ /* 0x0001e2000c101508 */
[----:B----4-:R-:W-:Y:S01]  /*0ea0*/  LEA R26, P4, R14, R26, 0x1 ;  /* 0x0000001a0e1a7211 */ /* 0x010fe200078808ff */
[----:B0-----:R-:W-:-:S04]  /*0eb0*/  IMAD.WIDE.U32 R8, R0, UR32, RZ ;  /* 0x0000002000087c25 */ /* 0x001fc8000f8e00ff */
[C---:B------:R-:W-:Y:S02]  /*0ec0*/  IMAD R4, R0.reuse, UR33, R9 ;  /* 0x0000002100047c24 */ /* 0x040fe4000f8e0209 */
[C---:B------:R-:W-:Y:S01]  /*0ed0*/  IMAD R9, R0.reuse, UR35, R15 ;  /* 0x0000002300097c24 */ /* 0x040fe2000f8e020f */
[----:B------:R-:W-:-:S04]  /*0ee0*/  IADD3 R6, P0, PT, R0, R6, RZ ;  /* 0x0000000600067210 */ /* 0x000fc80007f1e0ff */
[----:B------:R-:W-:Y:S01]  /*0ef0*/  LEA.HI.X R23, R14, R23, R9, 0x1, P4 ;  /* 0x000000170e177211 */ /* 0x000fe200020f0c09 */
[----:B------:R-:W-:Y:S01]  /*0f00*/  IMAD.X R2, RZ, RZ, R2, P0 ;  /* 0x000000ffff027224 */ /* 0x000fe200000e0602 */
[----:B------:R-:W-:-:S04]  /*0f10*/  ISETP.GE.U32.AND P0, PT, R6, UR36, PT ;  /* 0x0000002406007c0c */ /* 0x000fc8000bf06070 */
[----:B------:R-:W-:Y:S01]  /*0f20*/  ISETP.GE.AND.EX P0, PT, R2, UR37, PT, P0 ;  /* 0x0000002502007c0c */ /* 0x000fe2000bf06300 */
[----:B------:R-:W-:-:S04]  /*0f30*/  IMAD.WIDE.U32 R12, R0, UR12, RZ ;  /* 0x0000000c000c7c25 */ /* 0x000fc8000f8e00ff */
[----:B------:R-:W-:Y:S01]  /*0f40*/  IMAD.WIDE.U32 R10, R0, UR30, RZ ;  /* 0x0000001e000a7c25 */ /* 0x000fe2000f8e00ff */
[----:B------:R-:W-:-:S03]  /*0f50*/  LEA R3, P1, R12, R3, 0x1 ;  /* 0x000000030c037211 */ /* 0x000fc600078208ff */
[----:B------:R-:W-:Y:S01]  /*0f60*/  IMAD R13, R0, UR13, R13 ;  /* 0x0000000d000d7c24 */ /* 0x000fe2000f8e020d */
[----:B------:R-:W-:Y:S01]  /*0f70*/  LEA R28, P2, R10, R28, 0x1 ;  /* 0x0000001c0a1c7211 */ /* 0x000fe200078408ff */
[----:B------:R-:W-:-:S03]  /*0f80*/  IMAD R11, R0, UR31, R11 ;  /* 0x0000001f000b7c24 */ /* 0x000fc6000f8e020b */
[----:B------:R-:W-:Y:S02]  /*0f90*/  LEA.HI.X R5, R12, R5, R13, 0x1, P1 ;  /* 0x000000050c057211 */ /* 0x000fe400008f0c0d */
[----:B------:R-:W-:Y:S02]  /*0fa0*/  LEA.HI.X R7, R10, R7, R11, 0x1, P2 ;  /* 0x000000070a077211 */ /* 0x000fe400010f0c0b */
[----:B--2---:R-:W-:-:S05]  /*0fb0*/  LEA R22, P3, R8, R22, 0x1 ;  /* 0x0000001608167211 */ /* 0x004fca00078608ff */
[----:B------:R1:W-:Y:S04]  /*0fc0*/  STL [R1], R22 ;  /* 0x0000001601007387 */ /* 0x0003e80000100800 */
[----:B------:R1:W-:Y:S04]  /*0fd0*/  STL [R1+0x8], R26 ;  /* 0x0000081a01007387 */ /* 0x0003e80000100800 */
[----:B------:R1:W-:Y:S01]  /*0fe0*/  STL [R1+0x4], R23 ;  /* 0x0000041701007387 */ /* 0x0003e20000100800 */
[----:B------:R-:W-:Y:S01]  /*0ff0*/  LEA.HI.X R29, R8, R29, R4, 0x1, P3 ;  /* 0x0000001d081d7211 */ /* 0x000fe200018f0c04 */
[----:B------:R-:W-:Y:S06]  /*1000*/  @!P0 BRA `(.L_x_604) ;  /* 0xfffffff400148947 */ /* 0x000fec000383ffff */
[----:B------:R-:W-:Y:S05]  /*1010*/  BSYNC.RECONVERGENT B0 ;  /* 0x0000000000007941 */ /* 0x000fea0003800200 */
.L_x_600:
[----:B------:R-:W-:Y:S05]  /*1020*/  EXIT ;  /* 0x000000000000794d */ /* 0x000fea0003800000 */
.L_x_599:
[----:B------:R-:W-:Y:S01]  /*1030*/  IADD3 R3, P0, PT, R0, R6, RZ ;  /* 0x0000000600037210 */ /* 0x000fe20007f1e0ff */
[----:B------:R-:W-:Y:S03]  /*1040*/  BSSY.RECONVERGENT B0, `(.L_x_605) ;  /* 0x0000023000007945 */ /* 0x000fe60003800200 */
[----:B------:R-:W-:Y:S02]  /*1050*/  IADD3.X R8, PT, PT, RZ, R2, RZ, P0, !PT ;  /* 0x00000002ff087210 */ /* 0x000fe400007fe4ff */
[C---:B------:R-:W-:Y:S02]  /*1060*/  ISETP.GT.U32.AND P1, PT, R3.reuse, UR12, PT ;  /* 0x0000000c03007c0c */ /* 0x040fe4000bf24070 */
[----:B------:R-:W-:Y:S02]  /*1070*/  ISETP.GE.U32.AND P0, PT, R3, UR12, PT ;  /* 0x0000000c03007c0c */ /* 0x000fe4000bf06070 */
[----:B------:R-:W-:-:S02]  /*1080*/  ISETP.GT.U32.AND.EX P1, PT, R8, UR13, PT, P1 ;  /* 0x0000000d08007c0c */ /* 0x000fc4000bf24110 */
[C---:B------:R-:W-:Y:S02]  /*1090*/  ISETP.GE.U32.AND.EX P0, PT, R8.reuse, UR13, PT, P0 ;  /* 0x0000000d08007c0c */ /* 0x040fe4000bf06100 */
[----:B------:R-:W-:Y:S02]  /*10a0*/  SEL R4, R3, UR12, P1 ;  /* 0x0000000c03047c07 */ /* 0x000fe40008800000 */
[----:B------:R-:W-:Y:S02]  /*10b0*/  SEL R27, RZ, 0x1, P0 ;  /* 0x00000001ff1b7807 */ /* 0x000fe40000000000 */
[----:B------:R-:W-:Y:S02]  /*10c0*/  SEL R5, R8, UR13, P1 ;  /* 0x0000000d08057c07 */ /* 0x000fe40008800000 */
[----:B------:R-:W-:-:S04]  /*10d0*/  IADD3 R3, P0, P1, R4, -R3, -R27 ;  /* 0x8000000304037210 */ /* 0x000fc8000791e81b */
[----:B------:R-:W-:-:S04]  /*10e0*/  IADD3.X R5, PT, PT, R5, -0x1, ~R8, P0, P1 ;  /* 0xffffffff05057810 */ /* 0x000fc800007e2c08 */
[----:B------:R-:W-:-:S13]  /*10f0*/  ISETP.NE.U32.AND P0, PT, R5, RZ, PT ;  /* 0x000000ff0500720c */ /* 0x000fda0003f05070 */
[----:B------:R-:W-:Y:S05]  /*1100*/  @P0 BRA `(.L_x_606) ;  /* 0x0000000000500947 */ /* 0x000fea0003800000 */
[----:B------:R-:W0:Y:S01]  /*1110*/  I2F.U32.RP R7, R0 ;  /* 0x0000000000077306 */ /* 0x000e220000209000 */
[----:B------:R-:W-:Y:S01]  /*1120*/  IMAD.MOV R9, RZ, RZ, -R0 ;  /* 0x000000ffff097224 */ /* 0x000fe200078e0a00 */
[----:B------:R-:W-:Y:S01]  /*1130*/  ISETP.NE.U32.AND P2, PT, R0, RZ, PT ;  /* 0x000000ff0000720c */ /* 0x000fe20003f45070 */
[----:B------:R-:W-:-:S05]  /*1140*/  IMAD.MOV.U32 R29, RZ, RZ, RZ ;  /* 0x000000ffff1d7224 */ /* 0x000fca00078e00ff */
[----:B0-----:R-:W0:Y:S02]  /*1150*/  MUFU.RCP R7, R7 ;  /* 0x0000000700077308 */ /* 0x001e240000001000 */
[----:B0-----:R-:W-:-:S06]  /*1160*/  IADD3 R4, PT, PT, R7, 0xffffffe, RZ ;  /* 0x0ffffffe07047810 */ /* 0x001fcc0007ffe0ff */
[----:B------:R0:W1:Y:S02]  /*1170*/  F2I.FTZ.U32.TRUNC.NTZ R5, R4 ;  /* 0x0000000400057305 */ /* 0x000064000021f000 */
[----:B0-----:R-:W-:Y:S02]  /*1180*/  HFMA2 R4, -RZ, RZ, 0, 0 ;  /* 0x00000000ff047431 */ /* 0x001fe400000001ff */
[----:B-1----:R-:W-:-:S04]  /*1190*/  IMAD R9, R9, R5, RZ ;  /* 0x0000000509097224 */ /* 0x002fc800078e02ff */
        /* <DEDUP_REMOVED lines=8> */
[----:B------:R-:W-:Y:S02]  /*1220*/  @P1 IADD3 R28, PT, PT, R28, 0x1, RZ ;  /* 0x000000011c1c1810 */ /* 0x000fe40007ffe0ff */
[----:B------:R-:W-:Y:S01]  /*1230*/  @!P2 LOP3.LUT R28, RZ, R0, RZ, 0x33, !PT ;  /* 0x00000000ff1ca212 */ /* 0x000fe200078e33ff */
[----:B------:R-:W-:Y:S06]  /*1240*/  BRA `(.L_x_607) ;  /* 0x0000000000087947 */ /* 0x000fec0003800000 */
.L_x_606:
[----:B------:R-:W-:-:S07]  /*1250*/  MOV R4, 0x1270 ;  /* 0x0000127000047802 */ /* 0x000fce0000000f00 */
[----:B------:R-:W-:Y:S05]  /*1260*/  CALL.REL.NOINC `($__internal_22_$__cuda_sm20_div_u64) ;  /* 0x0000004400987944 */ /* 0x000fea0003c00000 */
.L_x_607:
[----:B------:R-:W-:Y:S05]  /*1270*/  BSYNC.RECONVERGENT B0 ;  /* 0x0000000000007941 */ /* 0x000fea0003800200 */
.L_x_605:
[----:B------:R-:W-:Y:S01]  /*1280*/  IADD3 R27, P1, PT, R28, R27, RZ ;  /* 0x0000001b1c1b7210 */ /* 0x000fe20007f3e0ff */
[----:B------:R-:W-:Y:S03]  /*1290*/  BSSY.RECONVERGENT B0, `(.L_x_608) ;  /* 0x00000b5000007945 */ /* 0x000fe60003800200 */
[----:B------:R-:W-:Y:S02]  /*12a0*/  LOP3.LUT R3, R27, 0x1, RZ, 0xc0, !PT ;  /* 0x000000011b037812 */ /* 0x000fe400078ec0ff */
[----:B------:R-:W-:Y:S02]  /*12b0*/  IADD3.X R28, PT, PT, RZ, R29, RZ, P1, !PT ;  /* 0x0000001dff1c7210 */ /* 0x000fe40000ffe4ff */
[----:B------:R-:W-:-:S04]  /*12c0*/  ISETP.NE.U32.AND P0, PT, R3, 0x1, PT ;  /* 0x000000010300780c */ /* 0x000fc80003f05070 */
[----:B------:R-:W-:-:S13]  /*12d0*/  ISETP.NE.U32.AND.EX P0, PT, RZ, RZ, PT, P0 ;  /* 0x000000ffff00720c */ /* 0x000fda0003f05100 */
[----:B------:R-:W-:Y:S05]  /*12e0*/  @!P0 BRA `(.L_x_609) ;  /* 0x0000000800bc8947 */ /* 0x000fea0003800000 */
[----:B------:R-:W0:Y:S02]  /*12f0*/  LDCU UR4, c[0x0][0xee4] ;  /* 0x0001dc80ff0477ac */ /* 0x000e240008000800 */
[----:B0-----:R-:W-:-:S04]  /*1300*/  MOV R22, UR4 ;  /* 0x0000000400167c02 */ /* 0x001fc80008000f00 */
[----:B------:R-:W-:-:S13]  /*1310*/  ISETP.NE.U32.AND P0, PT, R22, RZ, PT ;  /* 0x000000ff1600720c */ /* 0x000fda0003f05070 */
[----:B------:R-:W-:Y:S05]  /*1320*/  @P0 BRA `(.L_x_610) ;  /* 0x0000000000640947 */ /* 0x000fea0003800000 */
[----:B------:R-:W0:Y:S01]  /*1330*/  LDCU UR4, c[0x0][0xee0] ;  /* 0x0001dc00ff0477ac */ /* 0x000e220008000800 */
[----:B------:R-:W-:Y:S01]  /*1340*/  MOV R11, RZ ;  /* 0x000000ff000b7202 */ /* 0x000fe20000000f00 */
[----:B0-----:R-:W-:-:S04]  /*1350*/  IMAD.U32 R3, RZ, RZ, UR4 ;  /* 0x00000004ff037e24 */ /* 0x001fc8000f8e00ff */
[----:B------:R-:W0:Y:S01]  /*1360*/  I2F.U32.RP R7, R3 ;  /* 0x0000000300077306 */ /* 0x000e220000209000 */
[----:B------:R-:W-:-:S07]  /*1370*/  ISETP.NE.U32.AND P2, PT, R3, RZ, PT ;  /* 0x000000ff0300720c */ /* 0x000fce0003f45070 */
[----:B0-----:R-:W0:Y:S02]  /*1380*/  MUFU.RCP R7, R7 ;  /* 0x0000000700077308 */ /* 0x001e240000001000 */
[----:B0-----:R-:W-:-:S06]  /*1390*/  IADD3 R5, PT, PT, R7, 0xffffffe, RZ ;  /* 0x0ffffffe07057810 */ /* 0x001fcc0007ffe0ff */
[----:B------:R-:W0:Y:S02]  /*13a0*/  F2I.FTZ.U32.TRUNC.NTZ R5, R5 ;  /* 0x0000000500057305 */ /* 0x000e24000021f000 */
[----:B0-----:R-:W-:-:S05]  /*13b0*/  IMAD R4, R5, R3, RZ ;  /* 0x0000000305047224 */ /* 0x001fca00078e02ff */
[----:B------:R-:W-:Y:S01]  /*13c0*/  IADD3 R9, PT, PT, -R4, RZ, RZ ;  /* 0x000000ff04097210 */ /* 0x000fe20007ffe1ff */
[----:B------:R-:W-:-:S04]  /*13d0*/  IMAD.MOV.U32 R4, RZ, RZ, RZ ;  /* 0x000000ffff047224 */ /* 0x000fc800078e00ff */
        /* <DEDUP_REMOVED lines=14> */
.L_x_610:
[----:B------:R-:W-:Y:S02]  /*14c0*/  MOV R9, R6 ;  /* 0x0000000600097202 */ /* 0x000fe40000000f00 */
[----:B------:R-:W-:-:S07]  /*14d0*/  MOV R8, 0x14f0 ;  /* 0x000014f000087802 */ /* 0x000fce0000000f00 */
[----:B------:R-:W-:Y:S05]  /*14e0*/  CALL.REL.NOINC `($__internal_21_$__cuda_sm20_div_s64) ;  /* 0x0000003c00a07944 */ /* 0x000fea0003c00000 */
[----:B------:R-:W0:Y:S01]  /*14f0*/  LDCU.64 UR4, c[0x0][0xee0] ;  /* 0x0001dc00ff0477ac */ /* 0x000e220008000a00 */
[----:B------:R-:W-:Y:S01]  /*1500*/  IADD3 R9, P0, PT, RZ, -R10, RZ ;  /* 0x8000000aff097210 */ /* 0x000fe20007f1e0ff */
[----:B------:R-:W-:-:S04]  /*1510*/  IMAD.MOV.U32 R7, RZ, RZ, R2 ;  /* 0x000000ffff077224 */ /* 0x000fc800078e0002 */
[----:B------:R-:W-:Y:S01]  /*1520*/  IMAD.X R4, RZ, RZ, ~R11, P0 ;  /* 0x000000ffff047224 */ /* 0x000fe200000e0e0b */
[----:B0-----:R-:W-:Y:S02]  /*1530*/  MOV R3, UR4 ;  /* 0x0000000400037c02 */ /* 0x001fe40008000f00 */
[----:B------:R-:W-:-:S03]  /*1540*/  MOV R22, UR5 ;  /* 0x0000000500167c02 */ /* 0x000fc60008000f00 */
[-C--:B------:R-:W-:Y:S02]  /*1550*/  IMAD R8, R4, R3.reuse, RZ ;  /* 0x0000000304087224 */ /* 0x080fe400078e02ff */
[----:B------:R-:W-:-:S04]  /*1560*/  IMAD.WIDE.U32 R4, R9, R3, R6 ;  /* 0x0000000309047225 */ /* 0x000fc800078e0006 */
[----:B------:R-:W-:Y:S01]  /*1570*/  IMAD R9, R9, R22, R8 ;  /* 0x0000001609097224 */ /* 0x000fe200078e0208 */
[----:B------:R-:W-:-:S04]  /*1580*/  MOV R7, R4 ;  /* 0x0000000400077202 */ /* 0x000fc80000000f00 */
[----:B------:R-:W-:-:S07]  /*1590*/  IADD3 R9, PT, PT, R9, R5, RZ ;  /* 0x0000000509097210 */ /* 0x000fce0007ffe0ff */
.L_x_611:
[----:B------:R-:W0:Y:S01]  /*15a0*/  LDCU.64 UR14, c[0x0][0x930] ;  /* 0x00012600ff0e77ac */ /* 0x000e220008000a00 */
[-C--:B------:R-:W-:Y:S02]  /*15b0*/  IMAD R11, R11, R3.reuse, RZ ;  /* 0x000000030b0b7224 */ /* 0x080fe400078e02ff */
[C---:B------:R-:W-:Y:S01]  /*15c0*/  IMAD.WIDE.U32 R4, R10.reuse, R3, RZ ;  /* 0x000000030a047225 */ /* 0x040fe200078e00ff */
[----:B------:R-:W1:Y:S03]  /*15d0*/  LDCU.64 UR4, c[0x0][0x450] ;  /* 0x00008a00ff0477ac */ /* 0x000e660008000a00 */
[----:B------:R-:W-:Y:S01]  /*15e0*/  IMAD R11, R10, R22, R11 ;  /* 0x000000160a0b7224 */ /* 0x000fe200078e020b */
[C---:B------:R-:W-:Y:S01]  /*15f0*/  LEA R8, P0, R4.reuse, R7, 0x2 ;  /* 0x0000000704087211 */ /* 0x040fe200078010ff */
[----:B------:R-:W2:Y:S02]  /*1600*/  LDCU.64 UR16, c[0x0][0x860] ;  /* 0x00010c00ff1077ac */ /* 0x000ea40008000a00 */
[----:B------:R-:W-:Y:S01]  /*1610*/  IMAD.IADD R7, R5, 0x1, R11 ;  /* 0x0000000105077824 */ /* 0x000fe200078e020b */
[----:B------:R-:W3:Y:S04]  /*1620*/  LDCU.64 UR10, c[0x0][0x380] ;  /* 0x00007000ff0a77ac */ /* 0x000ee80008000a00 */
[----:B------:R-:W-:Y:S01]  /*1630*/  LEA.HI.X R7, R4, R9, R7, 0x2, P0 ;  /* 0x0000000904077211 */ /* 0x000fe200000f1407 */
[----:B------:R-:W4:Y:S01]  /*1640*/  LDCU.64 UR12, c[0x0][0x790] ;  /* 0x0000f200ff0c77ac */ /* 0x000f220008000a00 */
[----:B0-----:R-:W-:-:S02]  /*1650*/  IMAD R5, R2, UR14, RZ ;  /* 0x0000000e02057c24 */ /* 0x001fc4000f8e02ff */
[----:B------:R-:W-:-:S04]  /*1660*/  IMAD.WIDE.U32 R14, R6, UR14, RZ ;  /* 0x0000000e060e7c25 */ /* 0x000fc8000f8e00ff */
[----:B------:R-:W-:Y:S01]  /*1670*/  IMAD R11, R6, UR15, R5 ;  /* 0x0000000f060b7c24 */ /* 0x000fe2000f8e0205 */
[-C--:B------:R-:W-:Y:S01]  /*1680*/  IADD3 R5, P0, PT, R8, R3.reuse, RZ ;  /* 0x0000000308057210 */ /* 0x080fe20007f1e0ff */
[----:B-1----:R-:W-:Y:S01]  /*1690*/  IMAD R9, R7, UR4, RZ ;  /* 0x0000000407097c24 */ /* 0x002fe2000f8e02ff */
[----:B--2---:R-:W-:Y:S01]  /*16a0*/  LEA R10, P2, R14, UR16, 0x1 ;  /* 0x000000100e0a7c11 */ /* 0x004fe2000f8408ff */
[C---:B------:R-:W-:Y:S01]  /*16b0*/  IMAD.WIDE.U32 R16, R8.reuse, UR4, RZ ;  /* 0x0000000408107c25 */ /* 0x040fe2000f8e00ff */
[----:B------:R-:W-:Y:S01]  /*16c0*/  IADD3 R21, P1, PT, R5, R3, RZ ;  /* 0x0000000305157210 */ /* 0x000fe20007f3e0ff */
[----:B------:R-:W0:Y:S01]  /*16d0*/  LDCU.64 UR14, c[0x0][0x6c0] ;  /* 0x0000d800ff0e77ac */ /* 0x000e220008000a00 */
[----:B------:R-:W-:Y:S01]  /*16e0*/  IADD3.X R20, PT, PT, R7, R22, RZ, P0, !PT ;  /* 0x0000001607147210 */ /* 0x000fe200007fe4ff */
[----:B------:R-:W-:Y:S01]  /*16f0*/  IMAD R13, R8, UR5, R9 ;  /* 0x00000005080d7c24 */ /* 0x000fe2000f8e0209 */
[----:B------:R-:W-:Y:S02]  /*1700*/  IADD3 R11, PT, PT, R15, R11, RZ ;  /* 0x0000000b0f0b7210 */ /* 0x000fe40007ffe0ff */
[----:B---3--:R-:W-:Y:S01]  /*1710*/  LEA R12, P0, R16, UR10, 0x1 ;  /* 0x0000000a100c7c11 */ /* 0x008fe2000f8008ff */
[----:B------:R-:W-:Y:S01]  /*1720*/  IMAD.X R9, R20, 0x1, R22, P1 ;  /* 0x0000000114097824 */ /* 0x000fe200008e0616 */
[----:B------:R-:W-:Y:S01]  /*1730*/  LEA.HI.X R11, R14, UR17, R11, 0x1, P2 ;  /* 0x000000110e0b7c11 */ /* 0x000fe200090f0c0b */
[----:B------:R-:W-:Y:S01]  /*1740*/  IMAD.WIDE.U32 R14, R21, UR4, RZ ;  /* 0x00000004150e7c25 */ /* 0x000fe2000f8e00ff */
[----:B------:R-:W-:-:S02]  /*1750*/  IADD3 R13, PT, PT, R17, R13, RZ ;  /* 0x0000000d110d7210 */ /* 0x000fc40007ffe0ff */
[----:B------:R-:W-:Y:S01]  /*1760*/  IADD3 R4, P1, PT, R21, R3, RZ ;  /* 0x0000000315047210 */ /* 0x000fe20007f3e0ff */
[C---:B------:R-:W-:Y:S01]  /*1770*/  IMAD R18, R9.reuse, UR4, RZ ;  /* 0x0000000409127c24 */ /* 0x040fe2000f8e02ff */
[----:B------:R-:W-:Y:S01]  /*1780*/  LEA.HI.X R13, R16, UR11, R13, 0x1, P0 ;  /* 0x0000000b100d7c11 */ /* 0x000fe200080f0c0d */
[----:B----4-:R-:W-:Y:S01]  /*1790*/  IMAD R23, R2, UR12, RZ ;  /* 0x0000000c02177c24 */ /* 0x010fe2000f8e02ff */
[----:B------:R-:W-:Y:S01]  /*17a0*/  IADD3.X R3, PT, PT, R9, R22, RZ, P1, !PT ;  /* 0x0000001609037210 */ /* 0x000fe20000ffe4ff */
[----:B------:R-:W-:Y:S01]  /*17b0*/  IMAD R19, R21, UR5, R18 ;  /* 0x0000000515137c24 */ /* 0x000fe2000f8e0212 */
[----:B------:R-:W-:Y:S01]  /*17c0*/  LEA R18, P0, R14, UR10, 0x1 ;  /* 0x0000000a0e127c11 */ /* 0x000fe2000f8008ff */
[C---:B------:R-:W-:Y:S01]  /*17d0*/  IMAD.WIDE.U32 R16, R6.reuse, UR12, RZ ;  /* 0x0000000c06107c25 */ /* 0x040fe2000f8e00ff */
[----:B------:R0:W2:Y:S03]  /*17e0*/  LDG.E.U16 R24, desc[UR8][R10.64] ;  /* 0x000000080a187981 */ /* 0x0000a6000c1e1500 */
[----:B------:R-:W-:Y:S01]  /*17f0*/  IMAD.IADD R15, R15, 0x1, R19 ;  /* 0x000000010f0f7824 */ /* 0x000fe200078e0213 */
[----:B------:R1:W3:Y:S01]  /*1800*/  LDG.E.U16 R26, desc[UR8][R12.64] ;  /* 0x000000080c1a7981 */ /* 0x0002e2000c1e1500 */
[----:B------:R-:W-:Y:S01]  /*1810*/  IMAD R23, R6, UR13, R23 ;  /* 0x0000000d06177c24 */ /* 0x000fe2000f8e0217 */
[----:B------:R-:W4:Y:S02]  /*1820*/  LDCU.64 UR12, c[0x0][0xe10] ;  /* 0x0001c200ff0c77ac */ /* 0x000f240008000a00 */
[----:B------:R-:W-:Y:S01]  /*1830*/  LEA.HI.X R19, R14, UR11, R15, 0x1, P0 ;  /* 0x0000000b0e137c11 */ /* 0x000fe200080f0c0f */
[----:B------:R-:W-:Y:S01]  /*1840*/  IMAD R15, R3, UR4, RZ ;  /* 0x00000004030f7c24 */ /* 0x000fe2000f8e02ff */
[----:B------:R-:W-:Y:S01]  /*1850*/  IADD3 R17, PT, PT, R17, R23, RZ ;  /* 0x0000001711117210 */ /* 0x000fe20007ffe0ff */
[----:B------:R-:W-:Y:S01]  /*1860*/  IMAD.WIDE.U32 R22, R4, UR4, RZ ;  /* 0x0000000404167c25 */ /* 0x000fe2000f8e00ff */
[----:B0-----:R-:W-:Y:S01]  /*1870*/  LEA R10, P0, R16, UR14, 0x1 ;  /* 0x0000000e100a7c11 */ /* 0x001fe2000f8008ff */
[----:B------:R-:W5:Y:S02]  /*1880*/  LDG.E.U16 R18, desc[UR8][R18.64] ;  /* 0x0000000812127981 */ /* 0x000f64000c1e1500 */
[----:B------:R-:W-:Y:S01]  /*1890*/  IMAD R15, R4, UR5, R15 ;  /* 0x00000005040f7c24 */ /* 0x000fe2000f8e020f */
[----:B------:R-:W-:Y:S01]  /*18a0*/  LEA.HI.X R11, R16, UR15, R17, 0x1, P0 ;  /* 0x0000000f100b7c11 */ /* 0x000fe200080f0c11 */
[----:B------:R-:W-:Y:S01]  /*18b0*/  IMAD R16, R20, UR4, RZ ;  /* 0x0000000414107c24 */ /* 0x000fe2000f8e02ff */
[C---:B------:R-:W-:Y:S01]  /*18c0*/  LEA R14, P0, R22.reuse, UR10, 0x1 ;  /* 0x0000000a160e7c11 */ /* 0x040fe2000f8008ff */
[----:B-1----:R-:W-:Y:S01]  /*18d0*/  IMAD.WIDE.U32 R12, R5, UR4, RZ ;  /* 0x00000004050c7c25 */ /* 0x002fe2000f8e00ff */
[----:B------:R-:W-:Y:S01]  /*18e0*/  IADD3 R15, PT, PT, R23, R15, RZ ;  /* 0x0000000f170f7210 */ /* 0x000fe20007ffe0ff */
[----:B------:R-:W0:Y:S01]  /*18f0*/  LDCU.64 UR14, c[0x0][0xd40] ;  /* 0x0001a800ff0e77ac */ /* 0x000e220008000a00 */
[----:B------:R-:W5:Y:S02]  /*1900*/  LDG.E.U16 R19, desc[UR8][R10.64] ;  /* 0x000000080a137981 */ /* 0x000f64000c1e1500 */
[----:B------:R-:W-:Y:S01]  /*1910*/  LEA.HI.X R15, R22, UR11, R15, 0x1, P0 ;  /* 0x0000000b160f7c11 */ /* 0x000fe200080f0c0f */
[----:B------:R-:W-:Y:S01]  /*1920*/  IMAD R17, R5, UR5, R16 ;  /* 0x0000000505117c24 */ /* 0x000fe2000f8e0210 */
[----:B------:R-:W1:Y:S03]  /*1930*/  LDCU.64 UR4, c[0x0][0x5f0] ;  /* 0x0000be00ff0477ac */ /* 0x000e660008000a00 */
[----:B------:R4:W5:Y:S01]  /*1940*/  LDG.E.U16 R16, desc[UR8][R14.64] ;  /* 0x000000080e107981 */ /* 0x000962000c1e1500 */
[----:B------:R-:W-:Y:S01]  /*1950*/  IMAD.IADD R17, R13, 0x1, R17 ;  /* 0x000000010d117824 */ /* 0x000fe200078e0211 */
[----:B----4-:R-:W-:-:S04]  /*1960*/  LEA R14, P0, R12, UR10, 0x1 ;  /* 0x0000000a0c0e7c11 */ /* 0x010fc8000f8008ff */
[----:B------:R-:W-:Y:S01]  /*1970*/  LEA.HI.X R15, R12, UR11, R17, 0x1, P0 ;  /* 0x0000000b0c0f7c11 */ /* 0x000fe200080f0c11 */
[----:B------:R-:W4:Y:S04]  /*1980*/  LDCU.64 UR10, c[0x0][0x520] ;  /* 0x0000a400ff0a77ac */ /* 0x000f280008000a00 */
[----:B------:R0:W5:Y:S01]  /*1990*/  LDG.E.U16 R17, desc[UR8][R14.64] ;  /* 0x000000080e117981 */ /* 0x000162000c1e1500 */
[----:B-1----:R-:W-:Y:S02]  /*19a0*/  IMAD R13, R7, UR4, RZ ;  /* 0x00000004070d7c24 */ /* 0x002fe4000f8e02ff */
[----:B------:R-:W-:Y:S02]  /*19b0*/  IMAD R25, R2, UR12, RZ ;  /* 0x0000000c02197c24 */ /* 0x000fe4000f8e02ff */
[----:B------:R-:W-:-:S02]  /*19c0*/  IMAD R23, R8, UR5, R13 ;  /* 0x0000000508177c24 */ /* 0x000fc4000f8e020d */
[----:B------:R-:W-:-:S04]  /*19d0*/  IMAD.WIDE.U32 R12, R8, UR4, RZ ;  /* 0x00000004080c7c25 */ /* 0x000fc8000f8e00ff */
[----:B------:R-:W-:Y:S01]  /*19e0*/  IMAD R20, R20, UR4, RZ ;  /* 0x0000000414147c24 */ /* 0x000fe2000f8e02ff */
[----:B0-----:R-:W-:Y:S01]  /*19f0*/  IADD3 R15, PT, PT, R13, R23, RZ ;  /* 0x000000170d0f7210 */ /* 0x001fe20007ffe0ff */
[----:B------:R-:W-:Y:S01]  /*1a00*/  IMAD.WIDE.U32 R10, R6, UR12, RZ ;  /* 0x0000000c060a7c25 */ /* 0x000fe2000f8e00ff */
[----:B----4-:R-:W-:-:S03]  /*1a10*/  LEA R14, P0, R12, UR10, 0x1 ;  /* 0x0000000a0c0e7c11 */ /* 0x010fc6000f8008ff */
[----:B------:R-:W-:Y:S02]  /*1a20*/  IMAD R25, R6, UR13, R25 ;  /* 0x0000000d06197c24 */ /* 0x000fe4000f8e0219 */
[C---:B------:R-:W-:Y:S02]  /*1a30*/  IMAD R13, R5.reuse, UR5, R20 ;  /* 0x00000005050d7c24 */ /* 0x040fe4000f8e0214 */
[----:B------:R-:W-:Y:S01]  /*1a40*/  IMAD.WIDE.U32 R22, R5, UR4, RZ ;  /* 0x0000000405167c25 */ /* 0x000fe2000f8e00ff */
[----:B------:R-:W-:Y:S02]  /*1a50*/  LEA.HI.X R15, R12, UR11, R15, 0x1, P0 ;  /* 0x0000000b0c0f7c11 */ /* 0x000fe400080f0c0f */
[----:B------:R-:W-:Y:S01]  /*1a60*/  LEA R12, P1, R10, UR14, 0x1 ;  /* 0x0000000e0a0c7c11 */ /* 0x000fe2000f8208ff */
[----:B------:R-:W-:Y:S01]  /*1a70*/  IMAD.IADD R25, R11, 0x1, R25 ;  /* 0x000000010b197824 */ /* 0x000fe200078e0219 */
[----:B------:R-:W-:-:S04]  /*1a80*/  IADD3 R5, PT, PT, R23, R13, RZ ;  /* 0x0000000d17057210 */ /* 0x000fc80007ffe0ff */
[----:B------:R-:W-:Y:S02]  /*1a90*/  LEA.HI.X R13, R10, UR15, R25, 0x1, P1 ;  /* 0x0000000f0a0d7c11 */ /* 0x000fe400088f0c19 */
[----:B--2---:R-:W-:-:S06]  /*1aa0*/  SHF.L.U32 R7, R24, 0x10, RZ ;  /* 0x0000001018077819 */ /* 0x004fcc00000006ff */
[----:B------:R-:W0:Y:S01]  /*1ab0*/  MUFU.TANH R7, R7 ;  /* 0x0000000700077308 */ /* 0x000e220000002400 */
[----:B------:R-:W-:-:S04]  /*1ac0*/  LEA R24, P0, R22, UR10, 0x1 ;  /* 0x0000000a16187c11 */ /* 0x000fc8000f8008ff */
[----:B------:R-:W-:Y:S01]  /*1ad0*/  LEA.HI.X R25, R22, UR11, R5, 0x1, P0 ;  /* 0x0000000b16197c11 */ /* 0x000fe200080f0c05 */
[----:B---3--:R-:W-:Y:S01]  /*1ae0*/  IMAD.U32 R26, R26, 0x10000, RZ ;  /* 0x000100001a1a7824 */ /* 0x008fe200078e00ff */
[----:B-----5:R-:W-:Y:S01]  /*1af0*/  SHF.L.U32 R20, R18, 0x10, RZ ;  /* 0x0000001012147819 */ /* 0x020fe200000006ff */
[-C--:B0-----:R-:W-:Y:S01]  /*1b00*/  FFMA.FTZ R10, -R7, R7.reuse, 1 ;  /* 0x3f800000070a7423 */ /* 0x081fe20000010107 */
[----:B------:R-:W-:Y:S01]  /*1b10*/  SHF.L.U32 R16, R16, 0x10, RZ ;  /* 0x0000001010107819 */ /* 0x000fe200000006ff */
[----:B------:R-:W-:-:S04]  /*1b20*/  FMUL.FTZ R8, RZ, R7 ;  /* 0x00000007ff087220 */ /* 0x000fc80000410000 */
[----:B------:R-:W-:Y:S01]  /*1b30*/  FMUL.FTZ R5, RZ, R16 ;  /* 0x00000010ff057220 */ /* 0x000fe20000410000 */
[----:B------:R-:W-:-:S03]  /*1b40*/  FADD.FTZ R11, -R16, 1 ;  /* 0x3f800000100b7421 */ /* 0x000fc60000010100 */
[----:B------:R-:W-:Y:S01]  /*1b50*/  FFMA.FTZ R7, R5, R10, RZ ;  /* 0x0000000a05077223 */ /* 0x000fe200000100ff */
[----:B------:R-:W-:Y:S01]  /*1b60*/  FMUL.FTZ R5, R8, R11 ;  /* 0x0000000b08057220 */ /* 0x000fe20000410000 */
[----:B------:R-:W-:Y:S01]  /*1b70*/  FADD.FTZ R11, -R26, 1 ;  /* 0x3f8000001a0b7421 */ /* 0x000fe20000010100 */
[----:B------:R-:W-:Y:S02]  /*1b80*/  IMAD.U32 R10, R19, 0x10000, RZ ;  /* 0x00010000130a7824 */ /* 0x000fe400078e00ff */
[----:B------:R-:W-:Y:S01]  /*1b90*/  FMUL.FTZ R8, R7, R20 ;  /* 0x0000001407087220 */ /* 0x000fe20000410000 */
[----:B------:R-:W-:-:S03]  /*1ba0*/  SHF.L.U32 R18, R17, 0x10, RZ ;  /* 0x0000001011127819 */ /* 0x000fc600000006ff */
[----:B------:R-:W-:Y:S01]  /*1bb0*/  FMUL.FTZ R19, R8, R11 ;  /* 0x0000000b08137220 */ /* 0x000fe20000410000 */
[----:B------:R-:W-:Y:S01]  /*1bc0*/  FMUL.FTZ R10, R7, R10 ;  /* 0x0000000a070a7220 */ /* 0x000fe20000410000 */
[----:B------:R-:W-:Y:S01]  /*1bd0*/  FADD.FTZ R11, -R18, 1 ;  /* 0x3f800000120b7421 */ /* 0x000fe20000010100 */
[----:B------:R-:W-:-:S03]  /*1be0*/  IMAD R8, R9, UR4, RZ ;  /* 0x0000000409087c24 */ /* 0x000fc6000f8e02ff */
[----:B------:R-:W-:Y:S01]  /*1bf0*/  FMUL.FTZ R9, R10, R11 ;  /* 0x0000000b0a097220 */ /* 0x000fe20000410000 */
[----:B------:R-:W-:-:S03]  /*1c00*/  IMAD R11, R21, UR5, R8 ;  /* 0x00000005150b7c24 */ /* 0x000fc6000f8e0208 */
[----:B------:R-:W-:Y:S01]  /*1c10*/  FMUL.FTZ R10, R18, R9 ;  /* 0x00000009120a7220 */ /* 0x000fe20000410000 */
[----:B------:R-:W-:-:S04]  /*1c20*/  IMAD.WIDE.U32 R8, R21, UR4, RZ ;  /* 0x0000000415087c25 */ /* 0x000fc8000f8e00ff */
[----:B------:R-:W-:Y:S01]  /*1c30*/  FMUL.FTZ R19, R26, R19 ;  /* 0x000000131a137220 */ /* 0x000fe20000410000 */
[----:B------:R-:W-:Y:S01]  /*1c40*/  IMAD R17, R3, UR4, RZ ;  /* 0x0000000403117c24 */ /* 0x000fe2000f8e02ff */
[----:B------:R-:W-:Y:S01]  /*1c50*/  IADD3 R11, PT, PT, R9, R11, RZ ;  /* 0x0000000b090b7210 */ /* 0x000fe20007ffe0ff */
[----:B------:R-:W-:Y:S01]  /*1c60*/  FMUL.FTZ R3, R16, R5 ;  /* 0x0000000510037220 */ /* 0x000fe20000410000 */
[----:B------:R-:W-:Y:S01]  /*1c70*/  FFMA.FTZ R9, -R20, R20, 1 ;  /* 0x3f80000014097423 */ /* 0x000fe20000010114 */
[C---:B------:R-:W-:Y:S02]  /*1c80*/  IMAD R17, R4.reuse, UR5, R17 ;  /* 0x0000000504117c24 */ /* 0x040fe4000f8e0211 */
[----:B------:R-:W-:Y:S01]  /*1c90*/  FMUL.FTZ R26, R7, R26 ;  /* 0x0000001a071a7220 */ /* 0x000fe20000410000 */
[----:B------:R-:W-:-:S04]  /*1ca0*/  IMAD.WIDE.U32 R4, R4, UR4, RZ ;  /* 0x0000000404047c25 */ /* 0x000fc8000f8e00ff */
[----:B------:R-:W-:Y:S01]  /*1cb0*/  FMUL.FTZ R26, R26, R9 ;  /* 0x000000091a1a7220 */ /* 0x000fe20000410000 */
[----:B------:R-:W-:Y:S02]  /*1cc0*/  F2FP.BF16.F32.PACK_AB R19, R10, R19 ;  /* 0x000000130a13723e */ /* 0x000fe400000010ff */
[----:B------:R-:W-:Y:S02]  /*1cd0*/  IADD3 R17, PT, PT, R5, R17, RZ ;  /* 0x0000001105117210 */ /* 0x000fe40007ffe0ff */
[----:B------:R-:W-:Y:S01]  /*1ce0*/  LEA R16, P1, R4, UR10, 0x1 ;  /* 0x0000000a04107c11 */ /* 0x000fe2000f8208ff */
[----:B------:R-:W-:Y:S01]  /*1cf0*/  FMUL.FTZ R7, R7, R18 ;  /* 0x0000001207077220 */ /* 0x000fe20000410000 */
[----:B------:R-:W-:Y:S02]  /*1d00*/  LEA R10, P0, R8, UR10, 0x1 ;  /* 0x0000000a080a7c11 */ /* 0x000fe4000f8008ff */
[----:B------:R-:W-:Y:S02]  /*1d10*/  F2FP.BF16.F32.PACK_AB R3, R3, R26 ;  /* 0x0000001a0303723e */ /* 0x000fe400000010ff */
[----:B------:R-:W-:-:S02]  /*1d20*/  LEA.HI.X R17, R4, UR11, R17, 0x1, P1 ;  /* 0x0000000b04117c11 */ /* 0x000fc400088f0c11 */
[----:B------:R-:W-:Y:S02]  /*1d30*/  PRMT R4, R19, 0x7632, R4 ;  /* 0x0000763213047816 */ /* 0x000fe40000000004 */
[----:B------:R-:W-:Y:S02]  /*1d40*/  LEA.HI.X R11, R8, UR11, R11, 0x1, P0 ;  /* 0x0000000b080b7c11 */ /* 0x000fe400080f0c0b */
[----:B------:R-:W-:Y:S01]  /*1d50*/  PRMT R8, R3, 0x7632, R8 ;  /* 0x0000763203087816 */ /* 0x000fe20000000008 */
[----:B------:R0:W-:Y:S01]  /*1d60*/  STG.E.U16 desc[UR8][R14.64], R19 ;  /* 0x000000130e007986 */ /* 0x0001e2000c101508 */
[----:B------:R-:W-:-:S03]  /*1d70*/  F2FP.BF16.F32.PACK_AB R7, RZ, R7 ;  /* 0x00000007ff07723e */ /* 0x000fc600000010ff */
[----:B------:R0:W-:Y:S04]  /*1d80*/  STG.E.U16 desc[UR8][R24.64], R4 ;  /* 0x0000000418007986 */ /* 0x0001e8000c101508 */
[----:B------:R0:W-:Y:S04]  /*1d90*/  STG.E.U16 desc[UR8][R10.64], R3 ;  /* 0x000000030a007986 */ /* 0x0001e8000c101508 */
[----:B------:R0:W-:Y:S04]  /*1da0*/  STG.E.U16 desc[UR8][R16.64], R8 ;  /* 0x0000000810007986 */ /* 0x0001e8000c101508 */
[----:B------:R0:W-:Y:S01]  /*1db0*/  STG.E.U16 desc[UR8][R12.64], R7 ;  /* 0x000000070c007986 */ /* 0x0001e2000c101508 */
[----:B------:R-:W-:-:S05]  /*1dc0*/  IADD3 R6, P0, PT, R0, R6, RZ ;  /* 0x0000000600067210 */ /* 0x000fca0007f1e0ff */
[----:B------:R-:W-:-:S08]  /*1dd0*/  IMAD.X R2, RZ, RZ, R2, P0 ;  /* 0x000000ffff027224 */ /* 0x000fd000000e0602 */
.L_x_609:
[----:B------:R-:W-:Y:S05]  /*1de0*/  BSYNC.RECONVERGENT B0 ;  /* 0x0000000000007941 */ /* 0x000fea0003800200 */
.L_x_608:
[----:B------:R-:W-:Y:S01]  /*1df0*/  ISETP.NE.U32.AND P0, PT, R27, RZ, PT ;  /* 0x000000ff1b00720c */ /* 0x000fe20003f05070 */
[----:B------:R-:W1:Y:S03]  /*1e00*/  LDCU UR32, c[0x0][0xee4] ;  /* 0x0001dc80ff2077ac */ /* 0x000e660008000800 */
[----:B------:R-:W-:Y:S01]  /*1e10*/  ISETP.NE.AND.EX P0, PT, R28, RZ, PT, P0 ;  /* 0x000000ff1c00720c */ /* 0x000fe20003f05300 */
[----:B------:R-:W2:Y:S01]  /*1e20*/  LDCU UR33, c[0x0][0xee0] ;  /* 0x0001dc00ff2177ac */ /* 0x000ea20008000800 */
        /* <DEDUP_REMOVED lines=11> */
[----:B------:R-:W0:Y:S02]  /*1ee0*/  LDCU.64 UR30, c[0x0][0xee8] ;  /* 0x0001dd00ff1e77ac */ /* 0x000e240008000a00 */
[----:B01234-:R-:W-:Y:S05]  /*1ef0*/  @!P0 EXIT ;  /* 0x000000000000894d */ /* 0x01ffea0003800000 */
[----:B------:R-:W-:Y:S01]  /*1f00*/  BSSY.RECONVERGENT B0, `(.L_x_612) ;  /* 0x000014f000007945 */ /* 0x000fe20003800200 */
.L_x_619:
[----:B------:R-:W-:Y:S01]  /*1f10*/  MOV R3, UR32 ;  /* 0x0000002000037c02 */ /* 0x000fe20008000f00 */
[----:B------:R-:W-:Y:S03]  /*1f20*/  BSSY.RECONVERGENT B1, `(.L_x_613) ;  /* 0x000002b000017945 */ /* 0x000fe60003800200 */
[----:B------:R-:W-:-:S04]  /*1f30*/  LOP3.LUT R4, R2, R3, RZ, 0xfc, !PT ;  /* 0x0000000302047212 */ /* 0x000fc800078efcff */
[----:B------:R-:W-:-:S13]  /*1f40*/  ISETP.NE.U32.AND P0, PT, R4, RZ, PT ;  /* 0x000000ff0400720c */ /* 0x000fda0003f05070 */
[----:B------:R-:W-:Y:S05]  /*1f50*/  @P0 BRA `(.L_x_614) ;  /* 0x0000000000600947 */ /* 0x000fea0003800000 */
[----:B------:R-:W-:Y:S01]  /*1f60*/  MOV R4, UR33 ;  /* 0x0000002100047c02 */ /* 0x000fe20008000f00 */
[----:B------:R-:W-:-:S03]  /*1f70*/  HFMA2 R8, -RZ, RZ, 0, 0 ;  /* 0x00000000ff087431 */ /* 0x000fc600000001ff */
[----:B------:R-:W0:Y:S01]  /*1f80*/  I2F.U32.RP R7, R4 ;  /* 0x0000000400077306 */ /* 0x000e220000209000 */
[----:B------:R-:W-:-:S07]  /*1f90*/  ISETP.NE.U32.AND P2, PT, R4, RZ, PT ;  /* 0x000000ff0400720c */ /* 0x000fce0003f45070 */
[----:B0-----:R-:W0:Y:S02]  /*1fa0*/  MUFU.RCP R7, R7 ;  /* 0x0000000700077308 */ /* 0x001e240000001000 */
[----:B0-----:R-:W-:Y:S01]  /*1fb0*/  VIADD R9, R7, 0xffffffe ;  /* 0x0ffffffe07097836 */ /* 0x001fe20000000000 */
[----:B------:R-:W-:-:S05]  /*1fc0*/  MOV R7, RZ ;  /* 0x000000ff00077202 */ /* 0x000fca0000000f00 */
[----:B------:R-:W0:Y:S02]  /*1fd0*/  F2I.FTZ.U32.TRUNC.NTZ R9, R9 ;  /* 0x0000000900097305 */ /* 0x000e24000021f000 */
[----:B0-----:R-:W-:-:S05]  /*1fe0*/  IMAD R5, R9, R4, RZ ;  /* 0x0000000409057224 */ /* 0x001fca00078e02ff */
[----:B------:R-:W-:-:S05]  /*1ff0*/  IADD3 R5, PT, PT, -R5, RZ, RZ ;  /* 0x000000ff05057210 */ /* 0x000fca0007ffe1ff */
[----:B------:R-:W-:-:S04]  /*2000*/  IMAD.HI.U32 R5, R9, R5, R8 ;  /* 0x0000000509057227 */ /* 0x000fc800078e0008 */
[----:B------:R-:W-:Y:S02]  /*2010*/  IMAD.MOV.U32 R9, RZ, RZ, RZ ;  /* 0x000000ffff097224 */ /* 0x000fe400078e00ff */
        /* <DEDUP_REMOVED lines=12> */
.L_x_614:
[----:B------:R-:W-:Y:S02]  /*20e0*/  MOV R9, R6 ;  /* 0x0000000600097202 */ /* 0x000fe40000000f00 */
[----:B------:R-:W-:-:S07]  /*20f0*/  MOV R8, 0x2110 ;  /* 0x0000211000087802 */ /* 0x000fce0000000f00 */
[----:B------:R-:W-:Y:S05]  /*2100*/  CALL.REL.NOINC `($__internal_21_$__cuda_sm20_div_s64) ;  /* 0x0000003000987944 */ /* 0x000fea0003c00000 */
[----:B------:R-:W-:Y:S02]  /*2110*/  IADD3 R5, P0, PT, RZ, -R10, RZ ;  /* 0x8000000aff057210 */ /* 0x000fe40007f1e0ff */
[----:B------:R-:W-:Y:S02]  /*2120*/  MOV R4, UR34 ;  /* 0x0000002200047c02 */ /* 0x000fe40008000f00 */
[----:B------:R-:W-:Y:S01]  /*2130*/  MOV R3, UR35 ;  /* 0x0000002300037c02 */ /* 0x000fe20008000f00 */
[----:B------:R-:W-:-:S04]  /*2140*/  IMAD.X R7, RZ, RZ, ~R11, P0 ;  /* 0x000000ffff077224 */ /* 0x000fc800000e0e0b */
[----:B------:R-:W-:Y:S01]  /*2150*/  IMAD R12, R7, R4, RZ ;  /* 0x00000004070c7224 */ /* 0x000fe200078e02ff */
[----:B------:R-:W-:-:S03]  /*2160*/  MOV R7, R2 ;  /* 0x0000000200077202 */ /* 0x000fc60000000f00 */
[----:B------:R-:W-:-:S04]  /*2170*/  IMAD.WIDE.U32 R8, R5, R4, R6 ;  /* 0x0000000405087225 */ /* 0x000fc800078e0006 */
[----:B------:R-:W-:Y:S02]  /*2180*/  IMAD R7, R5, R3, R12 ;  /* 0x0000000305077224 */ /* 0x000fe400078e020c */
[----:B------:R-:W-:Y:S01]  /*2190*/  IMAD.MOV.U32 R5, RZ, RZ, R8 ;  /* 0x000000ffff057224 */ /* 0x000fe200078e0008 */
[----:B------:R-:W-:Y:S02]  /*21a0*/  MOV R8, R10 ;  /* 0x0000000a00087202 */ /* 0x000fe40000000f00 */
[----:B------:R-:W-:Y:S01]  /*21b0*/  IADD3 R7, PT, PT, R7, R9, RZ ;  /* 0x0000000907077210 */ /* 0x000fe20007ffe0ff */
[----:B------:R-:W-:-:S07]  /*21c0*/  IMAD.MOV.U32 R9, RZ, RZ, R11 ;  /* 0x000000ffff097224 */ /* 0x000fce00078e000b */
.L_x_615:
[----:B------:R-:W-:Y:S05]  /*21d0*/  BSYNC.RECONVERGENT B1 ;  /* 0x0000000000017941 */ /* 0x000fea0003800200 */
.L_x_613:
[-C--:B------:R-:W-:Y:S02]  /*21e0*/  IMAD R9, R9, R4.reuse, RZ ;  /* 0x0000000409097224 */ /* 0x080fe400078e02ff */
[----:B------:R-:W-:-:S04]  /*21f0*/  IMAD.WIDE.U32 R10, R8, R4, RZ ;  /* 0x00000004080a7225 */ /* 0x000fc800078e00ff */
[----:B------:R-:W-:Y:S01]  /*2200*/  IMAD R9, R8, R3, R9 ;  /* 0x0000000308097224 */ /* 0x000fe200078e0209 */
[----:B------:R-:W-:-:S04]  /*2210*/  LEA R20, P0, R10, R5, 0x2 ;  /* 0x000000050a147211 */ /* 0x000fc800078010ff */
[----:B------:R-:W-:Y:S01]  /*2220*/  IADD3 R5, PT, PT, R11, R9, RZ ;  /* 0x000000090b057210 */ /* 0x000fe20007ffe0ff */
[----:B------:R-:W-:Y:S01]  /*2230*/  IMAD R9, R2, UR20, RZ ;  /* 0x0000001402097c24 */ /* 0x000fe2000f8e02ff */
[CC--:B------:R-:W-:Y:S01]  /*2240*/  IADD3 R8, P1, PT, R20.reuse, R4.reuse, RZ ;  /* 0x0000000414087210 */ /* 0x0c0fe20007f3e0ff */
[----:B------:R-:W-:Y:S01]  /*2250*/  IMAD.WIDE.U32 R14, R20, UR10, RZ ;  /* 0x0000000a140e7c25 */ /* 0x000fe2000f8e00ff */
[----:B------:R-:W-:Y:S02]  /*2260*/  LEA.HI.X R5, R10, R7, R5, 0x2, P0 ;  /* 0x000000070a057211 */ /* 0x000fe400000f1405 */
[-C--:B------:R-:W-:Y:S01]  /*2270*/  IADD3 R23, P0, PT, R8, R4.reuse, RZ ;  /* 0x0000000408177210 */ /* 0x080fe20007f1e0ff */
[C---:B------:R-:W-:Y:S01]  /*2280*/  IMAD.WIDE.U32 R10, R6.reuse, UR20, RZ ;  /* 0x00000014060a7c25 */ /* 0x040fe2000f8e00ff */
[----:B------:R-:W-:Y:S02]  /*2290*/  IADD3.X R22, PT, PT, R5, R3, RZ, P1, !PT ;  /* 0x0000000305167210 */ /* 0x000fe40000ffe4ff */
[----:B------:R-:W-:Y:S01]  /*22a0*/  IADD3 R21, P1, PT, R23, R4, RZ ;  /* 0x0000000417157210 */ /* 0x000fe20007f3e0ff */
[----:B------:R-:W-:Y:S01]  /*22b0*/  IMAD R7, R6, UR21, R9 ;  /* 0x0000001506077c24 */ /* 0x000fe2000f8e0209 */
[----:B------:R-:W-:-:S02]  /*22c0*/  LEA R12, P2, R10, UR26, 0x1 ;  /* 0x0000001a0a0c7c11 */ /* 0x000fc4000f8408ff */
[----:B------:R-:W-:Y:S01]  /*22d0*/  IADD3.X R9, PT, PT, R22, R3, RZ, P0, !PT ;  /* 0x0000000316097210 */ /* 0x000fe200007fe4ff */
[----:B------:R-:W-:Y:S02]  /*22e0*/  IMAD.IADD R7, R11, 0x1, R7 ;  /* 0x000000010b077824 */ /* 0x000fe400078e0207 */
[----:B------:R-:W-:-:S03]  /*22f0*/  IMAD R11, R5, UR10, RZ ;  /* 0x0000000a050b7c24 */ /* 0x000fc6000f8e02ff */
[----:B------:R-:W-:Y:S01]  /*2300*/  LEA.HI.X R13, R10, UR27, R7, 0x1, P2 ;  /* 0x0000001b0a0d7c11 */ /* 0x000fe200090f0c07 */
[----:B------:R-:W-:Y:S01]  /*2310*/  IMAD R11, R20, UR11, R11 ;  /* 0x0000000b140b7c24 */ /* 0x000fe2000f8e020b */
[----:B------:R-:W-:Y:S01]  /*2320*/  IADD3.X R7, PT, PT, R9, R3, RZ, P1, !PT ;  /* 0x0000000309077210 */ /* 0x000fe20000ffe4ff */
[----:B------:R-:W-:Y:S01]  /*2330*/  IMAD R19, R22, UR10, RZ ;  /* 0x0000000a16137c24 */ /* 0x000fe2000f8e02ff */
[----:B------:R-:W-:Y:S01]  /*2340*/  LEA R10, P0, R14, UR12, 0x1 ;  /* 0x0000000c0e0a7c11 */ /* 0x000fe2000f8008ff */
[----:B------:R-:W-:Y:S01]  /*2350*/  IMAD.IADD R11, R15, 0x1, R11 ;  /* 0x000000010f0b7824 */ /* 0x000fe200078e020b */
[----:B------:R0:W2:Y:S01]  /*2360*/  LDG.E.U16 R26, desc[UR8][R12.64] ;  /* 0x000000080c1a7981 */ /* 0x0000a2000c1e1500 */
[----:B------:R-:W-:-:S04]  /*2370*/  IMAD R16, R7, UR10, RZ ;  /* 0x0000000a07107c24 */ /* 0x000fc8000f8e02ff */
[C---:B------:R-:W-:Y:S01]  /*2380*/  IMAD R15, R21.reuse, UR11, R16 ;  /* 0x0000000b150f7c24 */ /* 0x040fe2000f8e0210 */
[----:B------:R-:W-:Y:S01]  /*2390*/  LEA.HI.X R11, R14, UR13, R11, 0x1, P0 ;  /* 0x0000000d0e0b7c11 */ /* 0x000fe200080f0c0b */
[----:B0-----:R-:W-:-:S04]  /*23a0*/  IMAD.WIDE.U32 R12, R21, UR10, RZ ;  /* 0x0000000a150c7c25 */ /* 0x001fc8000f8e00ff */
[----:B------:R-:W-:Y:S01]  /*23b0*/  IMAD.WIDE.U32 R16, R8, UR10, RZ ;  /* 0x0000000a08107c25 */ /* 0x000fe2000f8e00ff */
[----:B------:R-:W-:Y:S02]  /*23c0*/  LEA R14, P0, R12, UR12, 0x1 ;  /* 0x0000000c0c0e7c11 */ /* 0x000fe4000f8008ff */
[----:B------:R-:W-:Y:S01]  /*23d0*/  IADD3 R15, PT, PT, R13, R15, RZ ;  /* 0x0000000f0d0f7210 */ /* 0x000fe20007ffe0ff */
[----:B------:R-:W-:Y:S02]  /*23e0*/  IMAD R19, R8, UR11, R19 ;  /* 0x0000000b08137c24 */ /* 0x000fe4000f8e0213 */
[----:B------:R-:W-:Y:S01]  /*23f0*/  IMAD R24, R9, UR10, RZ ;  /* 0x0000000a09187c24 */ /* 0x000fe2000f8e02ff */
[----:B------:R-:W-:Y:S02]  /*2400*/  LEA.HI.X R15, R12, UR13, R15, 0x1, P0 ;  /* 0x0000000d0c0f7c11 */ /* 0x000fe400080f0c0f */
[----:B------:R-:W-:Y:S01]  /*2410*/  IADD3 R13, PT, PT, R17, R19, RZ ;  /* 0x00000013110d7210 */ /* 0x000fe20007ffe0ff */
[C---:B------:R-:W-:Y:S01]  /*2420*/  IMAD.WIDE.U32 R18, R23.reuse, UR10, RZ ;  /* 0x0000000a17127c25 */ /* 0x040fe2000f8e00ff */
[----:B------:R-:W-:Y:S01]  /*2430*/  LEA R12, P0, R16, UR12, 0x1 ;  /* 0x0000000c100c7c11 */ /* 0x000fe2000f8008ff */
[----:B------:R0:W3:Y:S02]  /*2440*/  LDG.E.U16 R27, desc[UR8][R14.64] ;  /* 0x000000080e1b7981 */ /* 0x0000e4000c1e1500 */
[----:B------:R-:W-:-:S02]  /*2450*/  IMAD R17, R23, UR11, R24 ;  /* 0x0000000b17117c24 */ /* 0x000fc4000f8e0218 */
[----:B------:R-:W-:Y:S01]  /*2460*/  IMAD R25, R2, UR18, RZ ;  /* 0x0000001202197c24 */ /* 0x000fe2000f8e02ff */
[----:B------:R-:W-:Y:S01]  /*2470*/  LEA.HI.X R13, R16, UR13, R13, 0x1, P0 ;  /* 0x0000000d100d7c11 */ /* 0x000fe200080f0c0d */
[----:B------:R-:W-:Y:S01]  /*2480*/  IMAD.IADD R19, R19, 0x1, R17 ;  /* 0x0000000113137824 */ /* 0x000fe200078e0211 */
[----:B------:R1:W4:Y:S01]  /*2490*/  LDG.E.U16 R24, desc[UR8][R10.64] ;  /* 0x000000080a187981 */ /* 0x000322000c1e1500 */
[----:B------:R-:W-:Y:S01]  /*24a0*/  IMAD R25, R6, UR19, R25 ;  /* 0x0000001306197c24 */ /* 0x000fe2000f8e0219 */
[----:B0-----:R-:W-:Y:S01]  /*24b0*/  LEA R14, P0, R18, UR12, 0x1 ;  /* 0x0000000c120e7c11 */ /* 0x001fe2000f8008ff */
[----:B------:R-:W-:-:S03]  /*24c0*/  IMAD.WIDE.U32 R16, R6, UR18, RZ ;  /* 0x0000001206107c25 */ /* 0x000fc6000f8e00ff */
[----:B------:R-:W-:Y:S02]  /*24d0*/  LEA.HI.X R15, R18, UR13, R19, 0x1, P0 ;  /* 0x0000000d120f7c11 */ /* 0x000fe400080f0c13 */
[----:B------:R-:W-:Y:S02]  /*24e0*/  IADD3 R17, PT, PT, R17, R25, RZ ;  /* 0x0000001911117210 */ /* 0x000fe40007ffe0ff */
[----:B------:R-:W-:-:S04]  /*24f0*/  LEA R18, P0, R16, UR24, 0x1 ;  /* 0x0000001810127c11 */ /* 0x000fc8000f8008ff */
[----:B------:R-:W-:Y:S02]  /*2500*/  LEA.HI.X R19, R16, UR25, R17, 0x1, P0 ;  /* 0x0000001910137c11 */ /* 0x000fe400080f0c11 */
[----:B------:R-:W5:Y:S04]  /*2510*/  LDG.E.U16 R16, desc[UR8][R14.64] ;  /* 0x000000080e107981 */ /* 0x000f68000c1e1500 */
[----:B------:R-:W5:Y:S04]  /*2520*/  LDG.E.U16 R25, desc[UR8][R18.64] ;  /* 0x0000000812197981 */ /* 0x000f68000c1e1500 */
[----:B------:R0:W5:Y:S01]  /*2530*/  LDG.E.U16 R17, desc[UR8][R12.64] ;  /* 0x000000080c117981 */ /* 0x000162000c1e1500 */
[----:B------:R-:W-:-:S02]  /*2540*/  IMAD R29, R2, UR22, RZ ;  /* 0x00000016021d7c24 */ /* 0x000fc4000f8e02ff */
[----:B-1----:R-:W-:-:S04]  /*2550*/  IMAD.WIDE.U32 R10, R6, UR22, RZ ;  /* 0x00000016060a7c25 */ /* 0x002fc8000f8e00ff */
[----:B------:R-:W-:Y:S02]  /*2560*/  IMAD R28, R6, UR23, R29 ;  /* 0x00000017061c7c24 */ /* 0x000fe4000f8e021d */
[----:B------:R-:W-:Y:S01]  /*2570*/  IMAD R29, R5, UR14, RZ ;  /* 0x0000000e051d7c24 */ /* 0x000fe2000f8e02ff */
[----:B0-----:R-:W-:Y:S01]  /*2580*/  LEA R12, P0, R10, UR28, 0x1 ;  /* 0x0000001c0a0c7c11 */ /* 0x001fe2000f8008ff */
[----:B------:R-:W-:Y:S02]  /*2590*/  IMAD.IADD R11, R11, 0x1, R28 ;  /* 0x000000010b0b7824 */ /* 0x000fe400078e021c */
[C---:B------:R-:W-:Y:S02]  /*25a0*/  IMAD R29, R20.reuse, UR15, R29 ;  /* 0x0000000f141d7c24 */ /* 0x040fe4000f8e021d */
[----:B------:R-:W-:Y:S01]  /*25b0*/  IMAD.WIDE.U32 R14, R20, UR14, RZ ;  /* 0x0000000e140e7c25 */ /* 0x000fe2000f8e00ff */
[----:B------:R-:W-:-:S04]  /*25c0*/  LEA.HI.X R13, R10, UR29, R11, 0x1, P0 ;  /* 0x0000001d0a0d7c11 */ /* 0x000fc800080f0c0b */
[----:B------:R-:W-:Y:S01]  /*25d0*/  IADD3 R11, PT, PT, R15, R29, RZ ;  /* 0x0000001d0f0b7210 */ /* 0x000fe20007ffe0ff */
[----:B------:R-:W-:Y:S01]  /*25e0*/  IMAD R15, R22, UR14, RZ ;  /* 0x0000000e160f7c24 */ /* 0x000fe2000f8e02ff */
[----:B------:R-:W-:-:S03]  /*25f0*/  LEA R10, P0, R14, UR16, 0x1 ;  /* 0x000000100e0a7c11 */ /* 0x000fc6000f8008ff */
[----:B------:R-:W-:Y:S01]  /*2600*/  IMAD R29, R8, UR15, R15 ;  /* 0x0000000f081d7c24 */ /* 0x000fe2000f8e020f */
[----:B------:R-:W-:Y:S01]  /*2610*/  LEA.HI.X R11, R14, UR17, R11, 0x1, P0 ;  /* 0x000000110e0b7c11 */ /* 0x000fe200080f0c0b */
[----:B------:R-:W-:-:S04]  /*2620*/  IMAD.WIDE.U32 R14, R8, UR14, RZ ;  /* 0x0000000e080e7c25 */ /* 0x000fc8000f8e00ff */
[----:B------:R-:W-:Y:S01]  /*2630*/  IMAD.IADD R15, R15, 0x1, R29 ;  /* 0x000000010f0f7824 */ /* 0x000fe200078e021d */
[----:B------:R-:W-:Y:S01]  /*2640*/  LEA R18, P0, R14, UR16, 0x1 ;  /* 0x000000100e127c11 */ /* 0x000fe2000f8008ff */
[----:B------:R-:W-:Y:S01]  /*2650*/  BSSY.RECONVERGENT B1, `(.L_x_616) ;  /* 0x000005b000017945 */ /* 0x000fe20003800200 */
[----:B--2---:R-:W-:-:S04]  /*2660*/  SHF.L.U32 R26, R26, 0x10, RZ ;  /* 0x000000101a1a7819 */ /* 0x004fc800000006ff */
[----:B------:R-:W0:Y:S01]  /*2670*/  MUFU.TANH R5, R26 ;  /* 0x0000001a00057308 */ /* 0x000e220000002400 */
[----:B---3--:R-:W-:Y:S01]  /*2680*/  SHF.L.U32 R27, R27, 0x10, RZ ;  /* 0x000000101b1b7819 */ /* 0x008fe200000006ff */
[----:B0-----:R-:W-:-:S04]  /*2690*/  FFMA.FTZ R19, -R5, R5, 1 ;  /* 0x3f80000005137423 */ /* 0x001fc80000010105 */
[----:B------:R-:W-:Y:S01]  /*26a0*/  FMUL.FTZ R8, RZ, R27 ;  /* 0x0000001bff087220 */ /* 0x000fe20000410000 */
[----:B----4-:R-:W-:-:S03]  /*26b0*/  SHF.L.U32 R29, R24, 0x10, RZ ;  /* 0x00000010181d7819 */ /* 0x010fc600000006ff */
[----:B------:R-:W-:Y:S01]  /*26c0*/  FFMA.FTZ R8, R8, R19, RZ ;  /* 0x0000001308087223 */ /* 0x000fe200000100ff */
[----:B------:R-:W-:Y:S01]  /*26d0*/  LEA.HI.X R19, R14, UR17, R15, 0x1, P0 ;  /* 0x000000110e137c11 */ /* 0x000fe200080f0c0f */
[----:B------:R-:W-:Y:S01]  /*26e0*/  FADD.FTZ R15, -R29, 1 ;  /* 0x3f8000001d0f7421 */ /* 0x000fe20000010100 */
[----:B------:R-:W-:Y:S01]  /*26f0*/  FMUL.FTZ R5, RZ, R5 ;  /* 0x00000005ff057220 */ /* 0x000fe20000410000 */
[----:B------:R-:W-:Y:S01]  /*2700*/  FADD.FTZ R22, -R27, 1 ;  /* 0x3f8000001b167421 */ /* 0x000fe20000010100 */
[----:B------:R-:W-:Y:S01]  /*2710*/  IMAD R24, R9, UR14, RZ ;  /* 0x0000000e09187c24 */ /* 0x000fe2000f8e02ff */
[----:B-----5:R-:W-:Y:S02]  /*2720*/  SHF.L.U32 R16, R16, 0x10, RZ ;  /* 0x0000001010107819 */ /* 0x020fe400000006ff */
[----:B------:R-:W-:Y:S01]  /*2730*/  SHF.L.U32 R25, R25, 0x10, RZ ;  /* 0x0000001019197819 */ /* 0x000fe200000006ff */
[----:B------:R-:W-:Y:S02]  /*2740*/  IMAD.U32 R17, R17, 0x10000, RZ ;  /* 0x0001000011117824 */ /* 0x000fe400078e00ff */
[----:B------:R-:W-:-:S02]  /*2750*/  FMUL.FTZ R14, R8, R16 ;  /* 0x00000010080e7220 */ /* 0x000fc40000410000 */
[----:B------:R-:W-:Y:S01]  /*2760*/  FMUL.FTZ R25, R8, R25 ;  /* 0x0000001908197220 */ /* 0x000fe20000410000 */
[----:B------:R-:W-:Y:S01]  /*2770*/  FADD.FTZ R20, -R17, 1 ;  /* 0x3f80000011147421 */ /* 0x000fe20000010100 */
[----:B------:R-:W-:-:S03]  /*2780*/  FMUL.FTZ R14, R14, R15 ;  /* 0x0000000f0e0e7220 */ /* 0x000fc60000410000 */
[----:B------:R-:W-:Y:S01]  /*2790*/  FMUL.FTZ R20, R25, R20 ;  /* 0x0000001419147220 */ /* 0x000fe20000410000 */
[----:B------:R-:W-:Y:S01]  /*27a0*/  FMUL.FTZ R22, R5, R22 ;  /* 0x0000001605167220 */ /* 0x000fe20000410000 */
[----:B------:R-:W-:Y:S01]  /*27b0*/  FMUL.FTZ R5, R29, R14 ;  /* 0x0000000e1d057220 */ /* 0x000fe20000410000 */
[----:B------:R-:W-:Y:S02]  /*27c0*/  IMAD R9, R23, UR15, R24 ;  /* 0x0000000f17097c24 */ /* 0x000fe4000f8e0218 */
[----:B------:R-:W-:Y:S01]  /*27d0*/  FMUL.FTZ R20, R17, R20 ;  /* 0x0000001411147220 */ /* 0x000fe20000410000 */
[----:B------:R-:W-:Y:S02]  /*27e0*/  IMAD R24, R7, UR14, RZ ;  /* 0x0000000e07187c24 */ /* 0x000fe4000f8e02ff */
[----:B------:R-:W-:Y:S01]  /*27f0*/  FFMA.FTZ R16, -R16, R16, 1 ;  /* 0x3f80000010107423 */ /* 0x000fe20000010110 */
[----:B------:R-:W-:Y:S01]  /*2800*/  FMUL.FTZ R29, R8, R29 ;  /* 0x0000001d081d7220 */ /* 0x000fe20000410000 */
[----:B------:R-:W-:Y:S01]  /*2810*/  IMAD.WIDE.U32 R14, R23, UR14, RZ ;  /* 0x0000000e170e7c25 */ /* 0x000fe2000f8e00ff */
[----:B------:R-:W-:-:S03]  /*2820*/  F2FP.BF16.F32.PACK_AB R5, R20, R5 ;  /* 0x000000051405723e */ /* 0x000fc600000010ff */
[----:B------:R-:W-:Y:S01]  /*2830*/  FMUL.FTZ R27, R27, R22 ;  /* 0x000000161b1b7220 */ /* 0x000fe20000410000 */
[----:B------:R-:W-:Y:S02]  /*2840*/  IMAD R7, R21, UR15, R24 ;  /* 0x0000000f15077c24 */ /* 0x000fe4000f8e0218 */
[----:B------:R-:W-:Y:S01]  /*2850*/  FMUL.FTZ R16, R29, R16 ;  /* 0x000000101d107220 */ /* 0x000fe20000410000 */
[----:B------:R-:W-:Y:S01]  /*2860*/  IMAD.WIDE.U32 R20, R21, UR14, RZ ;  /* 0x0000000e15147c25 */ /* 0x000fe2000f8e00ff */
[----:B------:R-:W-:Y:S02]  /*2870*/  LEA R22, P0, R14, UR16, 0x1 ;  /* 0x000000100e167c11 */ /* 0x000fe4000f8008ff */
[----:B------:R-:W-:Y:S01]  /*2880*/  IADD3 R9, PT, PT, R15, R9, RZ ;  /* 0x000000090f097210 */ /* 0x000fe20007ffe0ff */
[----:B------:R-:W-:Y:S01]  /*2890*/  IMAD.IADD R7, R21, 0x1, R7 ;  /* 0x0000000115077824 */ /* 0x000fe200078e0207 */
[----:B------:R-:W-:Y:S02]  /*28a0*/  LEA R24, P1, R20, UR16, 0x1 ;  /* 0x0000001014187c11 */ /* 0x000fe4000f8208ff */
[----:B------:R-:W-:-:S02]  /*28b0*/  F2FP.BF16.F32.PACK_AB R16, R27, R16 ;  /* 0x000000101b10723e */ /* 0x000fc400000010ff */
[--C-:B------:R-:W-:Y:S01]  /*28c0*/  LEA.HI.X R23, R14, UR17, R9.reuse, 0x1, P0 ;  /* 0x000000110e177c11 */ /* 0x100fe200080f0c09 */
[----:B------:R-:W-:Y:S01]  /*28d0*/  FMUL.FTZ R8, R8, R17 ;  /* 0x0000001108087220 */ /* 0x000fe20000410000 */
[----:B------:R-:W-:Y:S02]  /*28e0*/  PRMT R9, R5, 0x7632, R9 ;  /* 0x0000763205097816 */ /* 0x000fe40000000009 */
[--C-:B------:R-:W-:Y:S02]  /*28f0*/  LEA.HI.X R25, R20, UR17, R7.reuse, 0x1, P1 ;  /* 0x0000001114197c11 */ /* 0x100fe400088f0c07 */
[----:B------:R-:W-:Y:S01]  /*2900*/  PRMT R7, R16, 0x7632, R7 ;  /* 0x0000763210077816 */ /* 0x000fe20000000007 */
[----:B------:R-:W-:Y:S01]  /*2910*/  STG.E.U16 desc[UR8][R10.64], R5 ;  /* 0x000000050a007986 */ /* 0x000fe2000c101508 */
[----:B------:R-:W-:Y:S02]  /*2920*/  IADD3 R6, P0, PT, R0, R6, RZ ;  /* 0x0000000600067210 */ /* 0x000fe40007f1e0ff */
[----:B------:R-:W-:Y:S01]  /*2930*/  F2FP.BF16.F32.PACK_AB R8, RZ, R8 ;  /* 0x00000008ff08723e */ /* 0x000fe200000010ff */
[----:B------:R-:W-:Y:S04]  /*2940*/  STG.E.U16 desc[UR8][R18.64], R9 ;  /* 0x0000000912007986 */ /* 0x000fe8000c101508 */
[----:B------:R-:W-:Y:S04]  /*2950*/  STG.E.U16 desc[UR8][R22.64], R16 ;  /* 0x0000001016007986 */ /* 0x000fe8000c101508 */
[----:B------:R0:W-:Y:S04]  /*2960*/  STG.E.U16 desc[UR8][R24.64], R7 ;  /* 0x0000000718007986 */ /* 0x0001e8000c101508 */
[----:B------:R1:W-:Y:S01]  /*2970*/  STG.E.U16 desc[UR8][R12.64], R8 ;  /* 0x000000080c007986 */ /* 0x0003e2000c101508 */
[----:B0-----:R-:W-:-:S04]  /*2980*/  IADD3.X R7, PT, PT, RZ, R2, RZ, P0, !PT ;  /* 0x00000002ff077210 */ /* 0x001fc800007fe4ff */
[----:B------:R-:W-:-:S04]  /*2990*/  LOP3.LUT R2, R7, R3, RZ, 0xfc, !PT ;  /* 0x0000000307027212 */ /* 0x000fc800078efcff */
[----:B------:R-:W-:-:S13]  /*29a0*/  ISETP.NE.U32.AND P0, PT, R2, RZ, PT ;  /* 0x000000ff0200720c */ /* 0x000fda0003f05070 */
[----:B-1----:R-:W-:Y:S05]  /*29b0*/  @P0 BRA `(.L_x_617) ;  /* 0x00000000005c0947 */ /* 0x002fea0003800000 */
[----:B------:R-:W0:Y:S01]  /*29c0*/  I2F.U32.RP R2, R4 ;  /* 0x0000000400027306 */ /* 0x000e220000209000 */
[----:B------:R-:W-:Y:S01]  /*29d0*/  ISETP.NE.U32.AND P2, PT, R4, RZ, PT ;  /* 0x000000ff0400720c */ /* 0x000fe20003f45070 */
[----:B------:R-:W-:Y:S01]  /*29e0*/  HFMA2 R11, -RZ, RZ, 0, 0 ;  /* 0x00000000ff0b7431 */ /* 0x000fe200000001ff */
        /* <DEDUP_REMOVED lines=16> */
[----:B------:R-:W-:-:S05]  /*2af0*/  @!P2 LOP3.LUT R10, RZ, R4, RZ, 0x33, !PT ;  /* 0x00000004ff0aa212 */ /* 0x000fca00078e33ff */
[----:B------:R-:W-:-:S04]  /*2b00*/  IMAD.MOV R5, RZ, RZ, -R10 ;  /* 0x000000ffff057224 */ /* 0x000fc800078e0a0a */
[----:B------:R-:W-:Y:S01]  /*2b10*/  IMAD R5, R4, R5, R6 ;  /* 0x0000000504057224 */ /* 0x000fe200078e0206 */
[----:B------:R-:W-:Y:S06]  /*2b20*/  BRA `(.L_x_618) ;  /* 0x0000000000347947 */ /* 0x000fec0003800000 */
.L_x_617:
[----:B------:R-:W-:Y:S01]  /*2b30*/  IMAD.MOV.U32 R9, RZ, RZ, R6 ;  /* 0x000000ffff097224 */ /* 0x000fe200078e0006 */
[----:B------:R-:W-:Y:S02]  /*2b40*/  MOV R2, R7 ;  /* 0x0000000700027202 */ /* 0x000fe40000000f00 */
[----:B------:R-:W-:-:S07]  /*2b50*/  MOV R8, 0x2b70 ;  /* 0x00002b7000087802 */ /* 0x000fce0000000f00 */
[----:B------:R-:W-:Y:S05]  /*2b60*/  CALL.REL.NOINC `($__internal_21_$__cuda_sm20_div_s64) ;  /* 0x0000002800007944 */ /* 0x000fea0003c00000 */
[----:B------:R-:W-:Y:S02]  /*2b70*/  IADD3 R5, P0, PT, RZ, -R10, RZ ;  /* 0x8000000aff057210 */ /* 0x000fe40007f1e0ff */
[----:B------:R-:W-:Y:S02]  /*2b80*/  MOV R4, UR34 ;  /* 0x0000002200047c02 */ /* 0x000fe40008000f00 */
[----:B------:R-:W-:Y:S01]  /*2b90*/  MOV R3, UR35 ;  /* 0x0000002300037c02 */ /* 0x000fe20008000f00 */
[----:B------:R-:W-:-:S04]  /*2ba0*/  IMAD.X R9, RZ, RZ, ~R11, P0 ;  /* 0x000000ffff097224 */ /* 0x000fc800000e0e0b */
[-C--:B------:R-:W-:Y:S02]  /*2bb0*/  IMAD R2, R9, R4.reuse, RZ ;  /* 0x0000000409027224 */ /* 0x080fe400078e02ff */
[----:B------:R-:W-:-:S04]  /*2bc0*/  IMAD.WIDE.U32 R8, R5, R4, R6 ;  /* 0x0000000405087225 */ /* 0x000fc800078e0006 */
[----:B------:R-:W-:Y:S01]  /*2bd0*/  IMAD R13, R5, R3, R2 ;  /* 0x00000003050d7224 */ /* 0x000fe200078e0202 */
[----:B------:R-:W-:-:S03]  /*2be0*/  MOV R5, R8 ;  /* 0x0000000800057202 */ /* 0x000fc60000000f00 */
[----:B------:R-:W-:-:S07]  /*2bf0*/  IMAD.IADD R12, R13, 0x1, R9 ;  /* 0x000000010d0c7824 */ /* 0x000fce00078e0209 */
.L_x_618:
[----:B------:R-:W-:Y:S05]  /*2c00*/  BSYNC.RECONVERGENT B1 ;  /* 0x0000000000017941 */ /* 0x000fea0003800200 */
.L_x_616:
[-C--:B------:R-:W-:Y:S02]  /*2c10*/  IMAD R2, R11, R4.reuse, RZ ;  /* 0x000000040b027224 */ /* 0x080fe400078e02ff */
[----:B------:R-:W-:-:S04]  /*2c20*/  IMAD.WIDE.U32 R8, R10, R4, RZ ;  /* 0x000000040a087225 */ /* 0x000fc800078e00ff */
[----:B------:R-:W-:Y:S01]  /*2c30*/  IMAD R11, R10, R3, R2 ;  /* 0x000000030a0b7224 */ /* 0x000fe200078e0202 */
[----:B------:R-:W-:Y:S01]  /*2c40*/  LEA R2, P0, R8, R5, 0x2 ;  /* 0x0000000508027211 */ /* 0x000fe200078010ff */
[----:B------:R-:W-:-:S03]  /*2c50*/  IMAD R5, R7, UR20, RZ ;  /* 0x0000001407057c24 */ /* 0x000fc6000f8e02ff */
[----:B------:R-:W-:Y:S01]  /*2c60*/  IADD3 R9, PT, PT, R9, R11, RZ ;  /* 0x0000000b09097210 */ /* 0x000fe20007ffe0ff */
[----:B------:R-:W-:Y:S01]  /*2c70*/  IMAD R15, R6, UR21, R5 ;  /* 0x00000015060f7c24 */ /* 0x000fe2000f8e0205 */
[----:B------:R-:W-:Y:S02]  /*2c80*/  IADD3 R10, P1, PT, R2, R4, RZ ;  /* 0x00000004020a7210 */ /* 0x000fe40007f3e0ff */
[----:B------:R-:W-:Y:S01]  /*2c90*/  LEA.HI.X R9, R8, R12, R9, 0x2, P0 ;  /* 0x0000000c08097211 */ /* 0x000fe200000f1409 */
[----:B------:R-:W-:Y:S01]  /*2ca0*/  IMAD.WIDE.U32 R12, R6, UR20, RZ ;  /* 0x00000014060c7c25 */ /* 0x000fe2000f8e00ff */
[-C--:B------:R-:W-:Y:S02]  /*2cb0*/  IADD3 R5, P0, PT, R10, R4.reuse, RZ ;  /* 0x000000040a057210 */ /* 0x080fe40007f1e0ff */
[----:B------:R-:W-:Y:S02]  /*2cc0*/  IADD3.X R8, PT, PT, R9, R3, RZ, P1, !PT ;  /* 0x0000000309087210 */ /* 0x000fe40000ffe4ff */
[----:B------:R-:W-:-:S02]  /*2cd0*/  IADD3 R4, P1, PT, R5, R4, RZ ;  /* 0x0000000405047210 */ /* 0x000fc40007f3e0ff */
[----:B------:R-:W-:Y:S01]  /*2ce0*/  LEA R20, P2, R12, UR26, 0x1 ;  /* 0x0000001a0c147c11 */ /* 0x000fe2000f8408ff */
[----:B------:R-:W-:Y:S01]  /*2cf0*/  IMAD.X R11, R8, 0x1, R3, P0 ;  /* 0x00000001080b7824 */ /* 0x000fe200000e0603 */
[----:B------:R-:W-:Y:S01]  /*2d00*/  IADD3 R13, PT, PT, R13, R15, RZ ;  /* 0x0000000f0d0d7210 */ /* 0x000fe20007ffe0ff */
[----:B------:R-:W-:-:S03]  /*2d10*/  IMAD.WIDE.U32 R14, R4, UR10, RZ ;  /* 0x0000000a040e7c25 */ /* 0x000fc6000f8e00ff */
[----:B------:R-:W-:Y:S02]  /*2d20*/  IADD3.X R3, PT, PT, R11, R3, RZ, P1, !PT ;  /* 0x000000030b037210 */ /* 0x000fe40000ffe4ff */
[----:B------:R-:W-:Y:S01]  /*2d30*/  LEA.HI.X R21, R12, UR27, R13, 0x1, P2 ;  /* 0x0000001b0c157c11 */ /* 0x000fe200090f0c0d */
[----:B------:R-:W-:Y:S02]  /*2d40*/  IMAD R13, R9, UR10, RZ ;  /* 0x0000000a090d7c24 */ /* 0x000fe4000f8e02ff */
[----:B------:R-:W-:Y:S02]  /*2d50*/  IMAD R17, R3, UR10, RZ ;  /* 0x0000000a03117c24 */ /* 0x000fe4000f8e02ff */
[----:B------:R0:W2:Y:S01]  /*2d60*/  LDG.E.U16 R24, desc[UR8][R20.64] ;  /* 0x0000000814187981 */ /* 0x0000a2000c1e1500 */
[----:B------:R-:W-:Y:S02]  /*2d70*/  IMAD R19, R2, UR11, R13 ;  /* 0x0000000b02137c24 */ /* 0x000fe4000f8e020d */
[----:B------:R-:W-:-:S02]  /*2d80*/  IMAD R23, R4, UR11, R17 ;  /* 0x0000000b04177c24 */ /* 0x000fc4000f8e0211 */
[----:B------:R-:W-:Y:S01]  /*2d90*/  IMAD.WIDE.U32 R16, R2, UR10, RZ ;  /* 0x0000000a02107c25 */ /* 0x000fe2000f8e00ff */
[----:B------:R-:W-:-:S03]  /*2da0*/  LEA R18, P1, R14, UR12, 0x1 ;  /* 0x0000000c0e127c11 */ /* 0x000fc6000f8208ff */
[----:B------:R-:W-:Y:S01]  /*2db0*/  IMAD.IADD R13, R15, 0x1, R23 ;  /* 0x000000010f0d7824 */ /* 0x000fe200078e0217 */
[----:B------:R-:W-:Y:S02]  /*2dc0*/  LEA R12, P0, R16, UR12, 0x1 ;  /* 0x0000000c100c7c11 */ /* 0x000fe4000f8008ff */
[----:B------:R-:W-:Y:S02]  /*2dd0*/  IADD3 R15, PT, PT, R17, R19, RZ ;  /* 0x00000013110f7210 */ /* 0x000fe40007ffe0ff */
[----:B------:R-:W-:Y:S02]  /*2de0*/  LEA.HI.X R19, R14, UR13, R13, 0x1, P1 ;  /* 0x0000000d0e137c11 */ /* 0x000fe400088f0c0d */
[----:B------:R-:W-:Y:S01]  /*2df0*/  LEA.HI.X R13, R16, UR13, R15, 0x1, P0 ;  /* 0x0000000d100d7c11 */ /* 0x000fe200080f0c0f */
[----:B------:R-:W-:Y:S02]  /*2e00*/  IMAD R15, R8, UR10, RZ ;  /* 0x0000000a080f7c24 */ /* 0x000fe4000f8e02ff */
[C---:B0-----:R-:W-:Y:S01]  /*2e10*/  IMAD.WIDE.U32 R20, R10.reuse, UR10, RZ ;  /* 0x0000000a0a147c25 */ /* 0x041fe2000f8e00ff */
[----:B------:R0:W3:Y:S03]  /*2e20*/  LDG.E.U16 R25, desc[UR8][R18.64] ;  /* 0x0000000812197981 */ /* 0x0000e6000c1e1500 */
[----:B------:R-:W-:-:S02]  /*2e30*/  IMAD R17, R10, UR11, R15 ;  /* 0x0000000b0a117c24 */ /* 0x000fc4000f8e020f */
[----:B------:R-:W-:Y:S01]  /*2e40*/  IMAD R23, R7, UR18, RZ ;  /* 0x0000001207177c24 */ /* 0x000fe2000f8e02ff */
[----:B------:R-:W-:Y:S01]  /*2e50*/  LEA R16, P0, R20, UR12, 0x1 ;  /* 0x0000000c14107c11 */ /* 0x000fe2000f8008ff */
[----:B------:R-:W-:Y:S01]  /*2e60*/  IMAD R22, R11, UR10, RZ ;  /* 0x0000000a0b167c24 */ /* 0x000fe2000f8e02ff */
[----:B------:R-:W-:Y:S01]  /*2e70*/  IADD3 R17, PT, PT, R21, R17, RZ ;  /* 0x0000001115117210 */ /* 0x000fe20007ffe0ff */
[C---:B------:R-:W-:Y:S01]  /*2e80*/  IMAD.WIDE.U32 R14, R6.reuse, UR18, RZ ;  /* 0x00000012060e7c25 */ /* 0x040fe2000f8e00ff */
[----:B------:R1:W4:Y:S03]  /*2e90*/  LDG.E.U16 R26, desc[UR8][R12.64] ;  /* 0x000000080c1a7981 */ /* 0x000326000c1e1500 */
[----:B------:R-:W-:Y:S01]  /*2ea0*/  IMAD R23, R6, UR19, R23 ;  /* 0x0000001306177c24 */ /* 0x000fe2000f8e0217 */
[----:B------:R-:W-:Y:S01]  /*2eb0*/  LEA.HI.X R17, R20, UR13, R17, 0x1, P0 ;  /* 0x0000000d14117c11 */ /* 0x000fe200080f0c11 */
[----:B------:R-:W-:-:S02]  /*2ec0*/  IMAD R21, R5, UR11, R22 ;  /* 0x0000000b05157c24 */ /* 0x000fc4000f8e0216 */
[----:B0-----:R-:W-:Y:S01]  /*2ed0*/  IMAD.WIDE.U32 R18, R5, UR10, RZ ;  /* 0x0000000a05127c25 */ /* 0x001fe2000f8e00ff */
[----:B------:R-:W-:Y:S01]  /*2ee0*/  LEA R20, P1, R14, UR24, 0x1 ;  /* 0x000000180e147c11 */ /* 0x000fe2000f8208ff */
[----:B------:R0:W5:Y:S02]  /*2ef0*/  LDG.E.U16 R27, desc[UR8][R16.64] ;  /* 0x00000008101b7981 */ /* 0x000164000c1e1500 */
[----:B------:R-:W-:Y:S01]  /*2f00*/  IMAD.IADD R23, R15, 0x1, R23 ;  /* 0x000000010f177824 */ /* 0x000fe200078e0217 */
[----:B------:R-:W-:Y:S02]  /*2f10*/  IADD3 R15, PT, PT, R19, R21, RZ ;  /* 0x00000015130f7210 */ /* 0x000fe40007ffe0ff */
[----:B------:R-:W-:Y:S02]  /*2f20*/  LEA R22, P0, R18, UR12, 0x1 ;  /* 0x0000000c12167c11 */ /* 0x000fe4000f8008ff */
[----:B------:R-:W-:Y:S02]  /*2f30*/  LEA.HI.X R21, R14, UR25, R23, 0x1, P1 ;  /* 0x000000190e157c11 */ /* 0x000fe400088f0c17 */
[----:B------:R-:W-:-:S03]  /*2f40*/  LEA.HI.X R23, R18, UR13, R15, 0x1, P0 ;  /* 0x0000000d12177c11 */ /* 0x000fc600080f0c0f */
[----:B------:R0:W4:Y:S04]  /*2f50*/  LDG.E.U16 R20, desc[UR8][R20.64] ;  /* 0x0000000814147981 */ /* 0x000128000c1e1500 */
[----:B------:R-:W4:Y:S01]  /*2f60*/  LDG.E.U16 R22, desc[UR8][R22.64] ;  /* 0x0000000816167981 */ /* 0x000f22000c1e1500 */
[----:B------:R-:W-:Y:S02]  /*2f70*/  IMAD R19, R7, UR22, RZ ;  /* 0x0000001607137c24 */ /* 0x000fe4000f8e02ff */
[----:B------:R-:W-:-:S04]  /*2f80*/  IMAD.WIDE.U32 R14, R6, UR22, RZ ;  /* 0x00000016060e7c25 */ /* 0x000fc8000f8e00ff */
[----:B------:R-:W-:Y:S02]  /*2f90*/  IMAD R19, R6, UR23, R19 ;  /* 0x0000001706137c24 */ /* 0x000fe4000f8e0213 */
[----:B------:R-:W-:Y:S01]  /*2fa0*/  IMAD R9, R9, UR14, RZ ;  /* 0x0000000e09097c24 */ /* 0x000fe2000f8e02ff */
[----:B------:R-:W-:Y:S01]  /*2fb0*/  LEA R18, P0, R14, UR28, 0x1 ;  /* 0x0000001c0e127c11 */ /* 0x000fe2000f8008ff */
[----:B------:R-:W-:Y:S02]  /*2fc0*/  IMAD.IADD R15, R15, 0x1, R19 ;  /* 0x000000010f0f7824 */ /* 0x000fe400078e0213 */
[----:B-1----:R-:W-:-:S04]  /*2fd0*/  IMAD.WIDE.U32 R12, R2, UR14, RZ ;  /* 0x0000000e020c7c25 */ /* 0x002fc8000f8e00ff */
[----:B------:R-:W-:Y:S01]  /*2fe0*/  IMAD R9, R2, UR15, R9 ;  /* 0x0000000f02097c24 */ /* 0x000fe2000f8e0209 */
[----:B------:R-:W-:Y:S01]  /*2ff0*/  LEA.HI.X R19, R14, UR29, R15, 0x1, P0 ;  /* 0x0000001d0e137c11 */ /* 0x000fe200080f0c0f */
[----:B------:R-:W-:Y:S01]  /*3000*/  IMAD R15, R8, UR14, RZ ;  /* 0x0000000e080f7c24 */ /* 0x000fe2000f8e02ff */
[----:B------:R-:W-:Y:S02]  /*3010*/  LEA R14, P0, R12, UR16, 0x1 ;  /* 0x000000100c0e7c11 */ /* 0x000fe4000f8008ff */
[----:B------:R-:W-:Y:S01]  /*3020*/  IADD3 R9, PT, PT, R13, R9, RZ ;  /* 0x000000090d097210 */ /* 0x000fe20007ffe0ff */
[----:B0-----:R-:W-:-:S04]  /*3030*/  IMAD.WIDE.U32 R16, R10, UR14, RZ ;  /* 0x0000000e0a107c25 */ /* 0x001fc8000f8e00ff */
[----:B------:R-:W-:Y:S01]  /*3040*/  IMAD R13, R10, UR15, R15 ;  /* 0x0000000f0a0d7c24 */ /* 0x000fe2000f8e020f */
[----:B------:R-:W-:-:S03]  /*3050*/  LEA.HI.X R15, R12, UR17, R9, 0x1, P0 ;  /* 0x000000110c0f7c11 */ /* 0x000fc600080f0c09 */
[----:B------:R-:W-:Y:S01]  /*3060*/  IMAD.IADD R17, R17, 0x1, R13 ;  /* 0x0000000111117824 */ /* 0x000fe200078e020d */
[----:B------:R-:W-:Y:S01]  /*3070*/  LEA R8, P0, R16, UR16, 0x1 ;  /* 0x0000001010087c11 */ /* 0x000fe2000f8008ff */
[----:B------:R-:W-:-:S04]  /*3080*/  IMAD R21, R3, UR14, RZ ;  /* 0x0000000e03157c24 */ /* 0x000fc8000f8e02ff */
[----:B------:R-:W-:Y:S01]  /*3090*/  IMAD R21, R4, UR15, R21 ;  /* 0x0000000f04157c24 */ /* 0x000fe2000f8e0215 */
[----:B--2---:R-:W-:-:S06]  /*30a0*/  SHF.L.U32 R24, R24, 0x10, RZ ;  /* 0x0000001018187819 */ /* 0x004fcc00000006ff */
[----:B------:R-:W0:Y:S01]  /*30b0*/  MUFU.TANH R24, R24 ;  /* 0x0000001800187308 */ /* 0x000e220000002400 */
[----:B---3--:R-:W-:Y:S01]  /*30c0*/  SHF.L.U32 R25, R25, 0x10, RZ ;  /* 0x0000001019197819 */ /* 0x008fe200000006ff */
[----:B0-----:R-:W-:-:S04]  /*30d0*/  FMUL.FTZ R9, RZ, R24 ;  /* 0x00000018ff097220 */ /* 0x001fc80000410000 */
[----:B------:R-:W-:Y:S01]  /*30e0*/  FADD.FTZ R10, -R25, 1 ;  /* 0x3f800000190a7421 */ /* 0x000fe20000010100 */
[----:B------:R-:W-:Y:S01]  /*30f0*/  FFMA.FTZ R13, -R24, R24, 1 ;  /* 0x3f800000180d7423 */ /* 0x000fe20000010118 */
[----:B------:R-:W-:Y:S01]  /*3100*/  FMUL.FTZ R2, RZ, R25 ;  /* 0x00000019ff027220 */ /* 0x000fe20000410000 */
[----:B------:R-:W-:Y:S02]  /*3110*/  IMAD R24, R11, UR14, RZ ;  /* 0x0000000e0b187c24 */ /* 0x000fe4000f8e02ff */
[----:B------:R-:W-:Y:S01]  /*3120*/  FMUL.FTZ R10, R9, R10 ;  /* 0x0000000a090a7220 */ /* 0x000fe20000410000 */
[----:B------:R-:W-:Y:S01]  /*3130*/  FFMA.FTZ R12, R2, R13, RZ ;  /* 0x0000000d020c7223 */ /* 0x000fe200000100ff */
[----:B------:R-:W-:Y:S02]  /*3140*/  IMAD R13, R5, UR15, R24 ;  /* 0x0000000f050d7c24 */ /* 0x000fe4000f8e0218 */
[----:B------:R-:W-:Y:S01]  /*3150*/  FMUL.FTZ R2, R25, R10 ;  /* 0x0000000a19027220 */ /* 0x000fe20000410000 */
[----:B------:R-:W-:Y:S01]  /*3160*/  IMAD.WIDE.U32 R10, R5, UR14, RZ ;  /* 0x0000000e050a7c25 */ /* 0x000fe2000f8e00ff */
[----:B------:R-:W-:-:S02]  /*3170*/  LEA.HI.X R9, R16, UR17, R17, 0x1, P0 ;  /* 0x0000001110097c11 */ /* 0x000fc400080f0c11 */
[----:B-----5:R-:W-:Y:S02]  /*3180*/  SHF.L.U32 R27, R27, 0x10, RZ ;  /* 0x000000101b1b7819 */ /* 0x020fe400000006ff */
[----:B----4-:R-:W-:-:S03]  /*3190*/  SHF.L.U32 R3, R26, 0x10, RZ ;  /* 0x000000101a037819 */ /* 0x010fc600000006ff */
[----:B------:R-:W-:Y:S01]  /*31a0*/  FADD.FTZ R25, -R27, 1 ;  /* 0x3f8000001b197421 */ /* 0x000fe20000010100 */
[----:B------:R-:W-:Y:S01]  /*31b0*/  SHF.L.U32 R5, R20, 0x10, RZ ;  /* 0x0000001014057819 */ /* 0x000fe200000006ff */
[----:B------:R-:W-:-:S04]  /*31c0*/  IMAD.U32 R17, R22, 0x10000, RZ ;  /* 0x0001000016117824 */ /* 0x000fc800078e00ff */
[C---:B------:R-:W-:Y:S01]  /*31d0*/  FMUL.FTZ R20, R12.reuse, R5 ;  /* 0x000000050c147220 */ /* 0x040fe20000410000 */
[----:B------:R-:W-:Y:S01]  /*31e0*/  FADD.FTZ R23, -R3, 1 ;  /* 0x3f80000003177421 */ /* 0x000fe20000010100 */
[----:B------:R-:W-:Y:S02]  /*31f0*/  FMUL.FTZ R16, R12, R17 ;  /* 0x000000110c107220 */ /* 0x000fe40000410000 */
[----:B------:R-:W-:Y:S01]  /*3200*/  FMUL.FTZ R24, R20, R25 ;  /* 0x0000001914187220 */ /* 0x000fe20000410000 */
[----:B------:R-:W-:Y:S01]  /*3210*/  FFMA.FTZ R17, -R17, R17, 1 ;  /* 0x3f80000011117423 */ /* 0x000fe20000010111 */
[----:B------:R-:W-:Y:S02]  /*3220*/  FMUL.FTZ R22, R16, R23 ;  /* 0x0000001710167220 */ /* 0x000fe40000410000 */
[----:B------:R-:W-:Y:S01]  /*3230*/  FMUL.FTZ R23, R27, R24 ;  /* 0x000000181b177220 */ /* 0x000fe20000410000 */
[----:B------:R-:W-:Y:S01]  /*3240*/  FMUL.FTZ R24, R12, R3 ;  /* 0x000000030c187220 */ /* 0x000fe20000410000 */
[----:B------:R-:W-:-:S04]  /*3250*/  IMAD.WIDE.U32 R4, R4, UR14, RZ ;  /* 0x0000000e04047c25 */ /* 0x000fc8000f8e00ff */
[----:B------:R-:W-:Y:S01]  /*3260*/  FMUL.FTZ R22, R3, R22 ;  /* 0x0000001603167220 */ /* 0x000fe20000410000 */
[----:B------:R-:W-:Y:S01]  /*3270*/  FMUL.FTZ R3, R24, R17 ;  /* 0x0000001118037220 */ /* 0x000fe20000410000 */
[----:B------:R-:W-:Y:S01]  /*3280*/  IMAD.IADD R21, R5, 0x1, R21 ;  /* 0x0000000105157824 */ /* 0x000fe200078e0215 */
[----:B------:R-:W-:Y:S02]  /*3290*/  LEA R20, P1, R4, UR16, 0x1 ;  /* 0x0000001004147c11 */ /* 0x000fe4000f8208ff */
[----:B------:R-:W-:Y:S01]  /*32a0*/  F2FP.BF16.F32.PACK_AB R22, R23, R22 ;  /* 0x000000161716723e */ /* 0x000fe200000010ff */
[----:B------:R-:W-:Y:S01]  /*32b0*/  FMUL.FTZ R12, R12, R27 ;  /* 0x0000001b0c0c7220 */ /* 0x000fe20000410000 */
[----:B------:R-:W-:Y:S02]  /*32c0*/  LEA R16, P0, R10, UR16, 0x1 ;  /* 0x000000100a107c11 */ /* 0x000fe4000f8008ff */
[----:B------:R-:W-:Y:S02]  /*32d0*/  IADD3 R13, PT, PT, R11, R13, RZ ;  /* 0x0000000d0b0d7210 */ /* 0x000fe40007ffe0ff */
[----:B------:R-:W-:-:S02]  /*32e0*/  F2FP.BF16.F32.PACK_AB R2, R2, R3 ;  /* 0x000000030202723e */ /* 0x000fc400000010ff */
[----:B------:R-:W-:Y:S02]  /*32f0*/  LEA.HI.X R21, R4, UR17, R21, 0x1, P1 ;  /* 0x0000001104157c11 */ /* 0x000fe400088f0c15 */
[----:B------:R-:W-:Y:S02]  /*3300*/  PRMT R4, R22, 0x7632, R4 ;  /* 0x0000763216047816 */ /* 0x000fe40000000004 */
[----:B------:R-:W-:Y:S02]  /*3310*/  LEA.HI.X R17, R10, UR17, R13, 0x1, P0 ;  /* 0x000000110a117c11 */ /* 0x000fe400080f0c0d */
[C---:B------:R-:W-:Y:S02]  /*3320*/  PRMT R3, R2.reuse, 0x7610, R3 ;  /* 0x0000761002037816 */ /* 0x040fe40000000003 */
[----:B------:R-:W-:Y:S01]  /*3330*/  PRMT R10, R2, 0x7632, R10 ;  /* 0x00007632020a7816 */ /* 0x000fe2000000000a */
[----:B------:R0:W-:Y:S01]  /*3340*/  STG.E.U16 desc[UR8][R14.64], R22 ;  /* 0x000000160e007986 */ /* 0x0001e2000c101508 */
[----:B------:R-:W-:-:S02]  /*3350*/  F2FP.BF16.F32.PACK_AB R12, RZ, R12 ;  /* 0x0000000cff0c723e */ /* 0x000fc400000010ff */
[----:B------:R-:W-:Y:S01]  /*3360*/  IADD3 R6, P0, PT, R0, R6, RZ ;  /* 0x0000000600067210 */ /* 0x000fe20007f1e0ff */
[----:B------:R0:W-:Y:S04]  /*3370*/  STG.E.U16 desc[UR8][R8.64], R4 ;  /* 0x0000000408007986 */ /* 0x0001e8000c101508 */
[----:B------:R0:W-:Y:S01]  /*3380*/  STG.E.U16 desc[UR8][R16.64], R3 ;  /* 0x0000000310007986 */ /* 0x0001e2000c101508 */
[----:B------:R-:W-:-:S03]  /*3390*/  IADD3.X R2, PT, PT, RZ, R7, RZ, P0, !PT ;  /* 0x00000007ff027210 */ /* 0x000fc600007fe4ff */
[----:B------:R0:W-:Y:S01]  /*33a0*/  STG.E.U16 desc[UR8][R20.64], R10 ;  /* 0x0000000a14007986 */ /* 0x0001e2000c101508 */
[----:B------:R-:W-:-:S03]  /*33b0*/  ISETP.GE.U32.AND P0, PT, R6, UR30, PT ;  /* 0x0000001e06007c0c */ /* 0x000fc6000bf06070 */
[----:B------:R0:W-:Y:S01]  /*33c0*/  STG.E.U16 desc[UR8][R18.64], R12 ;  /* 0x0000000c12007986 */ /* 0x0001e2000c101508 */
[----:B------:R-:W-:-:S13]  /*33d0*/  ISETP.GE.AND.EX P0, PT, R2, UR31, PT, P0 ;  /* 0x0000001f02007c0c */ /* 0x000fda000bf06300 */
[----:B0-----:R-:W-:Y:S05]  /*33e0*/  @!P0 BRA `(.L_x_619) ;  /* 0xffffffe800c88947 */ /* 0x001fea000383ffff */
[----:B------:R-:W-:Y:S05]  /*33f0*/  BSYNC.RECONVERGENT B0 ;  /* 0x0000000000007941 */ /* 0x000fea0003800200 */
.L_x_612:
[----:B------:R-:W-:Y:S05]  /*3400*/  EXIT ;  /* 0x000000000000794d */ /* 0x000fea0003800000 */
.L_x_598:
        /* <DEDUP_REMOVED lines=14> */
[----:B------:R-:W-:Y:S01]  /*34f0*/  IMAD R3, R6, UR15, R3 ;  /* 0x0000000f06037c24 */ /* 0x000fe2000f8e0203 */
[----:B------:R-:W-:Y:S01]  /*3500*/  LEA R5, P0, R8, UR12, 0x1 ;  /* 0x0000000c08057c11 */ /* 0x000fe2000f8008ff */
[----:B--2---:R-:W-:Y:S01]  /*3510*/  IMAD R7, R2, UR16, RZ ;  /* 0x0000001002077c24 */ /* 0x004fe2000f8e02ff */
[----:B------:R-:W2:Y:S01]  /*3520*/  LDCU.64 UR22, c[0x0][0x860] ;  /* 0x00010c00ff1677ac */ /* 0x000ea20008000a00 */
[----:B------:R-:W-:Y:S01]  /*3530*/  IMAD.WIDE.U32 R12, R6, UR16, RZ ;  /* 0x00000010060c7c25 */ /* 0x000fe2000f8e00ff */
[----:B------:R-:W-:Y:S01]  /*3540*/  IADD3 R3, PT, PT, R9, R3, RZ ;  /* 0x0000000309037210 */ /* 0x000fe20007ffe0ff */
[----:B------:R-:W2:Y:S02]  /*3550*/  LDCU UR40, c[0x0][0xee4] ;  /* 0x0001dc80ff2877ac */ /* 0x000ea40008000800 */
[----:B-1----:R-:W-:Y:S01]  /*3560*/  IMAD R9, R2, UR20, RZ ;  /* 0x0000001402097c24 */ /* 0x002fe2000f8e02ff */
[----:B------:R-:W-:Y:S01]  /*3570*/  LEA.HI.X R4, R8, UR13, R3, 0x1, P0 ;  /* 0x0000000d08047c11 */ /* 0x000fe200080f0c03 */
[----:B---3--:R-:W-:Y:S01]  /*3580*/  IMAD R19, R2, UR24, RZ ;  /* 0x0000001802137c24 */ /* 0x008fe2000f8e02ff */
[----:B------:R-:W1:Y:S01]  /*3590*/  LDCU UR41, c[0x0][0xee0] ;  /* 0x0001dc00ff2977ac */ /* 0x000e620008000800 */
[----:B------:R-:W-:Y:S01]  /*35a0*/  IMAD R17, R6, UR21, R9 ;  /* 0x0000001506117c24 */ /* 0x000fe2000f8e0209 */
[----:B0-----:R-:W-:Y:S01]  /*35b0*/  LEA R20, P1, R12, UR18, 0x1 ;  /* 0x000000120c147c11 */ /* 0x001fe2000f8208ff */
[----:B----4-:R-:W-:Y:S01]  /*35c0*/  IMAD R3, R2, UR10, RZ ;  /* 0x0000000a02037c24 */ /* 0x010fe2000f8e02ff */
[----:B------:R-:W0:Y:S01]  /*35d0*/  LDCU.64 UR32, c[0x0][0xe10] ;  /* 0x0001c200ff2077ac */ /* 0x000e220008000a00 */
[----:B------:R-:W-:-:S02]  /*35e0*/  IMAD R7, R6, UR17, R7 ;  /* 0x0000001106077c24 */ /* 0x000fc4000f8e0207 */
[C---:B------:R-:W-:Y:S01]  /*35f0*/  IMAD.WIDE.U32 R8, R6.reuse, UR24, RZ ;  /* 0x0000001806087c25 */ /* 0x040fe2000f8e00ff */
[----:B------:R3:W-:Y:S01]  /*3600*/  STL [R1], R20 ;  /* 0x0000001401007387 */ /* 0x0007e20000100800 */
[----:B------:R-:W4:Y:S01]  /*3610*/  LDCU.64 UR34, c[0x0][0x930] ;  /* 0x00012600ff2277ac */ /* 0x000f220008000a00 */
[----:B------:R-:W-:Y:S01]  /*3620*/  IADD3 R7, PT, PT, R13, R7, RZ ;  /* 0x000000070d077210 */ /* 0x000fe20007ffe0ff */
[----:B------:R-:W-:Y:S01]  /*3630*/  IMAD R19, R6, UR25, R19 ;  /* 0x0000001906137c24 */ /* 0x000fe2000f8e0213 */
[----:B-----5:R-:W-:Y:S01]  /*3640*/  LEA R16, P3, R8, UR26, 0x1 ;  /* 0x0000001a08107c11 */ /* 0x020fe2000f8608ff */
[----:B------:R-:W-:Y:S01]  /*3650*/  IMAD.WIDE.U32 R10, R6, UR20, RZ ;  /* 0x00000014060a7c25 */ /* 0x000fe2000f8e00ff */
[----:B------:R-:W-:Y:S01]  /*3660*/  LEA.HI.X R29, R12, UR19, R7, 0x1, P1 ;  /* 0x000000130c1d7c11 */ /* 0x000fe200088f0c07 */
[----:B------:R-:W0:Y:S02]  /*3670*/  LDCU.64 UR36, c[0x0][0x790] ;  /* 0x0000f200ff2477ac */ /* 0x000e240008000a00 */
[----:B------:R-:W-:Y:S01]  /*3680*/  IMAD.WIDE.U32 R14, R6, UR10, RZ ;  /* 0x0000000a060e7c25 */ /* 0x000fe2000f8e00ff */
[----:B--2---:R-:W-:Y:S01]  /*3690*/  LEA R18, P2, R10, UR22, 0x1 ;  /* 0x000000160a127c11 */ /* 0x004fe2000f8408ff */
[----:B------:R-:W2:Y:S01]  /*36a0*/  LDCU.64 UR42, c[0x0][0xee0] ;  /* 0x0001dc00ff2a77ac */ /* 0x000ea20008000a00 */
[----:B------:R-:W-:Y:S01]  /*36b0*/  IADD3 R17, PT, PT, R11, R17, RZ ;  /* 0x000000110b117210 */ /* 0x000fe20007ffe0ff */
[----:B------:R-:W-:Y:S01]  /*36c0*/  IMAD R3, R6, UR11, R3 ;  /* 0x0000000b06037c24 */ /* 0x000fe2000f8e0203 */
[----:B------:R-:W-:Y:S01]  /*36d0*/  LEA R28, P0, R14, UR4, 0x1 ;  /* 0x000000040e1c7c11 */ /* 0x000fe2000f8008ff */
[----:B------:R-:W-:Y:S01]  /*36e0*/  IMAD.IADD R19, R9, 0x1, R19 ;  /* 0x0000000109137824 */ /* 0x000fe200078e0213 */
[----:B------:R-:W-:Y:S01]  /*36f0*/  LEA.HI.X R7, R10, UR23, R17, 0x1, P2 ;  /* 0x000000170a077c11 */ /* 0x000fe200090f0c11 */
[----:B------:R-:W-:Y:S01]  /*3700*/  IMAD.IADD R27, R15, 0x1, R3 ;  /* 0x000000010f1b7824 */ /* 0x000fe200078e0203 */
[----:B------:R3:W-:Y:S01]  /*3710*/  STL [R1+0x8], R18 ;  /* 0x0000081201007387 */ /* 0x0007e20000100800 */
[----:B------:R-:W0:Y:S01]  /*3720*/  LDCU.64 UR28, c[0x0][0x450] ;  /* 0x00008a00ff1c77ac */ /* 0x000e220008000a00 */
[----:B------:R-:W-:-:S02]  /*3730*/  LEA.HI.X R3, R8, UR27, R19, 0x1, P3 ;  /* 0x0000001b08037c11 */ /* 0x000fc400098f0c13 */
[----:B------:R3:W-:Y:S01]  /*3740*/  STL [R1+0x10], R16 ;  /* 0x0000101001007387 */ /* 0x0007e20000100800 */
[----:B------:R-:W-:Y:S01]  /*3750*/  LEA.HI.X R27, R14, UR5, R27, 0x1, P0 ;  /* 0x000000050e1b7c11 */ /* 0x000fe200080f0c1b */
[----:B------:R-:W0:Y:S02]  /*3760*/  LDCU.64 UR14, c[0x0][0x380] ;  /* 0x00007000ff0e77ac */ /* 0x000e240008000a00 */
[----:B------:R3:W-:Y:S01]  /*3770*/  STL [R1+0xc], R3 ;  /* 0x00000c0301007387 */ /* 0x0007e20000100800 */
[----:B------:R-:W0:Y:S03]  /*3780*/  LDCU.64 UR30, c[0x0][0x5f0] ;  /* 0x0000be00ff1e77ac */ /* 0x000e260008000a00 */
[----:B------:R3:W-:Y:S01]  /*3790*/  STL [R1+0x4], R7 ;  /* 0x0000040701007387 */ /* 0x0007e20000100800 */
[----:B------:R-:W0:Y:S01]  /*37a0*/  LDCU.64 UR12, c[0x0][0x520] ;  /* 0x0000a400ff0c77ac */ /* 0x000e220008000a00 */
[----:B------:R-:W0:Y:S01]  /*37b0*/  LDCU.64 UR38, c[0x0][0xee8] ;  /* 0x0001dd00ff2677ac */ /* 0x000e220008000a00 */
[----:B------:R-:W0:Y:S01]  /*37c0*/  LDCU.64 UR10, c[0x0][0xc70] ;  /* 0x00018e00ff0a77ac */ /* 0x000e220008000a00 */
[----:B-12-4-:R-:W0:Y:S02]  /*37d0*/  LDCU.64 UR16, c[0x0][0xad0] ;  /* 0x00015a00ff1077ac */ /* 0x016e240008000a00 */
.L_x_625:
[----:B------:R-:W-:Y:S01]  /*37e0*/  MOV R12, UR40 ;  /* 0x00000028000c7c02 */ /* 0x000fe20008000f00 */
[----:B------:R-:W-:Y:S03]  /*37f0*/  BSSY.RECONVERGENT B1, `(.L_x_622) ;  /* 0x000002b000017945 */ /* 0x000fe60003800200 */
[----:B---3--:R-:W-:-:S04]  /*3800*/  LOP3.LUT R3, R2, R12, RZ, 0xfc, !PT ;  /* 0x0000000c02037212 */ /* 0x008fc800078efcff */
[----:B------:R-:W-:-:S13]  /*3810*/  ISETP.NE.U32.AND P0, PT, R3, RZ, PT ;  /* 0x000000ff0300720c */ /* 0x000fda0003f05070 */
[----:B-1----:R-:W-:Y:S05]  /*3820*/  @P0 BRA `(.L_x_623) ;  /* 0x0000000000600947 */ /* 0x002fea0003800000 */
[----:B------:R-:W-:Y:S01]  /*3830*/  MOV R20, UR41 ;  /* 0x0000002900147c02 */ /* 0x000fe20008000f00 */
[----:B------:R-:W-:-:S03]  /*3840*/  HFMA2 R8, -RZ, RZ, 0, 0 ;  /* 0x00000000ff087431 */ /* 0x000fc600000001ff */
[----:B------:R-:W1:Y:S01]  /*3850*/  I2F.U32.RP R7, R20 ;  /* 0x0000001400077306 */ /* 0x000e620000209000 */
[----:B------:R-:W-:-:S07]  /*3860*/  ISETP.NE.U32.AND P2, PT, R20, RZ, PT ;  /* 0x000000ff1400720c */ /* 0x000fce0003f45070 */
[----:B-1----:R-:W1:Y:S02]  /*3870*/  MUFU.RCP R7, R7 ;  /* 0x0000000700077308 */ /* 0x002e640000001000 */
[----:B-1----:R-:W-:-:S06]  /*3880*/  VIADD R9, R7, 0xffffffe ;  /* 0x0ffffffe07097836 */ /* 0x002fcc0000000000 */
[----:B------:R-:W1:Y:S02]  /*3890*/  F2I.FTZ.U32.TRUNC.NTZ R9, R9 ;  /* 0x0000000900097305 */ /* 0x000e64000021f000 */
        /* <DEDUP_REMOVED lines=17> */
.L_x_623:
[----:B------:R-:W-:Y:S02]  /*39b0*/  MOV R9, R6 ;  /* 0x0000000600097202 */ /* 0x000fe40000000f00 */
[----:B------:R-:W-:-:S07]  /*39c0*/  MOV R8, 0x39e0 ;  /* 0x000039e000087802 */ /* 0x000fce0000000f00 */
[----:B0-----:R-:W-:Y:S05]  /*39d0*/  CALL.REL.NOINC `($__internal_21_$__cuda_sm20_div_s64) ;  /* 0x0000001800647944 */ /* 0x001fea0003c00000 */
        /* <DEDUP_REMOVED lines=12> */
.L_x_624:
[----:B0-----:R-:W-:Y:S05]  /*3aa0*/  BSYNC.RECONVERGENT B1 ;  /* 0x0000000000017941 */ /* 0x001fea0003800200 */
.L_x_622:
[----:B------:R-:W2:Y:S04]  /*3ab0*/  LDL R16, [R1+0x4] ;  /* 0x0000040001107983 */ /* 0x000ea80000100800 */
[----:B------:R-:W3:Y:S01]  /*3ac0*/  LDL R14, [R1+0x8] ;  /* 0x00000800010e7983 */ /* 0x000ee20000100800 */
[-C--:B------:R-:W-:Y:S02]  /*3ad0*/  IMAD R9, R9, R20.reuse, RZ ;  /* 0x0000001409097224 */ /* 0x080fe400078e02ff */
[----:B------:R-:W-:-:S04]  /*3ae0*/  IMAD.WIDE.U32 R10, R8, R20, RZ ;  /* 0x00000014080a7225 */ /* 0x000fc800078e00ff */
[----:B------:R-:W-:Y:S01]  /*3af0*/  IMAD R13, R8, R12, R9 ;  /* 0x0000000c080d7224 */ /* 0x000fe200078e0209 */
[----:B------:R-:W-:-:S04]  /*3b00*/  LEA R9, P0, R10, R7, 0x2 ;  /* 0x000000070a097211 */ /* 0x000fc800078010ff */
[----:B------:R-:W-:Y:S02]  /*3b10*/  IADD3 R8, PT, PT, R11, R13, RZ ;  /* 0x0000000d0b087210 */ /* 0x000fe40007ffe0ff */
[-C--:B------:R-:W-:Y:S02]  /*3b20*/  IADD3 R7, P1, PT, R9, R20.reuse, RZ ;  /* 0x0000001409077210 */ /* 0x080fe40007f3e0ff */
[----:B------:R-:W-:Y:S02]  /*3b30*/  LEA.HI.X R8, R10, R3, R8, 0x2, P0 ;  /* 0x000000030a087211 */ /* 0x000fe400000f1408 */
[----:B------:R-:W-:Y:S02]  /*3b40*/  IADD3 R11, P0, PT, R7, R20, RZ ;  /* 0x00000014070b7210 */ /* 0x000fe40007f1e0ff */
[----:B------:R-:W-:Y:S02]  /*3b50*/  IADD3.X R21, PT, PT, R8, R12, RZ, P1, !PT ;  /* 0x0000000c08157210 */ /* 0x000fe40000ffe4ff */
[----:B------:R-:W-:-:S03]  /*3b60*/  IADD3 R20, P1, PT, R11, R20, RZ ;  /* 0x000000140b147210 */ /* 0x000fc60007f3e0ff */
[----:B------:R-:W-:-:S05]  /*3b70*/  IMAD.X R3, R21, 0x1, R12, P0 ;  /* 0x0000000115037824 */ /* 0x000fca00000e060c */
[----:B------:R-:W-:-:S05]  /*3b80*/  IADD3.X R10, PT, PT, R3, R12, RZ, P1, !PT ;  /* 0x0000000c030a7210 */ /* 0x000fca0000ffe4ff */
[----:B------:R-:W-:Y:S02]  /*3b90*/  IMAD R15, R10, UR28, RZ ;  /* 0x0000001c0a0f7c24 */ /* 0x000fe4000f8e02ff */
[----:B------:R-:W-:Y:S02]  /*3ba0*/  IMAD R22, R8, UR28, RZ ;  /* 0x0000001c08167c24 */ /* 0x000fe4000f8e02ff */
[----:B------:R-:W-:Y:S01]  /*3bb0*/  IMAD R15, R20, UR29, R15 ;  /* 0x0000001d140f7c24 */ /* 0x000fe2000f8e020f */
[----:B------:R-:W-:Y:S01]  /*3bc0*/  MOV R17, R27 ;  /* 0x0000001b00117202 */ /* 0x000fe20000000f00 */
[----:B------:R-:W-:-:S04]  /*3bd0*/  IMAD.WIDE.U32 R18, R9, UR28, RZ ;  /* 0x0000001c09127c25 */ /* 0x000fc8000f8e00ff */
[----:B------:R-:W-:-:S04]  /*3be0*/  IMAD R25, R3, UR28, RZ ;  /* 0x0000001c03197c24 */ /* 0x000fc8000f8e02ff */
[----:B------:R-:W-:Y:S02]  /*3bf0*/  IMAD R25, R11, UR29, R25 ;  /* 0x0000001d0b197c24 */ /* 0x000fe4000f8e0219 */
[----:B--2---:R-:W-:Y:S01]  /*3c00*/  IMAD.MOV.U32 R13, RZ, RZ, R16 ;  /* 0x000000ffff0d7224 */ /* 0x004fe200078e0010 */
[----:B---3--:R-:W-:-:S05]  /*3c10*/  MOV R12, R14 ;  /* 0x0000000e000c7202 */ /* 0x008fca0000000f00 */
[----:B------:R0:W2:Y:S01]  /*3c20*/  LDG.E.U16 R24, desc[UR8][R12.64] ;  /* 0x000000080c187981 */ /* 0x0000a2000c1e1500 */
[----:B------:R-:W-:-:S05]  /*3c30*/  MOV R16, R28 ;  /* 0x0000001c00107202 */ /* 0x000fca0000000f00 */
[----:B------:R1:W3:Y:S01]  /*3c40*/  LDG.E.U16 R26, desc[UR8][R16.64] ;  /* 0x00000008101a7981 */ /* 0x0002e2000c1e1500 */
[----:B0-----:R-:W-:-:S04]  /*3c50*/  IMAD.WIDE.U32 R12, R20, UR28, RZ ;  /* 0x0000001c140c7c25 */ /* 0x001fc8000f8e00ff */
[----:B------:R-:W-:Y:S01]  /*3c60*/  IMAD.IADD R15, R13, 0x1, R15 ;  /* 0x000000010d0f7824 */ /* 0x000fe200078e020f */
[C---:B------:R-:W-:Y:S01]  /*3c70*/  LEA R14, P0, R12.reuse, UR14, 0x1 ;  /* 0x0000000e0c0e7c11 */ /* 0x040fe2000f8008ff */
[----:B------:R-:W-:Y:S02]  /*3c80*/  IMAD R13, R9, UR29, R22 ;  /* 0x0000001d090d7c24 */ /* 0x000fe4000f8e0216 */
[----:B------:R-:W-:Y:S01]  /*3c90*/  IMAD R22, R21, UR28, RZ ;  /* 0x0000001c15167c24 */ /* 0x000fe2000f8e02ff */
[----:B------:R-:W-:Y:S01]  /*3ca0*/  LEA.HI.X R15, R12, UR15, R15, 0x1, P0 ;  /* 0x0000000f0c0f7c11 */ /* 0x000fe200080f0c0f */
[----:B-1----:R-:W-:Y:S01]  /*3cb0*/  IMAD.WIDE.U32 R16, R7, UR28, RZ ;  /* 0x0000001c07107c25 */ /* 0x002fe2000f8e00ff */
[----:B------:R-:W-:Y:S02]  /*3cc0*/  IADD3 R13, PT, PT, R19, R13, RZ ;  /* 0x0000000d130d7210 */ /* 0x000fe40007ffe0ff */
[----:B------:R-:W-:Y:S01]  /*3cd0*/  LEA R12, P0, R18, UR14, 0x1 ;  /* 0x0000000e120c7c11 */ /* 0x000fe2000f8008ff */
[----:B------:R-:W-:-:S02]  /*3ce0*/  IMAD R19, R7, UR29, R22 ;  /* 0x0000001d07137c24 */ /* 0x000fc4000f8e0216 */
[----:B------:R0:W4:Y:S01]  /*3cf0*/  LDG.E.U16 R22, desc[UR8][R14.64] ;  /* 0x000000080e167981 */ /* 0x000122000c1e1500 */
[----:B------:R-:W-:Y:S02]  /*3d00*/  LEA.HI.X R13, R18, UR15, R13, 0x1, P0 ;  /* 0x0000000f120d7c11 */ /* 0x000fe400080f0c0d */
[C---:B0-----:R-:W-:Y:S02]  /*3d10*/  LEA R14, P0, R16.reuse, UR14, 0x1 ;  /* 0x0000000e100e7c11 */ /* 0x041fe4000f8008ff */
[----:B------:R-:W-:Y:S01]  /*3d20*/  IADD3 R15, PT, PT, R17, R19, RZ ;  /* 0x00000013110f7210 */ /* 0x000fe20007ffe0ff */
[----:B------:R-:W-:Y:S01]  /*3d30*/  IMAD.WIDE.U32 R18, R11, UR28, RZ ;  /* 0x0000001c0b127c25 */ /* 0x000fe2000f8e00ff */
[----:B------:R-:W-:Y:S02]  /*3d40*/  MOV R17, R4 ;  /* 0x0000000400117202 */ /* 0x000fe40000000f00 */
[----:B------:R-:W-:Y:S01]  /*3d50*/  LEA.HI.X R15, R16, UR15, R15, 0x1, P0 ;  /* 0x0000000f100f7c11 */ /* 0x000fe200080f0c0f */
[----:B------:R-:W-:Y:S01]  /*3d60*/  IMAD.MOV.U32 R16, RZ, RZ, R5 ;  /* 0x000000ffff107224 */ /* 0x000fe200078e0005 */
[----:B------:R-:W-:-:S02]  /*3d70*/  IADD3 R25, PT, PT, R19, R25, RZ ;  /* 0x0000001913197210 */ /* 0x000fc40007ffe0ff */
[----:B------:R-:W5:Y:S04]  /*3d80*/  LDL R19, [R1+0x10] ;  /* 0x0000100001137983 */ /* 0x000f680000100800 */
[----:B------:R0:W4:Y:S02]  /*3d90*/  LDG.E.U16 R23, desc[UR8][R16.64] ;  /* 0x0000000810177981 */ /* 0x000124000c1e1500 */
[----:B0-----:R-:W-:-:S04]  /*3da0*/  LEA R16, P0, R18, UR14, 0x1 ;  /* 0x0000000e12107c11 */ /* 0x001fc8000f8008ff */
[----:B------:R-:W-:Y:S02]  /*3db0*/  LEA.HI.X R17, R18, UR15, R25, 0x1, P0 ;  /* 0x0000000f12117c11 */ /* 0x000fe400080f0c19 */
[----:B------:R-:W2:Y:S04]  /*3dc0*/  LDL.LU R25, [R1+0xc] ;  /* 0x00000c0001197983 */ /* 0x000ea80000300800 */
[----:B------:R-:W4:Y:S01]  /*3dd0*/  LDG.E.U16 R16, desc[UR8][R16.64] ;  /* 0x0000000810107981 */ /* 0x000f22000c1e1500 */
[----:B-----5:R-:W-:Y:S01]  /*3de0*/  IMAD.MOV.U32 R18, RZ, RZ, R19 ;  /* 0x000000ffff127224 */ /* 0x020fe200078e0013 */
[----:B--2---:R-:W-:-:S05]  /*3df0*/  MOV R19, R25 ;  /* 0x0000001900137202 */ /* 0x004fca0000000f00 */
[----:B------:R-:W2:Y:S04]  /*3e00*/  LDG.E.U16 R18, desc[UR8][R18.64] ;  /* 0x0000000812127981 */ /* 0x000ea8000c1e1500 */
[----:B------:R0:W5:Y:S02]  /*3e10*/  LDG.E.U16 R19, desc[UR8][R12.64] ;  /* 0x000000080c137981 */ /* 0x000164000c1e1500 */
[----:B0-----:R-:W-:Y:S02]  /*3e20*/  MOV R13, R25 ;  /* 0x00000019000d7202 */ /* 0x001fe40000000f00 */
[----:B------:R0:W5:Y:S01]  /*3e30*/  LDG.E.U16 R25, desc[UR8][R14.64] ;  /* 0x000000080e197981 */ /* 0x000162000c1e1500 */
[----:B------:R-:W-:Y:S02]  /*3e40*/  IMAD.U32 R24, R24, 0x10000, RZ ;  /* 0x0001000018187824 */ /* 0x000fe400078e00ff */
[----:B------:R-:W-:-:S02]  /*3e50*/  IMAD R8, R8, UR30, RZ ;  /* 0x0000001e08087c24 */ /* 0x000fc4000f8e02ff */
[----:B0-----:R0:W1:Y:S01]  /*3e60*/  MUFU.TANH R15, R24 ;  /* 0x00000018000f7308 */ /* 0x0010620000002400 */
[----:B------:R-:W-:Y:S01]  /*3e70*/  IMAD R21, R21, UR30, RZ ;  /* 0x0000001e15157c24 */ /* 0x000fe2000f8e02ff */
[----:B0-----:R-:W-:Y:S01]  /*3e80*/  MOV R24, R13 ;  /* 0x0000000d00187202 */ /* 0x001fe20000000f00 */
[----:B------:R-:W-:-:S04]  /*3e90*/  IMAD.WIDE.U32 R12, R9, UR30, RZ ;  /* 0x0000001e090c7c25 */ /* 0x000fc8000f8e00ff */
[----:B------:R-:W-:Y:S01]  /*3ea0*/  IMAD R9, R9, UR31, R8 ;  /* 0x0000001f09097c24 */ /* 0x000fe2000f8e0208 */
[----:B------:R-:W-:Y:S01]  /*3eb0*/  LEA R8, P0, R12, UR12, 0x1 ;  /* 0x0000000c0c087c11 */ /* 0x000fe2000f8008ff */
[----:B---3--:R-:W-:Y:S01]  /*3ec0*/  IMAD.U32 R26, R26, 0x10000, RZ ;  /* 0x000100001a1a7824 */ /* 0x008fe200078e00ff */
[----:B----4-:R-:W-:Y:S02]  /*3ed0*/  SHF.L.U32 R22, R22, 0x10, RZ ;  /* 0x0000001016167819 */ /* 0x010fe400000006ff */
[----:B------:R-:W-:Y:S01]  /*3ee0*/  IADD3 R9, PT, PT, R13, R9, RZ ;  /* 0x000000090d097210 */ /* 0x000fe20007ffe0ff */
[----:B------:R-:W-:-:S03]  /*3ef0*/  IMAD R21, R7, UR31, R21 ;  /* 0x0000001f07157c24 */ /* 0x000fc6000f8e0215 */
[----:B------:R-:W-:Y:S01]  /*3f00*/  LEA.HI.X R9, R12, UR13, R9, 0x1, P0 ;  /* 0x0000000d0c097c11 */ /* 0x000fe200080f0c09 */
[----:B------:R-:W-:-:S04]  /*3f10*/  IMAD.WIDE.U32 R12, R7, UR30, RZ ;  /* 0x0000001e070c7c25 */ /* 0x000fc8000f8e00ff */
[----:B-1----:R-:W-:Y:S01]  /*3f20*/  FMUL.FTZ R7, R26, R15 ;  /* 0x0000000f1a077220 */ /* 0x002fe20000410000 */
[----:B------:R-:W-:Y:S01]  /*3f30*/  FADD.FTZ R14, -R22, 1 ;  /* 0x3f800000160e7421 */ /* 0x000fe20000010100 */
[----:B------:R-:W-:-:S03]  /*3f40*/  IADD3 R13, PT, PT, R13, R21, RZ ;  /* 0x000000150d0d7210 */ /* 0x000fc60007ffe0ff */
[----:B------:R-:W-:Y:S01]  /*3f50*/  FMUL.FTZ R7, R7, R14 ;  /* 0x0000000e07077220 */ /* 0x000fe20000410000 */
[----:B------:R-:W-:Y:S01]  /*3f60*/  LEA R14, P0, R12, UR12, 0x1 ;  /* 0x0000000c0c0e7c11 */ /* 0x000fe2000f8008ff */
[----:B------:R-:W-:Y:S02]  /*3f70*/  IMAD.U32 R23, R23, 0x10000, RZ ;  /* 0x0001000017177824 */ /* 0x000fe400078e00ff */
[----:B------:R-:W-:Y:S01]  /*3f80*/  FFMA.FTZ R17, -R15, R15, 1 ;  /* 0x3f8000000f117423 */ /* 0x000fe2000001010f */
[----:B------:R-:W-:Y:S01]  /*3f90*/  FMUL.FTZ R26, R26, R22 ;  /* 0x000000161a1a7220 */ /* 0x000fe20000410000 */
[----:B------:R-:W-:Y:S01]  /*3fa0*/  LEA.HI.X R15, R12, UR13, R13, 0x1, P0 ;  /* 0x0000000d0c0f7c11 */ /* 0x000fe200080f0c0d */
[----:B------:R-:W-:Y:S02]  /*3fb0*/  IMAD R13, R3, UR30, RZ ;  /* 0x0000001e030d7c24 */ /* 0x000fe4000f8e02ff */
[----:B------:R-:W-:Y:S01]  /*3fc0*/  FMUL.FTZ R3, R22, R7 ;  /* 0x0000000716037220 */ /* 0x000fe20000410000 */
[----:B------:R-:W-:Y:S01]  /*3fd0*/  FFMA.FTZ R7, R26, R17, R23 ;  /* 0x000000111a077223 */ /* 0x000fe20000010017 */
[----:B------:R-:W-:Y:S01]  /*3fe0*/  SHF.L.U32 R17, R16, 0x10, RZ ;  /* 0x0000001010117819 */ /* 0x000fe200000006ff */
[----:B------:R-:W3:Y:S04]  /*3ff0*/  LDL.LU R26, [R1+0x4] ;  /* 0x00000400011a7983 */ /* 0x000ee80000300800 */
[-C--:B------:R-:W-:Y:S01]  /*4000*/  FMUL.FTZ R16, R7, R17.reuse ;  /* 0x0000001107107220 */ /* 0x080fe20000410000 */
[----:B------:R-:W-:Y:S01]  /*4010*/  FFMA.FTZ R17, -R17, R17, 1 ;  /* 0x3f80000011117423 */ /* 0x000fe20000010111 */
[----:B--2---:R-:W-:Y:S01]  /*4020*/  SHF.L.U32 R12, R18, 0x10, RZ ;  /* 0x00000010120c7819 */ /* 0x004fe200000006ff */
[----:B------:R-:W-:-:S04]  /*4030*/  IMAD R18, R10, UR30, RZ ;  /* 0x0000001e0a127c24 */ /* 0x000fc8000f8e02ff */
[----:B------:R-:W-:Y:S01]  /*4040*/  FMUL.FTZ R12, R7, R12 ;  /* 0x0000000c070c7220 */ /* 0x000fe20000410000 */
[----:B-----5:R-:W-:-:S05]  /*4050*/  SHF.L.U32 R19, R19, 0x10, RZ ;  /* 0x0000001013137819 */ /* 0x020fca00000006ff */
[----:B------:R-:W-:Y:S01]  /*4060*/  FADD.FTZ R23, -R19, 1 ;  /* 0x3f80000013177421 */ /* 0x000fe20000010100 */
[----:B------:R-:W-:-:S04]  /*4070*/  IMAD.U32 R25, R25, 0x10000, RZ ;  /* 0x0001000019197824 */ /* 0x000fc800078e00ff */
[----:B------:R-:W-:Y:S01]  /*4080*/  FADD.FTZ R22, -R25, 1 ;  /* 0x3f80000019167421 */ /* 0x000fe20000010100 */
[----:B------:R-:W-:-:S03]  /*4090*/  FMUL.FTZ R23, R16, R23 ;  /* 0x0000001710177220 */ /* 0x000fc60000410000 */
[----:B------:R-:W-:Y:S01]  /*40a0*/  FMUL.FTZ R22, R12, R22 ;  /* 0x000000160c167220 */ /* 0x000fe20000410000 */
[C---:B------:R-:W-:Y:S02]  /*40b0*/  IMAD R18, R20.reuse, UR31, R18 ;  /* 0x0000001f14127c24 */ /* 0x040fe4000f8e0212 */
[----:B------:R-:W-:Y:S01]  /*40c0*/  FMUL.FTZ R23, R19, R23 ;  /* 0x0000001713177220 */ /* 0x000fe20000410000 */
[----:B------:R-:W-:-:S04]  /*40d0*/  IMAD.WIDE.U32 R20, R20, UR30, RZ ;  /* 0x0000001e14147c25 */ /* 0x000fc8000f8e00ff */
[----:B------:R-:W-:Y:S01]  /*40e0*/  FMUL.FTZ R22, R25, R22 ;  /* 0x0000001619167220 */ /* 0x000fe20000410000 */
[----:B------:R-:W-:-:S04]  /*40f0*/  IMAD.IADD R18, R21, 0x1, R18 ;  /* 0x0000000115127824 */ /* 0x000fc800078e0212 */
[----:B------:R-:W-:Y:S02]  /*4100*/  F2FP.BF16.F32.PACK_AB R22, R22, R23 ;  /* 0x000000171616723e */ /* 0x000fe400000010ff */
[----:B------:R-:W2:Y:S04]  /*4110*/  LDL.LU R23, [R1+0x10] ;  /* 0x0000100001177983 */ /* 0x000ea80000300800 */
[----:B------:R-:W4:Y:S01]  /*4120*/  LDL.LU R21, [R1] ;  /* 0x0000000001157983 */ /* 0x000f220000300800 */
[----:B------:R-:W-:Y:S01]  /*4130*/  FMUL.FTZ R19, R7, R19 ;  /* 0x0000001307137220 */ /* 0x000fe20000410000 */
[----:B------:R-:W-:-:S03]  /*4140*/  LEA R16, P1, R20, UR12, 0x1 ;  /* 0x0000000c14107c11 */ /* 0x000fc6000f8208ff */
[----:B------:R-:W-:Y:S01]  /*4150*/  FMUL.FTZ R19, R19, R17 ;  /* 0x0000001113137220 */ /* 0x000fe20000410000 */
[----:B------:R-:W-:Y:S02]  /*4160*/  LEA.HI.X R17, R20, UR13, R18, 0x1, P1 ;  /* 0x0000000d14117c11 */ /* 0x000fe400088f0c12 */
[----:B------:R-:W5:Y:S01]  /*4170*/  LDL.LU R18, [R1+0x8] ;  /* 0x0000080001127983 */ /* 0x000f620000300800 */
[C---:B------:R-:W-:Y:S02]  /*4180*/  IMAD R13, R11.reuse, UR31, R13 ;  /* 0x0000001f0b0d7c24 */ /* 0x040fe4000f8e020d */
[----:B------:R-:W-:Y:S01]  /*4190*/  IMAD.WIDE.U32 R10, R11, UR30, RZ ;  /* 0x0000001e0b0a7c25 */ /* 0x000fe2000f8e00ff */
[----:B------:R-:W-:-:S03]  /*41a0*/  F2FP.BF16.F32.PACK_AB R3, R3, R19 ;  /* 0x000000130303723e */ /* 0x000fc600000010ff */
[----:B------:R-:W-:Y:S01]  /*41b0*/  FMUL.FTZ R7, R7, R25 ;  /* 0x0000001907077220 */ /* 0x000fe20000410000 */
[----:B------:R-:W-:Y:S02]  /*41c0*/  LEA R12, P0, R10, UR12, 0x1 ;  /* 0x0000000c0a0c7c11 */ /* 0x000fe4000f8008ff */
[----:B------:R-:W-:Y:S02]  /*41d0*/  IADD3 R13, PT, PT, R11, R13, RZ ;  /* 0x0000000d0b0d7210 */ /* 0x000fe40007ffe0ff */
[----:B------:R-:W-:Y:S01]  /*41e0*/  PRMT R11, R22, 0x7632, R11 ;  /* 0x00007632160b7816 */ /* 0x000fe2000000000b */
[----:B------:R0:W-:Y:S01]  /*41f0*/  STG.E.U16 desc[UR8][R8.64], R22 ;  /* 0x0000001608007986 */ /* 0x0001e2000c101508 */
[----:B------:R-:W-:Y:S02]  /*4200*/  LEA.HI.X R13, R10, UR13, R13, 0x1, P0 ;  /* 0x0000000d0a0d7c11 */ /* 0x000fe400080f0c0d */
[----:B------:R-:W-:Y:S01]  /*4210*/  F2FP.BF16.F32.PACK_AB R7, RZ, R7 ;  /* 0x00000007ff07723e */ /* 0x000fe200000010ff */
[----:B------:R1:W-:Y:S04]  /*4220*/  STG.E.U16 desc[UR8][R14.64], R11 ;  /* 0x0000000b0e007986 */ /* 0x0003e8000c101508 */
[----:B------:R3:W-:Y:S01]  /*4230*/  STG.E.U16 desc[UR8][R12.64], R3 ;  /* 0x000000030c007986 */ /* 0x0007e2000c101508 */
[----:B0-----:R-:W-:-:S02]  /*4240*/  PRMT R9, R3, 0x7632, R9 ;  /* 0x0000763203097816 */ /* 0x001fc40000000009 */
[----:B-1----:R-:W-:-:S03]  /*4250*/  MOV R11, R29 ;  /* 0x0000001d000b7202 */ /* 0x002fc60000000f00 */
[----:B------:R0:W-:Y:S01]  /*4260*/  STG.E.U16 desc[UR8][R16.64], R9 ;  /* 0x0000000910007986 */ /* 0x0001e2000c101508 */
[----:B------:R-:W-:-:S04]  /*4270*/  IMAD.WIDE.U32 R14, R0, UR34, RZ ;  /* 0x00000022000e7c25 */ /* 0x000fc8000f8e00ff */
[----:B---3--:R-:W-:-:S04]  /*4280*/  IMAD.WIDE.U32 R12, R0, UR32, RZ ;  /* 0x00000020000c7c25 */ /* 0x008fc8000f8e00ff */
[----:B0-----:R-:W-:-:S04]  /*4290*/  IMAD.WIDE.U32 R8, R0, UR10, RZ ;  /* 0x0000000a00087c25 */ /* 0x001fc8000f8e00ff */
[C---:B------:R-:W-:Y:S01]  /*42a0*/  IMAD.WIDE.U32 R16, R0.reuse, UR36, RZ ;  /* 0x0000002400107c25 */ /* 0x040fe2000f8e00ff */
[----:B------:R-:W-:-:S05]  /*42b0*/  IADD3 R6, P0, PT, R0, R6, RZ ;  /* 0x0000000600067210 */ /* 0x000fca0007f1e0ff */
[----:B------:R-:W-:Y:S01]  /*42c0*/  IMAD.X R2, RZ, RZ, R2, P0 ;  /* 0x000000ffff027224 */ /* 0x000fe200000e0602 */
[----:B------:R-:W-:-:S04]  /*42d0*/  ISETP.GE.U32.AND P0, PT, R6, UR38, PT ;  /* 0x0000002606007c0c */ /* 0x000fc8000bf06070 */
[----:B------:R-:W-:Y:S02]  /*42e0*/  ISETP.GE.AND.EX P0, PT, R2, UR39, PT, P0 ;  /* 0x0000002702007c0c */ /* 0x000fe4000bf06300 */
[----:B------:R-:W-:Y:S02]  /*42f0*/  LEA R5, P1, R8, R5, 0x1 ;  /* 0x0000000508057211 */ /* 0x000fe400078208ff */
[----:B----4-:R-:W-:-:S05]  /*4300*/  MOV R10, R21 ;  /* 0x00000015000a7202 */ /* 0x010fca0000000f00 */
[----:B------:R0:W-:Y:S01]  /*4310*/  STG.E.U16 desc[UR8][R10.64], R7 ;  /* 0x000000070a007986 */ /* 0x0001e2000c101508 */
[----:B--2---:R-:W-:Y:S02]  /*4320*/  LEA R23, P2, R16, R23, 0x1 ;  /* 0x0000001710177211 */ /* 0x004fe400078408ff */
[----:B------:R-:W-:Y:S02]  /*4330*/  LEA R21, P4, R12, R21, 0x1 ;  /* 0x000000150c157211 */ /* 0x000fe400078808ff */
[----:B-----5:R-:W-:Y:S01]  /*4340*/  LEA R18, P3, R14, R18, 0x1 ;  /* 0x000000120e127211 */ /* 0x020fe200078608ff */
[----:B0-----:R-:W-:-:S04]  /*4350*/  IMAD.WIDE.U32 R10, R0, UR16, RZ ;  /* 0x00000010000a7c25 */ /* 0x001fc8000f8e00ff */
[C---:B------:R-:W-:Y:S02]  /*4360*/  IMAD R7, R0.reuse, UR11, R9 ;  /* 0x0000000b00077c24 */ /* 0x040fe4000f8e0209 */
[C---:B------:R-:W-:Y:S02]  /*4370*/  IMAD R9, R0.reuse, UR33, R13 ;  /* 0x0000002100097c24 */ /* 0x040fe4000f8e020d */
[C---:B------:R-:W-:Y:S02]  /*4380*/  IMAD R3, R0.reuse, UR17, R11 ;  /* 0x0000001100037c24 */ /* 0x040fe4000f8e020b */
[C---:B------:R-:W-:Y:S02]  /*4390*/  IMAD R13, R0.reuse, UR37, R17 ;  /* 0x00000025000d7c24 */ /* 0x040fe4000f8e0211 */
[----:B------:R-:W-:Y:S01]  /*43a0*/  IMAD R11, R0, UR35, R15 ;  /* 0x00000023000b7c24 */ /* 0x000fe2000f8e020f */
[----:B------:R1:W-:Y:S02]  /*43b0*/  STL [R1], R21 ;  /* 0x0000001501007387 */ /* 0x0003e40000100800 */
[----:B------:R-:W-:-:S02]  /*43c0*/  LEA.HI.X R24, R16, R24, R13, 0x1, P2 ;  /* 0x0000001810187211 */ /* 0x000fc400010f0c0d */
[----:B------:R-:W-:Y:S01]  /*43d0*/  LEA.HI.X R26, R14, R26, R11, 0x1, P3 ;  /* 0x0000001a0e1a7211 */ /* 0x000fe200018f0c0b */
[----:B------:R1:W-:Y:S04]  /*43e0*/  STL [R1+0x8], R18 ;  /* 0x0000081201007387 */ /* 0x0003e80000100800 */
[----:B------:R1:W-:Y:S04]  /*43f0*/  STL [R1+0x10], R23 ;  /* 0x0000101701007387 */ /* 0x0003e80000100800 */
[----:B------:R1:W-:Y:S04]  /*4400*/  STL [R1+0xc], R24 ;  /* 0x00000c1801007387 */ /* 0x0003e80000100800 */
[----:B------:R1:W-:Y:S01]  /*4410*/  STL [R1+0x4], R26 ;  /* 0x0000041a01007387 */ /* 0x0003e20000100800 */
[----:B------:R-:W-:-:S02]  /*4420*/  LEA R28, P5, R10, R28, 0x1 ;  /* 0x0000001c0a1c7211 */ /* 0x000fc400078a08ff */
[----:B------:R-:W-:Y:S02]  /*4430*/  LEA.HI.X R4, R8, R4, R7, 0x1, P1 ;  /* 0x0000000408047211 */ /* 0x000fe400008f0c07 */
[----:B------:R-:W-:Y:S02]  /*4440*/  LEA.HI.X R27, R10, R27, R3, 0x1, P5 ;  /* 0x0000001b0a1b7211 */ /* 0x000fe400028f0c03 */
[----:B------:R-:W-:Y:S01]  /*4450*/  LEA.HI.X R29, R12, R29, R9, 0x1, P4 ;  /* 0x0000001d0c1d7211 */ /* 0x000fe200020f0c09 */
[----:B------:R-:W-:Y:S06]  /*4460*/  @!P0 BRA `(.L_x_625) ;  /* 0xfffffff000dc8947 */ /* 0x000fec000383ffff */
[----:B------:R-:W-:Y:S05]  /*4470*/  BSYNC.RECONVERGENT B0 ;  /* 0x0000000000007941 */ /* 0x000fea0003800200 */
.L_x_621:
[----:B------:R-:W-:Y:S05]  /*4480*/  EXIT ;  /* 0x000000000000794d */ /* 0x000fea0003800000 */
.L_x_620:
        /* <DEDUP_REMOVED lines=8> */
[----:B------:R-:W-:Y:S01]  /*4510*/  IMAD.WIDE.U32 R26, R6, UR12, RZ ;  /* 0x0000000c061a7c25 */ /* 0x000fe2000f8e00ff */
[----:B------:R-:W5:Y:S03]  /*4520*/  LDCU.64 UR14, c[0x0][0xd40] ;  /* 0x0001a800ff0e77ac */ /* 0x000f660008000a00 */
[----:B-1----:R-:W-:-:S02]  /*4530*/  IMAD R17, R2, UR20, RZ ;  /* 0x0000001402117c24 */ /* 0x002fc4000f8e02ff */
[C---:B------:R-:W-:Y:S01]  /*4540*/  IMAD R13, R6.reuse, UR13, R5 ;  /* 0x0000000d060d7c24 */ /* 0x040fe2000f8e0205 */
[----:B------:R-:W1:Y:S01]  /*4550*/  LDCU UR38, c[0x0][0xee4] ;  /* 0x0001dc80ff2677ac */ /* 0x000e620008000800 */
[----:B------:R-:W-:-:S03]  /*4560*/  IMAD.WIDE.U32 R4, R6, UR20, RZ ;  /* 0x0000001406047c25 */ /* 0x000fc6000f8e00ff */
[----:B------:R-:W-:Y:S01]  /*4570*/  IADD3 R13, PT, PT, R27, R13, RZ ;  /* 0x0000000d1b0d7210 */ /* 0x000fe20007ffe0ff */
[----:B------:R-:W-:Y:S01]  /*4580*/  IMAD R17, R6, UR21, R17 ;  /* 0x0000001506117c24 */ /* 0x000fe2000f8e0211 */
[----:B---3--:R-:W-:Y:S01]  /*4590*/  LEA R12, P3, R4, UR22, 0x1 ;  /* 0x00000016040c7c11 */ /* 0x008fe2000f8608ff */
[----:B--2---:R-:W-:Y:S01]  /*45a0*/  IMAD.WIDE.U32 R8, R6, UR16, RZ ;  /* 0x0000001006087c25 */ /* 0x004fe2000f8e00ff */
[----:B------:R-:W2:Y:S02]  /*45b0*/  LDCU UR39, c[0x0][0xee0] ;  /* 0x0001dc00ff2777ac */ /* 0x000ea40008000800 */
[----:B------:R-:W-:Y:S01]  /*45c0*/  IADD3 R17, PT, PT, R5, R17, RZ ;  /* 0x0000001105117210 */ /* 0x000fe20007ffe0ff */
[----:B0-----:R-:W-:Y:S01]  /*45d0*/  IMAD R3, R2, UR10, RZ ;  /* 0x0000000a02037c24 */ /* 0x001fe2000f8e02ff */
[----:B----4-:R-:W-:Y:S01]  /*45e0*/  LEA R14, P2, R8, UR18, 0x1 ;  /* 0x00000012080e7c11 */ /* 0x010fe2000f8408ff */
[----:B------:R-:W-:Y:S01]  /*45f0*/  IMAD.WIDE.U32 R10, R6, UR10, RZ ;  /* 0x0000000a060a7c25 */ /* 0x000fe2000f8e00ff */
[----:B------:R-:W-:Y:S01]  /*4600*/  LEA.HI.X R4, R4, UR23, R17, 0x1, P3 ;  /* 0x0000001704047c11 */ /* 0x000fe200098f0c11 */
[----:B------:R-:W0:Y:S01]  /*4610*/  LDCU.64 UR30, c[0x0][0xe10] ;  /* 0x0001c200ff1e77ac */ /* 0x000e220008000a00 */
[----:B-----5:R-:W-:Y:S01]  /*4620*/  LEA R28, P1, R26, UR14, 0x1 ;  /* 0x0000000e1a1c7c11 */ /* 0x020fe2000f8208ff */
[----:B------:R3:W-:Y:S01]  /*4630*/  STL [R1], R14 ;  /* 0x0000000e01007387 */ /* 0x0007e20000100800 */
[----:B------:R-:W-:Y:S01]  /*4640*/  IMAD R7, R6, UR11, R3 ;  /* 0x0000000b06077c24 */ /* 0x000fe2000f8e0203 */
[----:B------:R-:W4:Y:S01]  /*4650*/  LDCU.64 UR32, c[0x0][0x930] ;  /* 0x00012600ff2077ac */ /* 0x000f220008000a00 */
[----:B------:R-:W-:Y:S01]  /*4660*/  IMAD R3, R2, UR16, RZ ;  /* 0x0000001002037c24 */ /* 0x000fe2000f8e02ff */
[----:B------:R3:W-:Y:S01]  /*4670*/  STL [R1+0x8], R12 ;  /* 0x0000080c01007387 */ /* 0x0007e20000100800 */
[----:B------:R-:W-:Y:S01]  /*4680*/  LEA.HI.X R26, R26, UR15, R13, 0x1, P1 ;  /* 0x0000000f1a1a7c11 */ /* 0x000fe200088f0c0d */
[----:B------:R-:W0:Y:S01]  /*4690*/  LDCU.64 UR34, c[0x0][0x790] ;  /* 0x0000f200ff2277ac */ /* 0x000e220008000a00 */
[----:B------:R-:W-:Y:S01]  /*46a0*/  IMAD R15, R6, UR17, R3 ;  /* 0x00000011060f7c24 */ /* 0x000fe2000f8e0203 */
[----:B------:R3:W-:Y:S01]  /*46b0*/  STL [R1+0x4], R4 ;  /* 0x0000040401007387 */ /* 0x0007e20000100800 */
[C---:B------:R-:W-:Y:S01]  /*46c0*/  LEA R3, P0, R10.reuse, UR4, 0x1 ;  /* 0x000000040a037c11 */ /* 0x040fe2000f8008ff */
[----:B------:R-:W0:Y:S01]  /*46d0*/  LDCU.64 UR40, c[0x0][0xee0] ;  /* 0x0001dc00ff2877ac */ /* 0x000e220008000a00 */
[----:B------:R-:W-:Y:S01]  /*46e0*/  IMAD.IADD R15, R9, 0x1, R15 ;  /* 0x00000001090f7824 */ /* 0x000fe200078e020f */
[----:B------:R-:W-:Y:S01]  /*46f0*/  IADD3 R7, PT, PT, R11, R7, RZ ;  /* 0x000000070b077210 */ /* 0x000fe20007ffe0ff */
[----:B------:R-:W0:Y:S03]  /*4700*/  LDCU.64 UR24, c[0x0][0x450] ;  /* 0x00008a00ff1877ac */ /* 0x000e260008000a00 */
[----:B------:R-:W-:-:S02]  /*4710*/  LEA.HI.X R5, R10, UR5, R7, 0x1, P0 ;  /* 0x000000050a057c11 */ /* 0x000fc400080f0c07 */
[----:B------:R-:W-:Y:S01]  /*4720*/  LEA.HI.X R29, R8, UR19, R15, 0x1, P2 ;  /* 0x00000013081d7c11 */ /* 0x000fe200090f0c0f */
[----:B------:R-:W0:Y:S01]  /*4730*/  LDCU.64 UR26, c[0x0][0x380] ;  /* 0x00007000ff1a77ac */ /* 0x000e220008000a00 */
[----:B------:R-:W0:Y:S01]  /*4740*/  LDCU.64 UR28, c[0x0][0x5f0] ;  /* 0x0000be00ff1c77ac */ /* 0x000e220008000a00 */
[----:B------:R-:W0:Y:S01]  /*4750*/  LDCU.64 UR10, c[0x0][0x520] ;  /* 0x0000a400ff0a77ac */ /* 0x000e220008000a00 */
[----:B------:R-:W0:Y:S01]  /*4760*/  LDCU.64 UR36, c[0x0][0xee8] ;  /* 0x0001dd00ff2477ac */ /* 0x000e220008000a00 */
[----:B-1234-:R-:W0:Y:S02]  /*4770*/  LDCU.64 UR12, c[0x0][0xad0] ;  /* 0x00015a00ff0c77ac */ /* 0x01ee240008000a00 */
.L_x_630:
[----:B------:R-:W-:Y:S01]  /*4780*/  MOV R7, UR38 ;  /* 0x0000002600077c02 */ /* 0x000fe20008000f00 */
[----:B------:R-:W-:Y:S03]  /*4790*/  BSSY.RECONVERGENT B1, `(.L_x_627) ;  /* 0x000002c000017945 */ /* 0x000fe60003800200 */
[----:B------:R-:W-:-:S04]  /*47a0*/  LOP3.LUT R4, R2, R7, RZ, 0xfc, !PT ;  /* 0x0000000702047212 */ /* 0x000fc800078efcff */
[----:B------:R-:W-:-:S13]  /*47b0*/  ISETP.NE.U32.AND P0, PT, R4, RZ, PT ;  /* 0x000000ff0400720c */ /* 0x000fda0003f05070 */
[----:B-1----:R-:W-:Y:S05]  /*47c0*/  @P0 BRA `(.L_x_628) ;  /* 0x0000000000600947 */ /* 0x002fea0003800000 */
[----:B------:R-:W-:-:S04]  /*47d0*/  IMAD.U32 R12, RZ, RZ, UR39 ;  /* 0x00000027ff0c7e24 */ /* 0x000fc8000f8e00ff */
[----:B------:R-:W1:Y:S01]  /*47e0*/  I2F.U32.RP R4, R12 ;  /* 0x0000000c00047306 */ /* 0x000e620000209000 */
[----:B------:R-:W-:-:S07]  /*47f0*/  ISETP.NE.U32.AND P2, PT, R12, RZ, PT ;  /* 0x000000ff0c00720c */ /* 0x000fce0003f45070 */
[----:B-1----:R-:W1:Y:S02]  /*4800*/  MUFU.RCP R4, R4 ;  /* 0x0000000400047308 */ /* 0x002e640000001000 */
[----:B-1----:R-:W-:Y:S01]  /*4810*/  IADD3 R10, PT, PT, R4, 0xffffffe, RZ ;  /* 0x0ffffffe040a7810 */ /* 0x002fe20007ffe0ff */
[----:B------:R-:W-:-:S05]  /*4820*/  IMAD.MOV.U32 R4, RZ, RZ, RZ ;  /* 0x000000ffff047224 */ /* 0x000fca00078e00ff */
[----:B------:R-:W1:Y:S02]  /*4830*/  F2I.FTZ.U32.TRUNC.NTZ R9, R10 ;  /* 0x0000000a00097305 */ /* 0x000e64000021f000 */
[----:B-1----:R-:W-:-:S05]  /*4840*/  IMAD R8, R9, R12, RZ ;  /* 0x0000000c09087224 */ /* 0x002fca00078e02ff */
[----:B------:R-:W-:Y:S01]  /*4850*/  IADD3 R11, PT, PT, -R8, RZ, RZ ;  /* 0x000000ff080b7210 */ /* 0x000fe20007ffe1ff */
[----:B------:R-:W-:-:S04]  /*4860*/  IMAD.MOV.U32 R8, RZ, RZ, RZ ;  /* 0x000000ffff087224 */ /* 0x000fc800078e00ff */
[----:B------:R-:W-:-:S06]  /*4870*/  IMAD.HI.U32 R11, R9, R11, R8 ;  /* 0x0000000b090b7227 */ /* 0x000fcc00078e0008 */
[----:B------:R-:W-:-:S05]  /*4880*/  IMAD.HI.U32 R8, R11, R6, RZ ;  /* 0x000000060b087227 */ /* 0x000fca00078e00ff */
[----:B------:R-:W-:-:S05]  /*4890*/  IADD3 R9, PT, PT, -R8, RZ, RZ ;  /* 0x000000ff08097210 */ /* 0x000fca0007ffe1ff */
[----:B------:R-:W-:-:S05]  /*48a0*/  IMAD R9, R12, R9, R6 ;  /* 0x000000090c097224 */ /* 0x000fca00078e0206 */
[----:B------:R-:W-:-:S13]  /*48b0*/  ISETP.GE.U32.AND P0, PT, R9, R12, PT ;  /* 0x0000000c0900720c */ /* 0x000fda0003f06070 */
[----:B------:R-:W-:Y:S01]  /*48c0*/  @P0 IADD3 R9, PT, PT, R9, -R12, RZ ;  /* 0x8000000c09090210 */ /* 0x000fe20007ffe0ff */
[----:B------:R-:W-:-:S03]  /*48d0*/  @P0 VIADD R8, R8, 0x1 ;  /* 0x0000000108080836 */ /* 0x000fc60000000000 */
[----:B------:R-:W-:Y:S01]  /*48e0*/  ISETP.GE.U32.AND P1, PT, R9, R12, PT ;  /* 0x0000000c0900720c */ /* 0x000fe20003f26070 */
[----:B------:R-:W-:-:S12]  /*48f0*/  HFMA2 R9, -RZ, RZ, 0, 0 ;  /* 0x00000000ff097431 */ /* 0x000fd800000001ff */
[----:B------:R-:W-:Y:S02]  /*4900*/  @P1 IADD3 R8, PT, PT, R8, 0x1, RZ ;  /* 0x0000000108081810 */ /* 0x000fe40007ffe0ff */
[----:B------:R-:W-:-:S04]  /*4910*/  @!P2 LOP3.LUT R8, RZ, R12, RZ, 0x33, !PT ;  /* 0x0000000cff08a212 */ /* 0x000fc800078e33ff */
[----:B------:R-:W-:-:S05]  /*4920*/  IADD3 R13, PT, PT, -R8, RZ, RZ ;  /* 0x000000ff080d7210 */ /* 0x000fca0007ffe1ff */
[----:B------:R-:W-:Y:S01]  /*4930*/  IMAD R13, R12, R13, R6 ;  /* 0x0000000d0c0d7224 */ /* 0x000fe200078e0206 */
[----:B------:R-:W-:Y:S06]  /*4940*/  BRA `(.L_x_629) ;  /* 0x0000000000407947 */ /* 0x000fec0003800000 */
.L_x_628:
[----:B------:R-:W-:Y:S02]  /*4950*/  MOV R9, R6 ;  /* 0x0000000600097202 */ /* 0x000fe40000000f00 */
[----:B------:R-:W-:-:S07]  /*4960*/  MOV R8, 0x4980 ;  /* 0x0000498000087802 */ /* 0x000fce0000000f00 */
[----:B0-----:R-:W-:Y:S05]  /*4970*/  CALL.REL.NOINC `($__internal_21_$__cuda_sm20_div_s64) ;  /* 0x00000008007c7944 */ /* 0x001fea0003c00000 */
[----:B------:R-:W-:Y:S01]  /*4980*/  IADD3 R13, P0, PT, RZ, -R10, RZ ;  /* 0x8000000aff0d7210 */ /* 0x000fe20007f1e0ff */
[----:B------:R-:W-:Y:S01]  /*4990*/  IMAD.U32 R12, RZ, RZ, UR40 ;  /* 0x00000028ff0c7e24 */ /* 0x000fe2000f8e00ff */
[----:B------:R-:W-:Y:S01]  /*49a0*/  MOV R7, UR41 ;  /* 0x0000002900077c02 */ /* 0x000fe20008000f00 */
[----:B------:R-:W-:Y:S01]  /*49b0*/  IMAD.MOV.U32 R8, RZ, RZ, R6 ;  /* 0x000000ffff087224 */ /* 0x000fe200078e0006 */
[----:B------:R-:W-:-:S05]  /*49c0*/  IADD3.X R9, PT, PT, RZ, ~R11, RZ, P0, !PT ;  /* 0x8000000bff097210 */ /* 0x000fca00007fe4ff */
[----:B------:R-:W-:Y:S01]  /*49d0*/  IMAD R4, R9, R12, RZ ;  /* 0x0000000c09047224 */ /* 0x000fe200078e02ff */
[----:B------:R-:W-:-:S03]  /*49e0*/  MOV R9, R2 ;  /* 0x0000000200097202 */ /* 0x000fc60000000f00 */
[C---:B------:R-:W-:Y:S02]  /*49f0*/  IMAD R15, R13.reuse, R7, R4 ;  /* 0x000000070d0f7224 */ /* 0x040fe400078e0204 */
[----:B------:R-:W-:-:S04]  /*4a00*/  IMAD.WIDE.U32 R8, R13, R12, R8 ;  /* 0x0000000c0d087225 */ /* 0x000fc800078e0008 */
[----:B------:R-:W-:Y:S01]  /*4a10*/  IMAD.IADD R4, R15, 0x1, R9 ;  /* 0x000000010f047824 */ /* 0x000fe200078e0209 */
[----:B------:R-:W-:Y:S02]  /*4a20*/  MOV R13, R8 ;  /* 0x00000008000d7202 */ /* 0x000fe40000000f00 */
[----:B------:R-:W-:Y:S02]  /*4a30*/  MOV R8, R10 ;  /* 0x0000000a00087202 */ /* 0x000fe40000000f00 */
[----:B------:R-:W-:-:S07]  /*4a40*/  MOV R9, R11 ;  /* 0x0000000b00097202 */ /* 0x000fce0000000f00 */
.L_x_629:
[----:B0-----:R-:W-:Y:S05]  /*4a50*/  BSYNC.RECONVERGENT B1 ;  /* 0x0000000000017941 */ /* 0x001fea0003800200 */
.L_x_627:
[----:B------:R-:W2:Y:S01]  /*4a60*/  LDL R17, [R1] ;  /* 0x0000000001117983 */ /* 0x000ea20000100800 */
[-C--:B------:R-:W-:Y:S02]  /*4a70*/  IMAD R9, R9, R12.reuse, RZ ;  /* 0x0000000c09097224 */ /* 0x080fe400078e02ff */
[C---:B------:R-:W-:Y:S01]  /*4a80*/  IMAD.WIDE.U32 R10, R8.reuse, R12, RZ ;  /* 0x0000000c080a7225 */ /* 0x040fe200078e00ff */
[----:B------:R-:W3:Y:S03]  /*4a90*/  LDL.LU R27, [R1+0x4] ;  /* 0x00000400011b7983 */ /* 0x000ee60000300800 */
[----:B------:R-:W-:Y:S01]  /*4aa0*/  IMAD R21, R8, R7, R9 ;  /* 0x0000000708157224 */ /* 0x000fe200078e0209 */
[----:B------:R-:W-:-:S03]  /*4ab0*/  LEA R9, P0, R10, R13, 0x2 ;  /* 0x0000000d0a097211 */ /* 0x000fc600078010ff */
[----:B------:R-:W-:Y:S02]  /*4ac0*/  IMAD.IADD R21, R11, 0x1, R21 ;  /* 0x000000010b157824 */ /* 0x000fe400078e0215 */
[----:B------:R-:W-:-:S03]  /*4ad0*/  IMAD.WIDE.U32 R14, R9, UR24, RZ ;  /* 0x00000018090e7c25 */ /* 0x000fc6000f8e00ff */
[----:B------:R-:W-:Y:S02]  /*4ae0*/  LEA.HI.X R21, R10, R4, R21, 0x2, P0 ;  /* 0x000000040a157211 */ /* 0x000fe400000f1415 */
[----:B------:R-:W-:-:S03]  /*4af0*/  IADD3 R4, P0, PT, R9, R12, RZ ;  /* 0x0000000c09047210 */ /* 0x000fc60007f1e0ff */
[C---:B------:R-:W-:Y:S01]  /*4b00*/  IMAD R16, R21.reuse, UR24, RZ ;  /* 0x0000001815107c24 */ /* 0x040fe2000f8e02ff */
[-C--:B------:R-:W-:Y:S02]  /*4b10*/  IADD3 R8, P1, PT, R4, R12.reuse, RZ ;  /* 0x0000000c04087210 */ /* 0x080fe40007f3e0ff */
[-C--:B------:R-:W-:Y:S01]  /*4b20*/  IADD3.X R10, PT, PT, R21, R7.reuse, RZ, P0, !PT ;  /* 0x00000007150a7210 */ /* 0x080fe200007fe4ff */
[----:B------:R-:W-:Y:S01]  /*4b30*/  IMAD R13, R9, UR25, R16 ;  /* 0x00000019090d7c24 */ /* 0x000fe2000f8e0210 */
[----:B------:R-:W-:Y:S02]  /*4b40*/  IADD3 R11, P2, PT, R8, R12, RZ ;  /* 0x0000000c080b7210 */ /* 0x000fe40007f5e0ff */
[-C--:B------:R-:W-:Y:S01]  /*4b50*/  IADD3.X R20, PT, PT, R10, R7.reuse, RZ, P1, !PT ;  /* 0x000000070a147210 */ /* 0x080fe20000ffe4ff */
[----:B------:R-:W-:Y:S01]  /*4b60*/  IMAD.IADD R13, R15, 0x1, R13 ;  /* 0x000000010f0d7824 */ /* 0x000fe200078e020d */
[----:B------:R-:W-:Y:S02]  /*4b70*/  LEA R12, P0, R14, UR26, 0x1 ;  /* 0x0000001a0e0c7c11 */ /* 0x000fe4000f8008ff */
[----:B------:R-:W-:-:S02]  /*4b80*/  IADD3.X R7, PT, PT, R20, R7, RZ, P2, !PT ;  /* 0x0000000714077210 */ /* 0x000fc400017fe4ff */
[----:B------:R-:W-:-:S03]  /*4b90*/  LEA.HI.X R13, R14, UR27, R13, 0x1, P0 ;  /* 0x0000001b0e0d7c11 */ /* 0x000fc600080f0c0d */
[----:B------:R-:W-:Y:S02]  /*4ba0*/  IMAD R14, R7, UR24, RZ ;  /* 0x00000018070e7c24 */ /* 0x000fe4000f8e02ff */
[----:B------:R-:W-:-:S04]  /*4bb0*/  IMAD.WIDE.U32 R18, R11, UR24, RZ ;  /* 0x000000180b127c25 */ /* 0x000fc8000f8e00ff */
[----:B------:R-:W-:Y:S02]  /*4bc0*/  IMAD R25, R11, UR25, R14 ;  /* 0x000000190b197c24 */ /* 0x000fe4000f8e020e */
[----:B------:R-:W-:Y:S02]  /*4bd0*/  IMAD R15, R10, UR24, RZ ;  /* 0x000000180a0f7c24 */ /* 0x000fe4000f8e02ff */
[----:B------:R-:W-:-:S04]  /*4be0*/  IMAD.WIDE.U32 R22, R4, UR24, RZ ;  /* 0x0000001804167c25 */ /* 0x000fc8000f8e00ff */
[----:B------:R-:W-:Y:S01]  /*4bf0*/  IMAD R15, R4, UR25, R15 ;  /* 0x00000019040f7c24 */ /* 0x000fe2000f8e020f */
[----:B------:R-:W-:-:S04]  /*4c00*/  LEA R14, P0, R22, UR26, 0x1 ;  /* 0x0000001a160e7c11 */ /* 0x000fc8000f8008ff */
[----:B------:R-:W-:Y:S01]  /*4c10*/  IADD3 R15, PT, PT, R23, R15, RZ ;  /* 0x0000000f170f7210 */ /* 0x000fe20007ffe0ff */
[----:B------:R-:W-:-:S03]  /*4c20*/  IMAD R23, R20, UR24, RZ ;  /* 0x0000001814177c24 */ /* 0x000fc6000f8e02ff */
[----:B------:R-:W-:Y:S02]  /*4c30*/  LEA.HI.X R15, R22, UR27, R15, 0x1, P0 ;  /* 0x0000001b160f7c11 */ /* 0x000fe400080f0c0f */
[----:B--2---:R-:W-:Y:S01]  /*4c40*/  MOV R16, R17 ;  /* 0x0000001100107202 */ /* 0x004fe20000000f00 */
[----:B------:R-:W-:-:S05]  /*4c50*/  IMAD.MOV.U32 R17, RZ, RZ, R29 ;  /* 0x000000ffff117224 */ /* 0x000fca00078e001d */
[----:B------:R0:W2:Y:S02]  /*4c60*/  LDG.E.U16 R24, desc[UR8][R16.64] ;  /* 0x0000000810187981 */ /* 0x0000a4000c1e1500 */
[----:B0-----:R-:W-:Y:S02]  /*4c70*/  IADD3 R17, PT, PT, R19, R25, RZ ;  /* 0x0000001913117210 */ /* 0x001fe40007ffe0ff */
[C---:B------:R-:W-:Y:S02]  /*4c80*/  LEA R16, P1, R18.reuse, UR26, 0x1 ;  /* 0x0000001a12107c11 */ /* 0x040fe4000f8208ff */
[----:B------:R-:W-:Y:S02]  /*4c90*/  MOV R19, R5 ;  /* 0x0000000500137202 */ /* 0x000fe40000000f00 */
[----:B------:R-:W-:Y:S01]  /*4ca0*/  LEA.HI.X R17, R18, UR27, R17, 0x1, P1 ;  /* 0x0000001b12117c11 */ /* 0x000fe200088f0c11 */
[----:B------:R-:W-:Y:S02]  /*4cb0*/  IMAD.MOV.U32 R18, RZ, RZ, R3 ;  /* 0x000000ffff127224 */ /* 0x000fe400078e0003 */
[----:B------:R-:W-:-:S02]  /*4cc0*/  IMAD R25, R8, UR25, R23 ;  /* 0x0000001908197c24 */ /* 0x000fc4000f8e0217 */
[----:B------:R-:W4:Y:S04]  /*4cd0*/  LDG.E.U16 R23, desc[UR8][R16.64] ;  /* 0x0000000810177981 */ /* 0x000f28000c1e1500 */
[----:B------:R0:W5:Y:S02]  /*4ce0*/  LDG.E.U16 R22, desc[UR8][R18.64] ;  /* 0x0000000812167981 */ /* 0x000164000c1e1500 */
[----:B0-----:R-:W-:-:S05]  /*4cf0*/  IMAD.WIDE.U32 R18, R8, UR24, RZ ;  /* 0x0000001808127c25 */ /* 0x001fca000f8e00ff */
[----:B------:R-:W-:Y:S02]  /*4d00*/  IADD3 R25, PT, PT, R19, R25, RZ ;  /* 0x0000001913197210 */ /* 0x000fe40007ffe0ff */
[----:B------:R-:W-:-:S04]  /*4d10*/  LEA R16, P0, R18, UR26, 0x1 ;  /* 0x0000001a12107c11 */ /* 0x000fc8000f8008ff */
[----:B------:R-:W-:Y:S02]  /*4d20*/  LEA.HI.X R17, R18, UR27, R25, 0x1, P0 ;  /* 0x0000001b12117c11 */ /* 0x000fe400080f0c19 */
[----:B------:R-:W2:Y:S01]  /*4d30*/  LDL R25, [R1+0x8] ;  /* 0x0000080001197983 */ /* 0x000ea20000100800 */
[----:B---3--:R-:W-:Y:S01]  /*4d40*/  MOV R19, R27 ;  /* 0x0000001b00137202 */ /* 0x008fe20000000f00 */
[----:B------:R-:W-:Y:S02]  /*4d50*/  IMAD R21, R21, UR28, RZ ;  /* 0x0000001c15157c24 */ /* 0x000fe4000f8e02ff */
[----:B--2---:R-:W-:Y:S02]  /*4d60*/  IMAD.MOV.U32 R18, RZ, RZ, R25 ;  /* 0x000000ffff127224 */ /* 0x004fe400078e0019 */
[----:B------:R-:W2:Y:S04]  /*4d70*/  LDG.E.U16 R25, desc[UR8][R16.64] ;  /* 0x0000000810197981 */ /* 0x000ea8000c1e1500 */
[----:B------:R-:W3:Y:S04]  /*4d80*/  LDG.E.U16 R18, desc[UR8][R18.64] ;  /* 0x0000000812127981 */ /* 0x000ee8000c1e1500 */
[----:B------:R0:W3:Y:S01]  /*4d90*/  LDG.E.U16 R19, desc[UR8][R12.64] ;  /* 0x000000080c137981 */ /* 0x0000e2000c1e1500 */
[----:B------:R-:W-:-:S06]  /*4da0*/  IMAD.U32 R24, R24, 0x10000, RZ ;  /* 0x0001000018187824 */ /* 0x000fcc00078e00ff */
[----:B------:R-:W1:Y:S01]  /*4db0*/  MUFU.TANH R24, R24 ;  /* 0x0000001800187308 */ /* 0x000e620000002400 */
[----:B0-----:R-:W-:Y:S02]  /*4dc0*/  MOV R13, R27 ;  /* 0x0000001b000d7202 */ /* 0x001fe40000000f00 */
[----:B------:R0:W3:Y:S02]  /*4dd0*/  LDG.E.U16 R27, desc[UR8][R14.64] ;  /* 0x000000080e1b7981 */ /* 0x0000e4000c1e1500 */
[----:B0-----:R-:W-:Y:S02]  /*4de0*/  IMAD R15, R10, UR28, RZ ;  /* 0x0000001c0a0f7c24 */ /* 0x001fe4000f8e02ff */
[C---:B------:R-:W-:Y:S01]  /*4df0*/  IMAD R10, R9.reuse, UR29, R21 ;  /* 0x0000001d090a7c24 */ /* 0x040fe2000f8e0215 */
[----:B------:R-:W-:Y:S01]  /*4e00*/  MOV R21, R13 ;  /* 0x0000000d00157202 */ /* 0x000fe20000000f00 */
[----:B------:R-:W-:-:S04]  /*4e10*/  IMAD.WIDE.U32 R12, R9, UR28, RZ ;  /* 0x0000001c090c7c25 */ /* 0x000fc8000f8e00ff */
[C---:B------:R-:W-:Y:S02]  /*4e20*/  IMAD R9, R4.reuse, UR29, R15 ;  /* 0x0000001d04097c24 */ /* 0x040fe4000f8e020f */
[----:B------:R-:W-:Y:S01]  /*4e30*/  IMAD.WIDE.U32 R14, R4, UR28, RZ ;  /* 0x0000001c040e7c25 */ /* 0x000fe2000f8e00ff */
[----:B-----5:R-:W-:Y:S02]  /*4e40*/  SHF.L.U32 R4, R22, 0x10, RZ ;  /* 0x0000001016047819 */ /* 0x020fe400000006ff */
[----:B------:R-:W-:Y:S01]  /*4e50*/  LEA R16, P0, R12, UR10, 0x1 ;  /* 0x0000000a0c107c11 */ /* 0x000fe2000f8008ff */
[----:B------:R-:W-:Y:S01]  /*4e60*/  IMAD.IADD R10, R13, 0x1, R10 ;  /* 0x000000010d0a7824 */ /* 0x000fe200078e020a */
[----:B------:R-:W-:Y:S02]  /*4e70*/  IADD3 R9, PT, PT, R15, R9, RZ ;  /* 0x000000090f097210 */ /* 0x000fe40007ffe0ff */
[----:B------:R-:W-:Y:S02]  /*4e80*/  LEA R22, P1, R14, UR10, 0x1 ;  /* 0x0000000a0e167c11 */ /* 0x000fe4000f8208ff */
[----:B----4-:R-:W-:-:S02]  /*4e90*/  SHF.L.U32 R13, R23, 0x10, RZ ;  /* 0x00000010170d7819 */ /* 0x010fc400000006ff */
[----:B------:R-:W-:Y:S01]  /*4ea0*/  LEA.HI.X R17, R12, UR11, R10, 0x1, P0 ;  /* 0x0000000b0c117c11 */ /* 0x000fe200080f0c0a */
[-C--:B-1----:R-:W-:Y:S01]  /*4eb0*/  FFMA.FTZ R10, -R24, R24.reuse, 1 ;  /* 0x3f800000180a7423 */ /* 0x082fe20000010118 */
[----:B------:R-:W-:Y:S01]  /*4ec0*/  LEA.HI.X R23, R14, UR11, R9, 0x1, P1 ;  /* 0x0000000b0e177c11 */ /* 0x000fe200088f0c09 */
[C---:B------:R-:W-:Y:S01]  /*4ed0*/  FMUL.FTZ R9, R4.reuse, R13 ;  /* 0x0000000d04097220 */ /* 0x040fe20000410000 */
[----:B------:R-:W-:-:S03]  /*4ee0*/  FMUL.FTZ R24, R4, R24 ;  /* 0x0000001804187220 */ /* 0x000fc60000410000 */
[----:B------:R-:W-:Y:S01]  /*4ef0*/  FFMA.FTZ R4, R9, R10, RZ ;  /* 0x0000000a09047223 */ /* 0x000fe200000100ff */
[----:B------:R-:W-:Y:S01]  /*4f00*/  IMAD R15, R20, UR28, RZ ;  /* 0x0000001c140f7c24 */ /* 0x000fe2000f8e02ff */
[----:B--2---:R-:W-:-:S05]  /*4f10*/  SHF.L.U32 R25, R25, 0x10, RZ ;  /* 0x0000001019197819 */ /* 0x004fca00000006ff */
[----:B------:R-:W-:Y:S01]  /*4f20*/  FMUL.FTZ R14, R4, R25 ;  /* 0x00000019040e7220 */ /* 0x000fe20000410000 */
[----:B---3--:R-:W-:-:S04]  /*4f30*/  IMAD.U32 R19, R19, 0x10000, RZ ;  /* 0x0001000013137824 */ /* 0x008fc800078e00ff */
[----:B------:R-:W-:Y:S01]  /*4f40*/  FADD.FTZ R10, -R19, 1 ;  /* 0x3f800000130a7421 */ /* 0x000fe20000010100 */
[----:B------:R-:W-:-:S03]  /*4f50*/  SHF.L.U32 R9, R18, 0x10, RZ ;  /* 0x0000001012097819 */ /* 0x000fc600000006ff */
[----:B------:R-:W-:Y:S01]  /*4f60*/  FMUL.FTZ R10, R14, R10 ;  /* 0x0000000a0e0a7220 */ /* 0x000fe20000410000 */
[----:B------:R-:W-:Y:S01]  /*4f70*/  FADD.FTZ R18, -R13, 1 ;  /* 0x3f8000000d127421 */ /* 0x000fe20000010100 */
[----:B------:R-:W-:Y:S02]  /*4f80*/  FFMA.FTZ R25, -R25, R25, 1 ;  /* 0x3f80000019197423 */ /* 0x000fe40000010119 */
[----:B------:R-:W-:Y:S01]  /*4f90*/  FMUL.FTZ R20, R19, R10 ;  /* 0x0000000a13147220 */ /* 0x000fe20000410000 */
[----:B------:R-:W-:Y:S01]  /*4fa0*/  FMUL.FTZ R19, R4, R19 ;  /* 0x0000001304137220 */ /* 0x000fe20000410000 */
[----:B------:R-:W-:Y:S02]  /*4fb0*/  FMUL.FTZ R18, R24, R18 ;  /* 0x0000001218127220 */ /* 0x000fe40000410000 */
[----:B------:R-:W2:Y:S01]  /*4fc0*/  LDL.LU R24, [R1+0x8] ;  /* 0x0000080001187983 */ /* 0x000ea20000300800 */
[----:B------:R-:W-:-:S03]  /*4fd0*/  FMUL.FTZ R19, R19, R25 ;  /* 0x0000001913137220 */ /* 0x000fc60000410000 */
[----:B------:R-:W3:Y:S01]  /*4fe0*/  LDL.LU R25, [R1] ;  /* 0x0000000001197983 */ /* 0x000ee20000300800 */
[----:B------:R-:W-:Y:S02]  /*4ff0*/  IMAD.U32 R27, R27, 0x10000, RZ ;  /* 0x000100001b1b7824 */ /* 0x000fe400078e00ff */
[----:B------:R-:W-:Y:S02]  /*5000*/  FMUL.FTZ R9, R4, R9 ;  /* 0x0000000904097220 */ /* 0x000fe40000410000 */
[----:B------:R-:W-:Y:S01]  /*5010*/  FADD.FTZ R12, -R27, 1 ;  /* 0x3f8000001b0c7421 */ /* 0x000fe20000010100 */
[----:B------:R-:W-:-:S03]  /*5020*/  IMAD R7, R7, UR28, RZ ;  /* 0x0000001c07077c24 */ /* 0x000fc6000f8e02ff */
[----:B------:R-:W-:Y:S01]  /*5030*/  FMUL.FTZ R12, R9, R12 ;  /* 0x0000000c090c7220 */ /* 0x000fe20000410000 */
[C---:B------:R-:W-:Y:S02]  /*5040*/  IMAD R15, R8.reuse, UR29, R15 ;  /* 0x0000001d080f7c24 */ /* 0x040fe4000f8e020f */
[----:B------:R-:W-:-:S04]  /*5050*/  IMAD.WIDE.U32 R8, R8, UR28, RZ ;  /* 0x0000001c08087c25 */ /* 0x000fc8000f8e00ff */
[----:B------:R-:W-:Y:S01]  /*5060*/  FMUL.FTZ R12, R27, R12 ;  /* 0x0000000c1b0c7220 */ /* 0x000fe20000410000 */
[----:B------:R-:W-:Y:S01]  /*5070*/  FMUL.FTZ R18, R13, R18 ;  /* 0x000000120d127220 */ /* 0x000fe20000410000 */
[C---:B------:R-:W-:Y:S02]  /*5080*/  IMAD R7, R11.reuse, UR29, R7 ;  /* 0x0000001d0b077c24 */ /* 0x040fe4000f8e0207 */
[----:B------:R-:W-:Y:S01]  /*5090*/  IMAD.WIDE.U32 R10, R11, UR28, RZ ;  /* 0x0000001c0b0a7c25 */ /* 0x000fe2000f8e00ff */
[----:B------:R-:W-:Y:S02]  /*50a0*/  F2FP.BF16.F32.PACK_AB R20, R12, R20 ;  /* 0x000000140c14723e */ /* 0x000fe400000010ff */
[----:B------:R-:W-:Y:S02]  /*50b0*/  LEA R12, P0, R8, UR10, 0x1 ;  /* 0x0000000a080c7c11 */ /* 0x000fe4000f8008ff */
[----:B------:R-:W-:Y:S02]  /*50c0*/  IADD3 R15, PT, PT, R9, R15, RZ ;  /* 0x0000000f090f7210 */ /* 0x000fe40007ffe0ff */
[----:B------:R-:W-:-:S02]  /*50d0*/  LEA R14, P1, R10, UR10, 0x1 ;  /* 0x0000000a0a0e7c11 */ /* 0x000fc4000f8208ff */
[----:B------:R-:W-:Y:S01]  /*50e0*/  IADD3 R7, PT, PT, R11, R7, RZ ;  /* 0x000000070b077210 */ /* 0x000fe20007ffe0ff */
[----:B------:R-:W-:Y:S01]  /*50f0*/  FMUL.FTZ R4, R4, R27 ;  /* 0x0000001b04047220 */ /* 0x000fe20000410000 */
[----:B------:R-:W-:Y:S02]  /*5100*/  F2FP.BF16.F32.PACK_AB R18, R18, R19 ;  /* 0x000000131212723e */ /* 0x000fe400000010ff */
[----:B------:R-:W-:Y:S02]  /*5110*/  LEA.HI.X R13, R8, UR11, R15, 0x1, P0 ;  /* 0x0000000b080d7c11 */ /* 0x000fe400080f0c0f */
[----:B------:R-:W-:Y:S02]  /*5120*/  PRMT R11, R20, 0x7632, R11 ;  /* 0x00007632140b7816 */ /* 0x000fe4000000000b */
[--C-:B------:R-:W-:Y:S02]  /*5130*/  LEA.HI.X R15, R10, UR11, R7.reuse, 0x1, P1 ;  /* 0x0000000b0a0f7c11 */ /* 0x100fe400088f0c07 */
[----:B------:R-:W-:Y:S01]  /*5140*/  PRMT R7, R18, 0x7632, R7 ;  /* 0x0000763212077816 */ /* 0x000fe20000000007 */
[----:B------:R-:W-:Y:S01]  /*5150*/  STG.E.U16 desc[UR8][R16.64], R20 ;  /* 0x0000001410007986 */ /* 0x000fe2000c101508 */
[----:B------:R-:W-:Y:S01]  /*5160*/  F2FP.BF16.F32.PACK_AB R4, RZ, R4 ;  /* 0x00000004ff04723e */ /* 0x000fe200000010ff */
[----:B------:R-:W-:Y:S01]  /*5170*/  IMAD.MOV.U32 R8, RZ, RZ, R28 ;  /* 0x000000ffff087224 */ /* 0x000fe200078e001c */
[----:B------:R-:W-:Y:S01]  /*5180*/  MOV R9, R26 ;  /* 0x0000001a00097202 */ /* 0x000fe20000000f00 */
[----:B------:R0:W-:Y:S04]  /*5190*/  STG.E.U16 desc[UR8][R22.64], R11 ;  /* 0x0000000b16007986 */ /* 0x0001e8000c101508 */
[----:B------:R-:W-:Y:S04]  /*51a0*/  STG.E.U16 desc[UR8][R12.64], R18 ;  /* 0x000000120c007986 */ /* 0x000fe8000c101508 */
[----:B------:R1:W-:Y:S01]  /*51b0*/  STG.E.U16 desc[UR8][R14.64], R7 ;  /* 0x000000070e007986 */ /* 0x0003e2000c101508 */
[----:B0-----:R-:W-:-:S03]  /*51c0*/  IMAD.WIDE.U32 R10, R0, UR30, RZ ;  /* 0x0000001e000a7c25 */ /* 0x001fc6000f8e00ff */
[----:B------:R0:W-:Y:S01]  /*51d0*/  STG.E.U16 desc[UR8][R8.64], R4 ;  /* 0x0000000408007986 */ /* 0x0001e2000c101508 */
[----:B-1----:R-:W-:-:S04]  /*51e0*/  IMAD.WIDE.U32 R14, R0, UR34, RZ ;  /* 0x00000022000e7c25 */ /* 0x002fc8000f8e00ff */
[C---:B------:R-:W-:Y:S02]  /*51f0*/  IMAD R7, R0.reuse, UR31, R11 ;  /* 0x0000001f00077c24 */ /* 0x040fe4000f8e020b */
[----:B0-----:R-:W-:-:S04]  /*5200*/  IMAD.WIDE.U32 R8, R0, UR32, RZ ;  /* 0x0000002000087c25 */ /* 0x001fc8000f8e00ff */
[C---:B------:R-:W-:Y:S01]  /*5210*/  IMAD R11, R0.reuse, UR35, R15 ;  /* 0x00000023000b7c24 */ /* 0x040fe2000f8e020f */
[----:B------:R-:W-:-:S04]  /*5220*/  IADD3 R6, P0, PT, R0, R6, RZ ;  /* 0x0000000600067210 */ /* 0x000fc80007f1e0ff */
[----:B------:R-:W-:Y:S02]  /*5230*/  IADD3.X R2, PT, PT, RZ, R2, RZ, P0, !PT ;  /* 0x00000002ff027210 */ /* 0x000fe400007fe4ff */
[----:B------:R-:W-:-:S04]  /*5240*/  ISETP.GE.U32.AND P0, PT, R6, UR36, PT ;  /* 0x0000002406007c0c */ /* 0x000fc8000bf06070 */
[----:B------:R-:W-:Y:S01]  /*5250*/  ISETP.GE.AND.EX P0, PT, R2, UR37, PT, P0 ;  /* 0x0000002502007c0c */ /* 0x000fe2000bf06300 */
[----:B------:R-:W-:Y:S01]  /*5260*/  IMAD.WIDE.U32 R12, R0, UR12, RZ ;  /* 0x0000000c000c7c25 */ /* 0x000fe2000f8e00ff */
[----:B------:R-:W-:-:S03]  /*5270*/  LEA R28, P2, R10, R28, 0x1 ;  /* 0x0000001c0a1c7211 */ /* 0x000fc600078408ff */
[----:B------:R-:W-:Y:S01]  /*5280*/  IMAD R4, R0, UR13, R13 ;  /* 0x0000000d00047c24 */ /* 0x000fe2000f8e020d */
[----:B------:R-:W-:Y:S01]  /*5290*/  LEA R3, P1, R12, R3, 0x1 ;  /* 0x000000030c037211 */ /* 0x000fe200078208ff */
[----:B------:R-:W-:Y:S01]  /*52a0*/  IMAD R9, R0, UR33, R9 ;  /* 0x0000002100097c24 */ /* 0x000fe2000f8e0209 */
[----:B------:R-:W-:Y:S02]  /*52b0*/  LEA.HI.X R26, R10, R26, R7, 0x1, P2 ;  /* 0x0000001a0a1a7211 */ /* 0x000fe400010f0c07 */
[----:B------:R-:W-:Y:S02]  /*52c0*/  LEA.HI.X R5, R12, R5, R4, 0x1, P1 ;  /* 0x000000050c057211 */ /* 0x000fe400008f0c04 */
[----:B--2---:R-:W-:Y:S02]  /*52d0*/  LEA R24, P4, R14, R24, 0x1 ;  /* 0x000000180e187211 */ /* 0x004fe400078808ff */
[----:B---3--:R-:W-:Y:S02]  /*52e0*/  LEA R25, P3, R8, R25, 0x1 ;  /* 0x0000001908197211 */ /* 0x008fe400078608ff */
[----:B------:R-:W-:-:S03]  /*52f0*/  LEA.HI.X R21, R14, R21, R11, 0x1, P4 ;  /* 0x000000150e157211 */ /* 0x000fc600020f0c0b */
[----:B------:R1:W-:Y:S04]  /*5300*/  STL [R1], R25 ;  /* 0x0000001901007387 */ /* 0x0003e80000100800 */
[----:B------:R1:W-:Y:S04]  /*5310*/  STL [R1+0x8], R24 ;  /* 0x0000081801007387 */ /* 0x0003e80000100800 */
[----:B------:R1:W-:Y:S01]  /*5320*/  STL [R1+0x4], R21 ;  /* 0x0000041501007387 */ /* 0x0003e20000100800 */
[----:B------:R-:W-:Y:S01]  /*5330*/  LEA.HI.X R29, R8, R29, R9, 0x1, P3 ;  /* 0x0000001d081d7211 */ /* 0x000fe200018f0c09 */
[----:B------:R-:W-:Y:S06]  /*5340*/  @!P0 BRA `(.L_x_630) ;  /* 0xfffffff4000c8947 */ /* 0x000fec000383ffff */
[----:B------:R-:W-:Y:S05]  /*5350*/  BSYNC.RECONVERGENT B0 ;  /* 0x0000000000007941 */ /* 0x000fea0003800200 */
.L_x_626:
[----:B------:R-:W-:Y:S05]  /*5360*/  EXIT ;  /* 0x000000000000794d */ /* 0x000fea0003800000 */
        .weak           $__internal_21_$__cuda_sm20_div_s64
        .type           $__internal_21_$__cuda_sm20_div_s64,@function
        .size           $__internal_21_$__cuda_sm20_div_s64,($__internal_22_$__cuda_sm20_div_u64 - $__internal_21_$__cuda_sm20_div_s64)
$__internal_21_$__cuda_sm20_div_s64:
        /* <DEDUP_REMOVED lines=20> */
[----:B------:R-:W-:-:S04]  /*54b0*/  IMAD.WIDE.U32 R12, P0, R10, R15, R12 ;  /* 0x0000000f0a0c7225 */ /* 0x000fc8000780000c */
[C---:B------:R-:W-:Y:S02]  /*54c0*/  IMAD R10, R11.reuse, R15, RZ ;  /* 0x0000000f0b0a7224 */ /* 0x040fe400078e02ff */
[----:B------:R-:W-:-:S04]  /*54d0*/  IMAD.HI.U32 R12, P1, R11, R14, R12 ;  /* 0x0000000e0b0c7227 */ /* 0x000fc8000782000c */
[----:B------:R-:W-:Y:S01]  /*54e0*/  IMAD.HI.U32 R15, R11, R15, RZ ;  /* 0x0000000f0b0f7227 */ /* 0x000fe200078e00ff */
[----:B------:R-:W-:-:S03]  /*54f0*/  IADD3 R13, P2, PT, R10, R12, RZ ;  /* 0x0000000c0a0d7210 */ /* 0x000fc60007f5e0ff */
[----:B------:R-:W-:Y:S01]  /*5500*/  IMAD.X R14, R15, 0x1, R11, P0 ;  /* 0x000000010f0e7824 */ /* 0x000fe200000e060b */
[----:B------:R-:W-:Y:S01]  /*5510*/  IADD3 R15, P4, PT, RZ, -R9, RZ ;  /* 0x80000009ff0f7210 */ /* 0x000fe20007f9e0ff */
[----:B------:R-:W-:-:S03]  /*5520*/  IMAD.WIDE.U32 R10, R13, UR4, RZ ;  /* 0x000000040d0a7c25 */ /* 0x000fc6000f8e00ff */
[----:B------:R-:W-:Y:S01]  /*5530*/  IADD3.X R14, PT, PT, RZ, RZ, R14, P2, P1 ;  /* 0x000000ffff0e7210 */ /* 0x000fe200017e240e */
[----:B------:R-:W-:Y:S01]  /*5540*/  IMAD R12, R13, UR5, R11 ;  /* 0x000000050d0c7c24 */ /* 0x000fe2000f8e020b */
[----:B------:R-:W-:Y:S02]  /*5550*/  IADD3 R11, P0, PT, RZ, -R10, RZ ;  /* 0x8000000aff0b7210 */ /* 0x000fe40007f1e0ff */
[----:B------:R-:W-:Y:S01]  /*5560*/  SEL R9, R15, R9, !P3 ;  /* 0x000000090f097207 */ /* 0x000fe20005800000 */
[----:B------:R-:W-:Y:S02]  /*5570*/  IMAD R10, R14, UR4, R12 ;  /* 0x000000040e0a7c24 */ /* 0x000fe4000f8e020c */
[----:B------:R-:W-:-:S03]  /*5580*/  IMAD.HI.U32 R12, R13, R11, RZ ;  /* 0x0000000b0d0c7227 */ /* 0x000fc600078e00ff */
[----:B------:R-:W-:-:S05]  /*5590*/  IADD3.X R10, PT, PT, RZ, ~R10, RZ, P0, !PT ;  /* 0x8000000aff0a7210 */ /* 0x000fca00007fe4ff */
[----:B------:R-:W-:-:S04]  /*55a0*/  IMAD.WIDE.U32 R12, P0, R13, R10, R12 ;  /* 0x0000000a0d0c7225 */ /* 0x000fc8000780000c */
[----:B------:R-:W-:-:S04]  /*55b0*/  IMAD.HI.U32 R12, P1, R14, R11, R12 ;  /* 0x0000000b0e0c7227 */ /* 0x000fc8000782000c */
[CC--:B------:R-:W-:Y:S02]  /*55c0*/  IMAD R11, R14.reuse, R10.reuse, RZ ;  /* 0x0000000a0e0b7224 */ /* 0x0c0fe400078e02ff */
[----:B------:R-:W-:-:S03]  /*55d0*/  IMAD.HI.U32 R10, R14, R10, RZ ;  /* 0x0000000a0e0a7227 */ /* 0x000fc600078e00ff */
[----:B------:R-:W-:Y:S01]  /*55e0*/  IADD3 R15, P2, PT, R11, R12, RZ ;  /* 0x0000000c0b0f7210 */ /* 0x000fe20007f5e0ff */
[----:B------:R-:W-:Y:S01]  /*55f0*/  IMAD.X R13, R10, 0x1, R14, P0 ;  /* 0x000000010a0d7824 */ /* 0x000fe200000e060e */
[-C--:B------:R-:W-:Y:S01]  /*5600*/  IADD3.X R12, PT, PT, RZ, ~R2.reuse, RZ, P4, !PT ;  /* 0x80000002ff0c7210 */ /* 0x080fe200027fe4ff */
[----:B------:R-:W-:Y:S02]  /*5610*/  HFMA2 R11, -RZ, RZ, 0, 0 ;  /* 0x00000000ff0b7431 */ /* 0x000fe400000001ff */
[----:B------:R-:W-:Y:S01]  /*5620*/  IMAD.HI.U32 R10, R15, R9, RZ ;  /* 0x000000090f0a7227 */ /* 0x000fe200078e00ff */
[----:B------:R-:W-:Y:S02]  /*5630*/  SEL R12, R12, R2, !P3 ;  /* 0x000000020c0c7207 */ /* 0x000fe40005800000 */
        /* <DEDUP_REMOVED lines=14> */
[----:B------:R-:W-:Y:S02]  /*5720*/  IADD3.X R12, PT, PT, ~R11, R12, RZ, P1, !PT ;  /* 0x0000000c0b0c7210 */ /* 0x000fe40000ffe5ff */
[----:B------:R-:W-:Y:S02]  /*5730*/  IADD3 R15, P1, PT, R9, -UR4, RZ ;  /* 0x80000004090f7c10 */ /* 0x000fe4000ff3e0ff */
        /* <DEDUP_REMOVED lines=9> */
[----:B------:R-:W-:-:S03]  /*57d0*/  ISETP.GE.U32.AND.EX P0, PT, R11, UR5, PT, P1 ;  /* 0x000000050b007c0c */ /* 0x000fc6000bf06110 */
[----:B------:R-:W-:Y:S01]  /*57e0*/  IMAD.X R11, RZ, RZ, R9, P2 ;  /* 0x000000ffff0b7224 */ /* 0x000fe200010e0609 */
[----:B------:R-:W-:Y:S02]  /*57f0*/  SEL R12, R12, R10, P0 ;  /* 0x0000000a0c0c7207 */ /* 0x000fe40000000000 */
        /* <DEDUP_REMOVED lines=10> */
[----:B------:R-:W-:-:S02]  /*58a0*/  MOV R9, 0x0 ;  /* 0x0000000000097802 */ /* 0x000fc40000000f00 */
[----:B------:R-:W-:Y:S02]  /*58b0*/  SEL R11, R11, 0xffffffff, P0 ;  /* 0xffffffff0b0b7807 */ /* 0x000fe40000000000 */
[----:B------:R-:W-:Y:S05]  /*58c0*/  RET.REL.NODEC R8 `(_ZN2at6native38_GLOBAL__N__9a469cfd_6_RNN_cu_eca79a6d6kernel18lstm_cell_backwardIN3c108BFloat16EflLi1EEEvNS_4cuda6detail10TensorInfoIT_T1_EESB_SB_SB_SB_SB_SB_SA_SA_) ;  /* 0xffffffa408cc7950 */ /* 0x000fea0003c3ffff */
        .weak           $__internal_22_$__cuda_sm20_div_u64
        .type           $__internal_22_$__cuda_sm20_div_u64,@function
        .size           $__internal_22_$__cuda_sm20_div_u64,(.L_x_1376 - $__internal_22_$__cuda_sm20_div_u64)
$__internal_22_$__cuda_sm20_div_u64:
[----:B------:R-:W-:Y:S02]  /*58d0*/  IMAD.MOV.U32 R12, RZ, RZ, R0 ;  /* 0x000000ffff0c7224 */ /* 0x000fe400078e0000 */
[----:B------:R-:W-:-:S04]  /*58e0*/  HFMA2 R13, -RZ, RZ, 0, 0 ;  /* 0x00000000ff0d7431 */ /* 0x000fc800000001ff */
        /* <DEDUP_REMOVED lines=8> */
[----:B------:R-:W-:Y:S01]  /*5970*/  IMAD R11, R9, R0, R11 ;  /* 0x00000000090b7224 */ /* 0x000fe200078e020b */
[----:B------:R-:W-:-:S05]  /*5980*/  IADD3 R15, P0, PT, RZ, -R10, RZ ;  /* 0x8000000aff0f7210 */ /* 0x000fca0007f1e0ff */
[----:B------:R-:W-:-:S04]  /*5990*/  IMAD.HI.U32 R10, R8, R15, RZ ;  /* 0x0000000f080a7227 */ /* 0x000fc800078e00ff */
[----:B------:R-:W-:Y:S01]  /*59a0*/  IMAD.X R17, RZ, RZ, ~R11, P0 ;  /* 0x000000ffff117224 */ /* 0x000fe200000e0e0b */
[----:B------:R-:W-:-:S03]  /*59b0*/  MOV R11, R8 ;  /* 0x00000008000b7202 */ /* 0x000fc60000000f00 */
[-C--:B------:R-:W-:Y:S02]  /*59c0*/  IMAD R13, R9, R17.reuse, RZ ;  /* 0x00000011090d7224 */ /* 0x080fe400078e02ff */
[----:B------:R-:W-:-:S04]  /*59d0*/  IMAD.WIDE.U32 R10, P0, R8, R17, R10 ;  /* 0x00000011080a7225 */ /* 0x000fc8000780000a */
[----:B------:R-:W-:-:S04]  /*59e0*/  IMAD.HI.U32 R7, R9, R17, RZ ;  /* 0x0000001109077227 */ /* 0x000fc800078e00ff */
[----:B------:R-:W-:Y:S01]  /*59f0*/  IMAD.HI.U32 R10, P1, R9, R15, R10 ;  /* 0x0000000f090a7227 */ /* 0x000fe2000782000a */
[----:B------:R-:W-:-:S04]  /*5a00*/  IADD3.X R7, PT, PT, R7, R9, RZ, P0, !PT ;  /* 0x0000000907077210 */ /* 0x000fc800007fe4ff */
[----:B------:R-:W-:-:S04]  /*5a10*/  IADD3 R11, P2, PT, R13, R10, RZ ;  /* 0x0000000a0d0b7210 */ /* 0x000fc80007f5e0ff */
[----:B------:R-:W-:Y:S01]  /*5a20*/  IADD3.X R7, PT, PT, RZ, RZ, R7, P2, P1 ;  /* 0x000000ffff077210 */ /* 0x000fe200017e2407 */
[----:B------:R-:W-:-:S03]  /*5a30*/  IMAD.WIDE.U32 R8, R11, R0, RZ ;  /* 0x000000000b087225 */ /* 0x000fc600078e00ff */
[----:B------:R-:W-:Y:S01]  /*5a40*/  IADD3 R13, P0, PT, RZ, -R8, RZ ;  /* 0x80000008ff0d7210 */ /* 0x000fe20007f1e0ff */
[----:B------:R-:W-:-:S04]  /*5a50*/  IMAD R8, R7, R0, R9 ;  /* 0x0000000007087224 */ /* 0x000fc800078e0209 */
[----:B------:R-:W-:-:S04]  /*5a60*/  IMAD.HI.U32 R10, R11, R13, RZ ;  /* 0x0000000d0b0a7227 */ /* 0x000fc800078e00ff */
[----:B------:R-:W-:-:S04]  /*5a70*/  IMAD.X R8, RZ, RZ, ~R8, P0 ;  /* 0x000000ffff087224 */ /* 0x000fc800000e0e08 */
[----:B------:R-:W-:-:S04]  /*5a80*/  IMAD.WIDE.U32 R10, P0, R11, R8, R10 ;  /* 0x000000080b0a7225 */ /* 0x000fc8000780000a */
[C---:B------:R-:W-:Y:S02]  /*5a90*/  IMAD R9, R7.reuse, R8, RZ ;  /* 0x0000000807097224 */ /* 0x040fe400078e02ff */
[----:B------:R-:W-:-:S04]  /*5aa0*/  IMAD.HI.U32 R10, P1, R7, R13, R10 ;  /* 0x0000000d070a7227 */ /* 0x000fc8000782000a */
[----:B------:R-:W-:Y:S01]  /*5ab0*/  IMAD.HI.U32 R8, R7, R8, RZ ;  /* 0x0000000807087227 */ /* 0x000fe200078e00ff */
[----:B------:R-:W-:-:S03]  /*5ac0*/  IADD3 R10, P2, PT, R9, R10, RZ ;  /* 0x0000000a090a7210 */ /* 0x000fc60007f5e0ff */
[----:B------:R-:W-:Y:S01]  /*5ad0*/  HFMA2 R9, -RZ, RZ, 0, 0 ;  /* 0x00000000ff097431 */ /* 0x000fe200000001ff */
[----:B------:R-:W-:Y:S01]  /*5ae0*/  IADD3.X R7, PT, PT, R8, R7, RZ, P0, !PT ;  /* 0x0000000708077210 */ /* 0x000fe200007fe4ff */
[----:B------:R-:W-:-:S03]  /*5af0*/  IMAD.HI.U32 R8, R10, R3, RZ ;  /* 0x000000030a087227 */ /* 0x000fc600078e00ff */
[----:B------:R-:W-:Y:S01]  /*5b00*/  IADD3.X R12, PT, PT, RZ, RZ, R7, P2, P1 ;  /* 0x000000ffff0c7210 */ /* 0x000fe200017e2407 */
[----:B------:R-:W-:-:S04]  /*5b10*/  IMAD.WIDE.U32 R8, R10, R5, R8 ;  /* 0x000000050a087225 */ /* 0x000fc800078e0008 */
[C---:B------:R-:W-:Y:S02]  /*5b20*/  IMAD R11, R12.reuse, R5, RZ ;  /* 0x000000050c0b7224 */ /* 0x040fe400078e02ff */
[----:B------:R-:W-:-:S04]  /*5b30*/  IMAD.HI.U32 R8, P0, R12, R3, R8 ;  /* 0x000000030c087227 */ /* 0x000fc80007800008 */
[----:B------:R-:W-:Y:S01]  /*5b40*/  IMAD.HI.U32 R7, R12, R5, RZ ;  /* 0x000000050c077227 */ /* 0x000fe200078e00ff */
[----:B------:R-:W-:-:S03]  /*5b50*/  IADD3 R11, P1, PT, R11, R8, RZ ;  /* 0x000000080b0b7210 */ /* 0x000fc60007f3e0ff */
[----:B------:R-:W-:Y:S02]  /*5b60*/  IMAD.X R7, RZ, RZ, R7, P0 ;  /* 0x000000ffff077224 */ /* 0x000fe400000e0607 */
[----:B------:R-:W-:-:S03]  /*5b70*/  IMAD.WIDE.U32 R8, R11, R0, RZ ;  /* 0x000000000b087225 */ /* 0x000fc600078e00ff */
[----:B------:R-:W-:-:S05]  /*5b80*/  IADD3.X R7, PT, PT, RZ, R7, RZ, P1, !PT ;  /* 0x00000007ff077210 */ /* 0x000fca0000ffe4ff */
[-C--:B------:R-:W-:Y:S01]  /*5b90*/  IMAD R10, R7, R0.reuse, R9 ;  /* 0x00000000070a7224 */ /* 0x080fe200078e0209 */
[----:B------:R-:W-:Y:S02]  /*5ba0*/  IADD3 R9, P0, PT, -R8, R3, RZ ;  /* 0x0000000308097210 */ /* 0x000fe40007f1e1ff */
[----:B------:R-:W-:Y:S02]  /*5bb0*/  IADD3 R8, P2, PT, R11, 0x1, RZ ;  /* 0x000000010b087810 */ /* 0x000fe40007f5e0ff */
[----:B------:R-:W-:Y:S02]  /*5bc0*/  IADD3.X R12, PT, PT, ~R10, R5, RZ, P0, !PT ;  /* 0x000000050a0c7210 */ /* 0x000fe400007fe5ff */
[----:B------:R-:W-:Y:S01]  /*5bd0*/  ISETP.GE.U32.AND P0, PT, R9, R0, PT ;  /* 0x000000000900720c */ /* 0x000fe20003f06070 */
[----:B------:R-:W-:Y:S01]  /*5be0*/  IMAD.X R10, RZ, RZ, R7, P2 ;  /* 0x000000ffff0a7224 */ /* 0x000fe200010e0607 */
[----:B------:R-:W-:Y:S02]  /*5bf0*/  IADD3 R3, P1, PT, -R0, R9, RZ ;  /* 0x0000000900037210 */ /* 0x000fe40007f3e1ff */
[----:B------:R-:W-:-:S02]  /*5c00*/  ISETP.GE.U32.AND.EX P0, PT, R12, RZ, PT, P0 ;  /* 0x000000ff0c00720c */ /* 0x000fc40003f06100 */
[----:B------:R-:W-:Y:S02]  /*5c10*/  IADD3.X R5, PT, PT, R12, -0x1, RZ, P1, !PT ;  /* 0xffffffff0c057810 */ /* 0x000fe40000ffe4ff */
[----:B------:R-:W-:Y:S02]  /*5c20*/  SEL R3, R3, R9, P0 ;  /* 0x0000000903037207 */ /* 0x000fe40000000000 */
[----:B------:R-:W-:Y:S02]  /*5c30*/  SEL R11, R8, R11, P0 ;  /* 0x0000000b080b7207 */ /* 0x000fe40000000000 */
[----:B------:R-:W-:Y:S02]  /*5c40*/  SEL R5, R5, R12, P0 ;  /* 0x0000000c05057207 */ /* 0x000fe40000000000 */
[----:B------:R-:W-:Y:S02]  /*5c50*/  SEL R8, R10, R7, P0 ;  /* 0x000000070a087207 */ /* 0x000fe40000000000 */
[----:B------:R-:W-:-:S02]  /*5c60*/  ISETP.GE.U32.AND P0, PT, R3, R0, PT ;  /* 0x000000000300720c */ /* 0x000fc40003f06070 */
[----:B------:R-:W-:Y:S02]  /*5c70*/  IADD3 R28, P2, PT, R11, 0x1, RZ ;  /* 0x000000010b1c7810 */ /* 0x000fe40007f5e0ff */
[----:B------:R-:W-:Y:S02]  /*5c80*/  ISETP.NE.U32.AND P1, PT, R0, RZ, PT ;  /* 0x000000ff0000720c */ /* 0x000fe40003f25070 */
[----:B------:R-:W-:Y:S02]  /*5c90*/  ISETP.GE.U32.AND.EX P0, PT, R5, RZ, PT, P0 ;  /* 0x000000ff0500720c */ /* 0x000fe40003f06100 */
[----:B------:R-:W-:Y:S02]  /*5ca0*/  IADD3.X R29, PT, PT, RZ, R8, RZ, P2, !PT ;  /* 0x00000008ff1d7210 */ /* 0x000fe400017fe4ff */
[----:B------:R-:W-:Y:S02]  /*5cb0*/  MOV R5, 0x0 ;  /* 0x0000000000057802 */ /* 0x000fe40000000f00 */
[----:B------:R-:W-:-:S02]  /*5cc0*/  ISETP.NE.AND.EX P1, PT, RZ, RZ, PT, P1 ;  /* 0x000000ffff00720c */ /* 0x000fc40003f25310 */
[----:B------:R-:W-:Y:S02]  /*5cd0*/  SEL R28, R28, R11, P0 ;  /* 0x0000000b1c1c7207 */ /* 0x000fe40000000000 */
[----:B------:R-:W-:Y:S02]  /*5ce0*/  SEL R29, R29, R8, P0 ;  /* 0x000000081d1d7207 */ /* 0x000fe40000000000 */
[----:B------:R-:W-:Y:S02]  /*5cf0*/  SEL R28, R28, 0xffffffff, P1 ;  /* 0xffffffff1c1c7807 */ /* 0x000fe40000800000 */
[----:B------:R-:W-:Y:S01]  /*5d00*/  SEL R29, R29, 0xffffffff, P1 ;  /* 0xffffffff1d1d7807 */ /* 0x000fe20000800000 */
[----:B------:R-:W-:Y:S06]  /*5d10*/  RET.REL.NODEC R4 `(_ZN2at6native38_GLOBAL__N__9a469cfd_6_RNN_cu_eca79a6d6kernel18lstm_cell_backwardIN3c108BFloat16EflLi1EEEvNS_4cuda6detail10TensorInfoIT_T1_EESB_SB_SB_SB_SB_SB_SA_SA_) ;  /* 0xffffffa004b87950 */ /* 0x000fec0003c3ffff */
.L_x_631:
        /* <DEDUP_REMOVED lines=14> */
.L_x_1376:


//--------------------- .text._ZN2at6native38_GLOBAL__N__9a469cfd_6_RNN_cu_eca79a6d6kernel18lstm_cell_backwardIN3c108BFloat16EfiLi2EEEvNS_4cuda6detail10TensorInfoIT_T1_EESB_SB_SB_SB_SB_SB_SA_SA_ --------------------------
	.section	.text._ZN2at6native38_GLOBAL__N__9a469cfd_6_RNN_cu_eca79a6d6kernel18lstm_cell_backwardIN3c108BFloat16EfiLi2EEEvNS_4cuda6detail10TensorInfoIT_T1_EESB_SB_SB_SB_SB_SB_SA_SA_,"ax",@progbits
	.align	128
.text._ZN2at6native38_GLOBAL__N__9a469cfd_6_RNN_cu_eca79a6d6kernel18lstm_cell_backwardIN3c108BFloat16EfiLi2EEEvNS_4cuda6detail10TensorInfoIT_T1_EESB_SB_SB_SB_SB_SB_SA_SA_:
        .type           _ZN2at6native38_GLOBAL__N__9a469cfd_6_RNN_cu_eca79a6d6kernel18lstm_cell_backwardIN3c108BFloat16EfiLi2EEEvNS_4cuda6detail10TensorInfoIT_T1_EESB_SB_SB_SB_SB_SB_SA_SA_,@function
        .size           _ZN2at6native38_GLOBAL__N__9a469cfd_6_RNN_cu_eca79a6d6kernel18lstm_cell_backwardIN3c108BFloat16EfiLi2EEEvNS_4cuda6detail10TensorInfoIT_T1_EESB_SB_SB_SB_SB_SB_SA_SA_,(.L_x_1379 - _ZN2at6native38_GLOBAL__N__9a469cfd_6_RNN_cu_eca79a6d6kernel18lstm_cell_backwardIN3c108BFloat16EfiLi2EEEvNS_4cuda6detail10TensorInfoIT_T1_EESB_SB_SB_SB_SB_SB_SA_SA_)
        .other          _ZN2at6native38_GLOBAL__N__9a469cfd_6_RNN_cu_eca79a6d6kernel18lstm_cell_backwardIN3c108BFloat16EfiLi2EEEvNS_4cuda6detail10TensorInfoIT_T1_EESB_SB_SB_SB_SB_SB_SA_SA_,@"STO_CUDA_ENTRY STV_DEFAULT"
_ZN2at6native38_GLOBAL__N__9a469cfd_6_RNN_cu_eca79a6d6kernel18lstm_cell_backwardIN3c108BFloat16EfiLi2EEEvNS_4cuda6detail10TensorInfoIT_T1_EESB_SB_SB_SB_SB_SB_SA_SA_:
        /* <DEDUP_REMOVED lines=11> */
[----:B------:R-:W2:Y:S01]  /*00b0*/  LDCU.64 UR8, c[0x0][0x6e0] ;  /* 0x0000dc00ff0877ac */ /* 0x000ea20008000a00 */
[----:B------:R-:W3:Y:S01]  /*00c0*/  LDCU UR5, c[0x0][0x89c] ;  /* 0x00011380ff0577ac */ /* 0x000ee20008000800 */
[----:B------:R-:W4:Y:S01]  /*00d0*/  LDCU.64 UR6, c[0x0][0x358] ;  /* 0x00006b00ff0677ac */ /* 0x000f220008000a00 */
[----:B------:R-:W0:Y:S01]  /*00e0*/  LDCU UR26, c[0x0][0x96c] ;  /* 0x00012d80ff1a77ac */ /* 0x000e220008000800 */
[----:B------:R-:W0:Y:S02]  /*00f0*/  LDCU UR10, c[0x0][0x3f0] ;  /* 0x00007e00ff0a77ac */ /* 0x000e240008000800 */
[----:B0-----:R-:W-:Y:S01]  /*0100*/  IABS R0, R0 ;  /* 0x0000000000007213 */ /* 0x001fe20000000000 */
[----:B--2---:R-:W-:Y:S01]  /*0110*/  UISETP.NE.U32.AND UP0, UPT, UR8, URZ, UPT ;  /* 0x000000ff0800728c */ /* 0x004fe2000bf05070 */
[----:B---3--:R-:W-:-:S02]  /*0120*/  ISETP.NE.AND P0, PT, RZ, UR5, PT ;  /* 0x00000005ff007c0c */ /* 0x008fc4000bf05270 */
[----:B------:R-:W0:Y:S01]  /*0130*/  I2F.RP R2, R0 ;  /* 0x0000000000027306 */ /* 0x000e220000209400 */
[----:B------:R-:W2:Y:S01]  /*0140*/  LDCU UR11, c[0x0][0x3ec] ;  /* 0x00007d80ff0b77ac */ /* 0x000ea20008000800 */
[----:B------:R-:W3:Y:S01]  /*0150*/  LDCU UR12, c[0x0][0x4c8] ;  /* 0x00009900ff0c77ac */ /* 0x000ee20008000800 */
[----:B------:R-:W1:Y:S01]  /*0160*/  LDCU UR13, c[0x0][0x4c4] ;  /* 0x00009880ff0d77ac */ /* 0x000e620008000800 */
[----:B------:R-:W1:Y:S04]  /*0170*/  LDCU UR14, c[0x0][0x5a0] ;  /* 0x0000b400ff0e77ac */ /* 0x000e680008000800 */
[----:B0-----:R-:W0:Y:S01]  /*0180*/  MUFU.RCP R2, R2 ;  /* 0x0000000200027308 */ /* 0x001e220000001000 */
[----:B------:R-:W1:Y:S01]  /*0190*/  LDCU UR15, c[0x0][0x59c] ;  /* 0x0000b380ff0f77ac */ /* 0x000e620008000800 */
[----:B------:R-:W1:Y:S01]  /*01a0*/  LDCU UR16, c[0x0][0x678] ;  /* 0x0000cf00ff1077ac */ /* 0x000e620008000800 */
[----:B------:R-:W1:Y:S01]  /*01b0*/  LDCU UR17, c[0x0][0x674] ;  /* 0x0000ce80ff1177ac */ /* 0x000e620008000800 */
[----:B------:R-:W1:Y:S01]  /*01c0*/  LDCU UR18, c[0x0][0x750] ;  /* 0x0000ea00ff1277ac */ /* 0x000e620008000800 */
[----:B0-----:R-:W-:Y:S01]  /*01d0*/  IADD3 R3, PT, PT, R2, 0xffffffe, RZ ;  /* 0x0ffffffe02037810 */ /* 0x001fe20007ffe0ff */
[----:B------:R-:W-:Y:S01]  /*01e0*/  HFMA2 R2, -RZ, RZ, 0, 0 ;  /* 0x00000000ff027431 */ /* 0x000fe200000001ff */
[----:B------:R-:W0:Y:S04]  /*01f0*/  LDCU UR19, c[0x0][0x74c] ;  /* 0x0000e980ff1377ac */ /* 0x000e280008000800 */
[----:B------:R-:W5:Y:S01]  /*0200*/  F2I.FTZ.U32.TRUNC.NTZ R3, R3 ;  /* 0x0000000300037305 */ /* 0x000f62000021f000 */
[----:B------:R-:W0:Y:S01]  /*0210*/  LDCU UR22, c[0x0][0x828] ;  /* 0x00010500ff1677ac */ /* 0x000e220008000800 */
[----:B------:R-:W0:Y:S01]  /*0220*/  LDCU UR23, c[0x0][0x824] ;  /* 0x00010480ff1777ac */ /* 0x000e220008000800 */
[----:B------:R-:W0:Y:S01]  /*0230*/  LDCU UR24, c[0x0][0x900] ;  /* 0x00012000ff1877ac */ /* 0x000e220008000800 */
[----:B------:R-:W0:Y:S01]  /*0240*/  LDCU UR25, c[0x0][0x8fc] ;  /* 0x00011f80ff1977ac */ /* 0x000e220008000800 */
[----:B-----5:R-:W-:Y:S01]  /*0250*/  IMAD.MOV R7, RZ, RZ, -R3 ;  /* 0x000000ffff077224 */ /* 0x020fe200078e0a03 */
[----:B------:R-:W0:Y:S03]  /*0260*/  LDCU.64 UR20, c[0x0][0x7b8] ;  /* 0x0000f700ff1477ac */ /* 0x000e260008000a00 */
[----:B------:R-:W-:Y:S01]  /*0270*/  IMAD R7, R7, R0, RZ ;  /* 0x0000000007077224 */ /* 0x000fe200078e02ff */
[----:B------:R-:W-:-:S03]  /*0280*/  UISETP.NE.AND.EX UP0, UPT, UR9, URZ, UPT, UP0 ;  /* 0x000000ff0900728c */ /* 0x000fc6000bf05300 */
[----:B------:R-:W-:-:S04]  /*0290*/  IMAD.HI.U32 R2, R3, R7, R2 ;  /* 0x0000000703027227 */ /* 0x000fc800078e0002 */
[----:B------:R-:W-:Y:S02]  /*02a0*/  IMAD.MOV.U32 R3, RZ, RZ, R4 ;  /* 0x000000ffff037224 */ /* 0x000fe400078e0004 */
[----:B-1----:R-:W-:Y:S01]  /*02b0*/  IMAD R4, R5, UR4, RZ ;  /* 0x0000000405047c24 */ /* 0x002fe2000f8e02ff */
[----:B--234-:R-:W-:-:S07]  /*02c0*/  LOP3.LUT R5, RZ, UR5, RZ, 0x33, !PT ;  /* 0x00000005ff057c12 */ /* 0x01cfce000f8e33ff */
.L_x_635:
[----:B-1----:R-:W1:Y:S01]  /*02d0*/  LDC R9, c[0x0][0x968] ;  /* 0x00025a00ff097b82 */ /* 0x002e620000000800 */
[----:B------:R-:W-:-:S05]  /*02e0*/  IABS R7, R3 ;  /* 0x0000000300077213 */ /* 0x000fca0000000000 */
[----:B------:R-:W-:Y:S02]  /*02f0*/  IMAD.HI.U32 R6, R2, R7, RZ ;  /* 0x0000000702067227 */ /* 0x000fe400078e00ff */
[----:B------:R-:W2:Y:S03]  /*0300*/  LDC R13, c[0x0][0x38c] ;  /* 0x0000e300ff0d7b82 */ /* 0x000ea60000000800 */
[----:B------:R-:W-:-:S05]  /*0310*/  IADD3 R8, PT, PT, -R6, RZ, RZ ;  /* 0x000000ff06087210 */ /* 0x000fca0007ffe1ff */
[----:B------:R-:W3:Y:S01]  /*0320*/  LDC R14, c[0x0][0x53c] ;  /* 0x00014f00ff0e7b82 */ /* 0x000ee20000000800 */
[----:B-1----:R-:W-:-:S05]  /*0330*/  IABS R12, R9 ;  /* 0x00000009000c7213 */ /* 0x002fca0000000000 */
[----:B------:R-:W-:Y:S01]  /*0340*/  IMAD R11, R12, R8, R7 ;  /* 0x000000080c0b7224 */ /* 0x000fe200078e0207 */
[----:B------:R-:W-:Y:S02]  /*0350*/  LOP3.LUT R8, R3, R9, RZ, 0x3c, !PT ;  /* 0x0000000903087212 */ /* 0x000fe400078e3cff */
[----:B--2---:R-:W-:Y:S02]  /*0360*/  IABS R18, R13 ;  /* 0x0000000d00127213 */ /* 0x004fe40000000000 */
[----:B------:R-:W-:Y:S02]  /*0370*/  ISETP.GT.U32.AND P2, PT, R0, R11, PT ;  /* 0x0000000b0000720c */ /* 0x000fe40003f44070 */
[----:B------:R-:W1:Y:S01]  /*0380*/  I2F.RP R10, R18 ;  /* 0x00000012000a7306 */ /* 0x000e620000209400 */
[----:B------:R-:W-:Y:S02]  /*0390*/  ISETP.GE.AND P3, PT, R8, RZ, PT ;  /* 0x000000ff0800720c */ /* 0x000fe40003f66270 */
[----:B---3--:R-:W-:-:S05]  /*03a0*/  IABS R16, R14 ;  /* 0x0000000e00107213 */ /* 0x008fca0000000000 */
[----:B------:R-:W2:Y:S03]  /*03b0*/  I2F.RP R8, R16 ;  /* 0x0000001000087306 */ /* 0x000ea60000209400 */
[----:B------:R-:W-:Y:S01]  /*03c0*/  @!P2 IMAD.IADD R11, R11, 0x1, -R12 ;  /* 0x000000010b0ba824 */ /* 0x000fe200078e0a0c */
[----:B------:R-:W-:Y:S01]  /*03d0*/  @!P2 IADD3 R6, PT, PT, R6, 0x1, RZ ;  /* 0x000000010606a810 */ /* 0x000fe20007ffe0ff */
[----:B------:R-:W3:Y:S01]  /*03e0*/  LDC R12, c[0x0][0x614] ;  /* 0x00018500ff0c7b82 */ /* 0x000ee20000000800 */
[----:B------:R-:W-:Y:S02]  /*03f0*/  ISETP.NE.AND P2, PT, R9, RZ, PT ;  /* 0x000000ff0900720c */ /* 0x000fe40003f45270 */
[----:B-1----:R-:W1:Y:S01]  /*0400*/  MUFU.RCP R10, R10 ;  /* 0x0000000a000a7308 */ /* 0x002e620000001000 */
[----:B------:R-:W-:-:S07]  /*0410*/  ISETP.GE.U32.AND P1, PT, R11, R0, PT ;  /* 0x000000000b00720c */ /* 0x000fce0003f26070 */
[----:B--2---:R-:W-:Y:S06]  /*0420*/  MUFU.RCP R8, R8 ;  /* 0x0000000800087308 */ /* 0x004fec0000001000 */
[----:B------:R-:W-:Y:S01]  /*0430*/  @P1 VIADD R6, R6, 0x1 ;  /* 0x0000000106061836 */ /* 0x000fe20000000000 */
[----:B-1----:R-:W-:-:S03]  /*0440*/  IADD3 R22, PT, PT, R10, 0xffffffe, RZ ;  /* 0x0ffffffe0a167810 */ /* 0x002fc60007ffe0ff */
[----:B------:R-:W-:Y:S01]  /*0450*/  @!P3 IMAD.MOV R6, RZ, RZ, -R6 ;  /* 0x000000ffff06b224 */ /* 0x000fe200078e0a06 */
[----:B------:R-:W-:Y:S01]  /*0460*/  @!P2 LOP3.LUT R6, RZ, R9, RZ, 0x33, !PT ;  /* 0x00000009ff06a212 */ /* 0x000fe200078e33ff */
[----:B------:R1:W2:Y:S01]  /*0470*/  F2I.FTZ.U32.TRUNC.NTZ R23, R22 ;  /* 0x0000001600177305 */ /* 0x0002a2000021f000 */
[----:B---3--:R-:W-:-:S03]  /*0480*/  IABS R20, R12 ;  /* 0x0000000c00147213 */ /* 0x008fc60000000000 */
[----:B------:R-:W-:-:S05]  /*0490*/  IMAD R6, R6, R9, RZ ;  /* 0x0000000906067224 */ /* 0x000fca00078e02ff */
[C---:B------:R-:W-:Y:S01]  /*04a0*/  IADD3 R11, PT, PT, -R6.reuse, R3, RZ ;  /* 0x00000003060b7210 */ /* 0x040fe20007ffe1ff */
[----:B------:R-:W3:Y:S01]  /*04b0*/  I2F.RP R24, R20 ;  /* 0x0000001400187306 */ /* 0x000ee20000209400 */
[----:B-1----:R-:W-:Y:S02]  /*04c0*/  MOV R22, RZ ;  /* 0x000000ff00167202 */ /* 0x002fe40000000f00 */
[----:B------:R-:W-:Y:S01]  /*04d0*/  LEA R26, R6, R11, 0x2 ;  /* 0x0000000b061a7211 */ /* 0x000fe200078e10ff */
[----:B--2---:R-:W-:-:S03]  /*04e0*/  IMAD.MOV R10, RZ, RZ, -R23 ;  /* 0x000000ffff0a7224 */ /* 0x004fc600078e0a17 */
[-C--:B------:R-:W-:Y:S02]  /*04f0*/  IADD3 R6, PT, PT, R26, R9.reuse, RZ ;  /* 0x000000091a067210 */ /* 0x080fe40007ffe0ff */
[----:B------:R-:W-:Y:S01]  /*0500*/  IABS R27, R26 ;  /* 0x0000001a001b7213 */ /* 0x000fe20000000000 */
[----:B------:R-:W-:Y:S01]  /*0510*/  IMAD.MOV.U32 R11, RZ, RZ, R10 ;  /* 0x000000ffff0b7224 */ /* 0x000fe200078e000a */
[----:B------:R-:W-:Y:S01]  /*0520*/  IABS R19, R6 ;  /* 0x0000000600137213 */ /* 0x000fe20000000000 */
[----:B------:R-:W-:Y:S01]  /*0530*/  VIADD R10, R8, 0xffffffe ;  /* 0x0ffffffe080a7836 */ /* 0x000fe20000000000 */
[----:B------:R-:W-:Y:S01]  /*0540*/  IADD3 R8, PT, PT, R6, R9, RZ ;  /* 0x0000000906087210 */ /* 0x000fe20007ffe0ff */
[----:B------:R-:W-:Y:S01]  /*0550*/  IMAD R11, R11, R18, RZ ;  /* 0x000000120b0b7224 */ /* 0x000fe200078e02ff */
[----:B---3--:R-:W-:Y:S02]  /*0560*/  MUFU.RCP R24, R24 ;  /* 0x0000001800187308 */ /* 0x008fe40000001000 */
[----:B------:R-:W-:Y:S01]  /*0570*/  IABS R21, R8 ;  /* 0x0000000800157213 */ /* 0x000fe20000000000 */
[----:B------:R-:W-:Y:S01]  /*0580*/  IMAD.HI.U32 R22, R23, R11, R22 ;  /* 0x0000000b17167227 */ /* 0x000fe200078e0016 */
[----:B------:R-:W-:-:S04]  /*0590*/  IADD3 R9, PT, PT, R8, R9, RZ ;  /* 0x0000000908097210 */ /* 0x000fc80007ffe0ff */
[----:B------:R1:W2:Y:S01]  /*05a0*/  F2I.FTZ.U32.TRUNC.NTZ R11, R10 ;  /* 0x0000000a000b7305 */ /* 0x0002a2000021f000 */
[----:B------:R-:W-:-:S04]  /*05b0*/  IMAD.HI.U32 R15, R22, R19, RZ ;  /* 0x00000013160f7227 */ /* 0x000fc800078e00ff */
[----:B------:R-:W-:-:S04]  /*05c0*/  IMAD.MOV R17, RZ, RZ, -R15 ;  /* 0x000000ffff117224 */ /* 0x000fc800078e0a0f */
[----:B------:R-:W-:Y:S02]  /*05d0*/  IMAD R19, R18, R17, R19 ;  /* 0x0000001112137224 */ /* 0x000fe400078e0213 */
[----:B-1----:R-:W-:Y:S02]  /*05e0*/  IMAD.MOV.U32 R10, RZ, RZ, RZ ;  /* 0x000000ffff0a7224 */ /* 0x002fe400078e00ff */
[----:B------:R-:W-:Y:S01]  /*05f0*/  IMAD.HI.U32 R17, R22, R21, RZ ;  /* 0x0000001516117227 */ /* 0x000fe200078e00ff */
[----:B------:R-:W-:-:S03]  /*0600*/  ISETP.GT.U32.AND P4, PT, R18, R19, PT ;  /* 0x000000131200720c */ /* 0x000fc60003f84070 */
[----:B--2---:R-:W-:Y:S02]  /*0610*/  IMAD.MOV R23, RZ, RZ, -R11 ;  /* 0x000000ffff177224 */ /* 0x004fe400078e0a0b */
[----:B------:R-:W-:Y:S02]  /*0620*/  VIADD R28, R24, 0xffffffe ;  /* 0x0ffffffe181c7836 */ /* 0x000fe40000000000 */
[----:B------:R-:W-:-:S04]  /*0630*/  IMAD R23, R23, R16, RZ ;  /* 0x0000001017177224 */ /* 0x000fc800078e02ff */
[----:B------:R-:W-:Y:S01]  /*0640*/  IMAD.HI.U32 R10, R11, R23, R10 ;  /* 0x000000170b0a7227 */ /* 0x000fe200078e000a */
[----:B------:R-:W-:Y:S02]  /*0650*/  IABS R23, R9 ;  /* 0x0000000900177213 */ /* 0x000fe40000000000 */
[----:B------:R-:W-:Y:S01]  /*0660*/  IADD3 R11, PT, PT, -R17, RZ, RZ ;  /* 0x000000ff110b7210 */ /* 0x000fe20007ffe1ff */
[----:B------:R-:W-:Y:S02]  /*0670*/  @!P4 IMAD.IADD R19, R19, 0x1, -R18 ;  /* 0x000000011313c824 */ /* 0x000fe400078e0a12 */
[----:B------:R-:W-:Y:S02]  /*0680*/  @!P4 VIADD R15, R15, 0x1 ;  /* 0x000000010f0fc836 */ /* 0x000fe40000000000 */
[----:B------:R-:W-:Y:S01]  /*0690*/  IMAD R11, R18, R11, R21 ;  /* 0x0000000b120b7224 */ /* 0x000fe200078e0215 */
[----:B------:R-:W-:Y:S01]  /*06a0*/  ISETP.GE.U32.AND P5, PT, R19, R18, PT ;  /* 0x000000121300720c */ /* 0x000fe20003fa6070 */
[----:B------:R-:W-:-:S03]  /*06b0*/  IMAD.HI.U32 R19, R22, R23, RZ ;  /* 0x0000001716137227 */ /* 0x000fc600078e00ff */
[----:B------:R-:W-:Y:S01]  /*06c0*/  ISETP.GT.U32.AND P2, PT, R18, R11, PT ;  /* 0x0000000b1200720c */ /* 0x000fe20003f44070 */
[----:B------:R-:W-:Y:S01]  /*06d0*/  IMAD.HI.U32 R21, R22, R27, RZ ;  /* 0x0000001b16157227 */ /* 0x000fe200078e00ff */
[----:B------:R-:W-:Y:S02]  /*06e0*/  IADD3 R25, PT, PT, -R19, RZ, RZ ;  /* 0x000000ff13197210 */ /* 0x000fe40007ffe1ff */
[----:B------:R-:W-:-:S03]  /*06f0*/  LOP3.LUT R22, R6, R13, RZ, 0x3c, !PT ;  /* 0x0000000d06167212 */ /* 0x000fc600078e3cff */
[C---:B------:R-:W-:Y:S02]  /*0700*/  IMAD R23, R18.reuse, R25, R23 ;  /* 0x0000001912177224 */ /* 0x040fe400078e0217 */
[----:B------:R-:W-:Y:S02]  /*0710*/  IMAD.MOV R25, RZ, RZ, -R21 ;  /* 0x000000ffff197224 */ /* 0x000fe400078e0a15 */
[----:B------:R-:W-:Y:S01]  /*0720*/  @P5 VIADD R15, R15, 0x1 ;  /* 0x000000010f0f5836 */ /* 0x000fe20000000000 */
[C---:B------:R-:W-:Y:S01]  /*0730*/  ISETP.GT.U32.AND P6, PT, R18.reuse, R23, PT ;  /* 0x000000171200720c */ /* 0x040fe20003fc4070 */
[C---:B------:R-:W-:Y:S01]  /*0740*/  IMAD R25, R18.reuse, R25, R27 ;  /* 0x0000001912197224 */ /* 0x040fe200078e021b */
[----:B------:R-:W-:Y:S02]  /*0750*/  @!P2 IADD3 R11, PT, PT, R11, -R18, RZ ;  /* 0x800000120b0ba210 */ /* 0x000fe40007ffe0ff */
[----:B------:R-:W-:Y:S02]  /*0760*/  @!P2 IADD3 R17, PT, PT, R17, 0x1, RZ ;  /* 0x000000011111a810 */ /* 0x000fe40007ffe0ff */
[----:B------:R-:W-:-:S02]  /*0770*/  ISETP.GT.U32.AND P3, PT, R18, R25, PT ;  /* 0x000000191200720c */ /* 0x000fc40003f64070 */
[-C--:B------:R-:W-:Y:S02]  /*0780*/  ISETP.GE.U32.AND P1, PT, R11, R18.reuse, PT ;  /* 0x000000120b00720c */ /* 0x080fe40003f26070 */
[----:B------:R-:W1:Y:S03]  /*0790*/  F2I.FTZ.U32.TRUNC.NTZ R11, R28 ;  /* 0x0000001c000b7305 */ /* 0x000e66000021f000 */
[----:B------:R-:W-:Y:S01]  /*07a0*/  @!P6 IADD3 R23, PT, PT, R23, -R18, RZ ;  /* 0x800000121717e210 */ /* 0x000fe20007ffe0ff */
[----:B------:R-:W-:-:S03]  /*07b0*/  @!P6 VIADD R19, R19, 0x1 ;  /* 0x000000011313e836 */ /* 0x000fc60000000000 */
[-C--:B------:R-:W-:Y:S02]  /*07c0*/  ISETP.GE.U32.AND P5, PT, R23, R18.reuse, PT ;  /* 0x000000121700720c */ /* 0x080fe40003fa6070 */
[-C--:B------:R-:W-:Y:S01]  /*07d0*/  @!P3 IADD3 R25, PT, PT, R25, -R18.reuse, RZ ;  /* 0x800000121919b210 */ /* 0x080fe20007ffe0ff */
[----:B------:R-:W-:Y:S01]  /*07e0*/  @!P3 VIADD R21, R21, 0x1 ;  /* 0x000000011515b836 */ /* 0x000fe20000000000 */
[----:B------:R-:W-:Y:S02]  /*07f0*/  @P1 IADD3 R17, PT, PT, R17, 0x1, RZ ;  /* 0x0000000111111810 */ /* 0x000fe40007ffe0ff */
[----:B------:R-:W-:Y:S02]  /*0800*/  ISETP.GE.U32.AND P4, PT, R25, R18, PT ;  /* 0x000000121900720c */ /* 0x000fe40003f86070 */
[----:B------:R-:W-:Y:S01]  /*0810*/  LOP3.LUT R18, R26, R13, RZ, 0x3c, !PT ;  /* 0x0000000d1a127212 */ /* 0x000fe200078e3cff */
[----:B-1----:R-:W-:Y:S01]  /*0820*/  IMAD.MOV R23, RZ, RZ, -R11 ;  /* 0x000000ffff177224 */ /* 0x002fe200078e0a0b */
[----:B------:R-:W-:-:S02]  /*0830*/  ISETP.GE.AND P1, PT, R22, RZ, PT ;  /* 0x000000ff1600720c */ /* 0x000fc40003f26270 */
[----:B------:R-:W-:Y:S01]  /*0840*/  ISETP.GE.AND P2, PT, R18, RZ, PT ;  /* 0x000000ff1200720c */ /* 0x000fe20003f46270 */
[----:B------:R-:W-:Y:S01]  /*0850*/  IMAD.HI.U32 R18, R10, R7, RZ ;  /* 0x000000070a127227 */ /* 0x000fe200078e00ff */
[-C--:B------:R-:W-:Y:S02]  /*0860*/  LOP3.LUT R10, R9, R13.reuse, RZ, 0x3c, !PT ;  /* 0x0000000d090a7212 */ /* 0x080fe400078e3cff */
[----:B------:R-:W-:Y:S01]  /*0870*/  LOP3.LUT R22, R8, R13, RZ, 0x3c, !PT ;  /* 0x0000000d08167212 */ /* 0x000fe200078e3cff */
[----:B------:R-:W-:Y:S01]  /*0880*/  IMAD R23, R23, R20, RZ ;  /* 0x0000001417177224 */ /* 0x000fe200078e02ff */
[----:B------:R-:W-:Y:S01]  /*0890*/  IADD3 R25, PT, PT, -R18, RZ, RZ ;  /* 0x000000ff12197210 */ /* 0x000fe20007ffe1ff */
[----:B------:R-:W-:Y:S01]  /*08a0*/  @P4 VIADD R21, R21, 0x1 ;  /* 0x0000000115154836 */ /* 0x000fe20000000000 */
[----:B------:R-:W-:Y:S01]  /*08b0*/  ISETP.GE.AND P4, PT, R10, RZ, PT ;  /* 0x000000ff0a00720c */ /* 0x000fe20003f86270 */
[----:B------:R-:W-:Y:S01]  /*08c0*/  @P5 VIADD R19, R19, 0x1 ;  /* 0x0000000113135836 */ /* 0x000fe20000000000 */
[----:B------:R-:W-:Y:S01]  /*08d0*/  MOV R10, RZ ;  /* 0x000000ff000a7202 */ /* 0x000fe20000000f00 */
[----:B------:R-:W-:Y:S01]  /*08e0*/  IMAD R25, R16, R25, R7 ;  /* 0x0000001910197224 */ /* 0x000fe200078e0207 */
[----:B------:R-:W-:-:S02]  /*08f0*/  ISETP.GE.AND P3, PT, R22, RZ, PT ;  /* 0x000000ff1600720c */ /* 0x000fc40003f66270 */
[----:B------:R-:W-:Y:S01]  /*0900*/  MOV R22, R15 ;  /* 0x0000000f00167202 */ /* 0x000fe20000000f00 */
[----:B------:R-:W-:Y:S01]  /*0910*/  IMAD.HI.U32 R10, R11, R23, R10 ;  /* 0x000000170b0a7227 */ /* 0x000fe200078e000a */
[----:B------:R-:W-:Y:S02]  /*0920*/  ISETP.GT.U32.AND P6, PT, R16, R25, PT ;  /* 0x000000191000720c */ /* 0x000fe40003fc4070 */
[----:B------:R-:W-:Y:S01]  /*0930*/  @!P2 IADD3 R21, PT, PT, -R21, RZ, RZ ;  /* 0x000000ff1515a210 */ /* 0x000fe20007ffe1ff */
[----:B------:R-:W-:Y:S01]  /*0940*/  @!P1 IMAD.MOV R22, RZ, RZ, -R22 ;  /* 0x000000ffff169224 */ /* 0x000fe200078e0a16 */
[----:B------:R-:W-:Y:S01]  /*0950*/  ISETP.NE.AND P1, PT, R13, RZ, PT ;  /* 0x000000ff0d00720c */ /* 0x000fe20003f25270 */
[----:B------:R-:W-:Y:S01]  /*0960*/  IMAD.HI.U32 R11, R10, R7, RZ ;  /* 0x000000070a0b7227 */ /* 0x000fe200078e00ff */
[----:B------:R-:W-:-:S03]  /*0970*/  LOP3.LUT R15, RZ, R13, RZ, 0x33, !PT ;  /* 0x0000000dff0f7212 */ /* 0x000fc600078e33ff */
[----:B------:R-:W-:Y:S01]  /*0980*/  @!P3 IADD3 R17, PT, PT, -R17, RZ, RZ ;  /* 0x000000ff1111b210 */ /* 0x000fe20007ffe1ff */
[----:B------:R-:W-:Y:S01]  /*0990*/  @!P4 IMAD.MOV R19, RZ, RZ, -R19 ;  /* 0x000000ffff13c224 */ /* 0x000fe200078e0a13 */
[----:B------:R-:W-:Y:S02]  /*09a0*/  IADD3 R23, PT, PT, -R11, RZ, RZ ;  /* 0x000000ff0b177210 */ /* 0x000fe40007ffe1ff */
[----:B------:R-:W-:Y:S01]  /*09b0*/  @!P6 IMAD.IADD R25, R25, 0x1, -R16 ;  /* 0x000000011919e824 */ /* 0x000fe200078e0a10 */
[C---:B------:R-:W-:Y:S02]  /*09c0*/  SEL R10, R15.reuse, R21, !P1 ;  /* 0x000000150f0a7207 */ /* 0x040fe40004800000 */
[----:B------:R-:W-:Y:S01]  /*09d0*/  IMAD R23, R20, R23, R7 ;  /* 0x0000001714177224 */ /* 0x000fe200078e0207 */
[----:B------:R-:W-:Y:S02]  /*09e0*/  SEL R29, R15, R17, !P1 ;  /* 0x000000110f1d7207 */ /* 0x000fe40004800000 */
[----:B------:R-:W-:-:S02]  /*09f0*/  ISETP.GE.U32.AND P2, PT, R25, R16, PT ;  /* 0x000000101900720c */ /* 0x000fc40003f46070 */
[----:B------:R-:W-:Y:S01]  /*0a00*/  ISETP.GT.U32.AND P5, PT, R20, R23, PT ;  /* 0x000000171400720c */ /* 0x000fe20003fa4070 */
[----:B------:R-:W1:Y:S01]  /*0a10*/  LDC.64 R24, c[0x0][0x380] ;  /* 0x0000e000ff187b82 */ /* 0x000e620000000a00 */
[----:B------:R-:W-:Y:S02]  /*0a20*/  IADD3 R16, PT, PT, -R10, RZ, RZ ;  /* 0x000000ff0a107210 */ /* 0x000fe40007ffe1ff */
[C---:B------:R-:W-:Y:S02]  /*0a30*/  SEL R21, R15.reuse, R22, !P1 ;  /* 0x000000160f157207 */ /* 0x040fe40004800000 */
[----:B------:R-:W-:Y:S01]  /*0a40*/  SEL R17, R15, R19, !P1 ;  /* 0x000000130f117207 */ /* 0x000fe20004800000 */
[----:B------:R-:W-:Y:S01]  /*0a50*/  IMAD R16, R13, R16, R26 ;  /* 0x000000100d107224 */ /* 0x000fe200078e021a */
[----:B------:R-:W-:Y:S02]  /*0a60*/  @!P6 IADD3 R18, PT, PT, R18, 0x1, RZ ;  /* 0x000000011212e810 */ /* 0x000fe40007ffe0ff */
[C---:B------:R-:W-:Y:S01]  /*0a70*/  LOP3.LUT R15, R3.reuse, R14, RZ, 0x3c, !PT ;  /* 0x0000000e030f7212 */ /* 0x040fe200078e3cff */
[----:B------:R-:W-:Y:S01]  /*0a80*/  IMAD R19, R16, UR10, RZ ;  /* 0x0000000a10137c24 */ /* 0x000fe2000f8e02ff */
[----:B------:R-:W-:Y:S01]  /*0a90*/  LOP3.LUT R16, R3, R12, RZ, 0x3c, !PT ;  /* 0x0000000c03107212 */ /* 0x000fe200078e3cff */
[----:B------:R-:W-:Y:S01]  /*0aa0*/  @!P5 IMAD.IADD R23, R23, 0x1, -R20 ;  /* 0x000000011717d824 */ /* 0x000fe200078e0a14 */
[----:B------:R-:W-:Y:S01]  /*0ab0*/  @P2 IADD3 R18, PT, PT, R18, 0x1, RZ ;  /* 0x0000000112122810 */ /* 0x000fe20007ffe0ff */
[----:B------:R-:W-:Y:S01]  /*0ac0*/  @!P5 VIADD R11, R11, 0x1 ;  /* 0x000000010b0bd836 */ /* 0x000fe20000000000 */
[----:B------:R-:W-:Y:S01]  /*0ad0*/  ISETP.GE.AND P3, PT, R16, RZ, PT ;  /* 0x000000ff1000720c */ /* 0x000fe20003f66270 */
[----:B------:R-:W-:Y:S01]  /*0ae0*/  IMAD R19, R10, UR11, R19 ;  /* 0x0000000b0a137c24 */ /* 0x000fe2000f8e0213 */
[----:B------:R-:W-:Y:S01]  /*0af0*/  ISETP.GE.U32.AND P1, PT, R23, R20, PT ;  /* 0x000000141700720c */ /* 0x000fe20003f26070 */
[----:B------:R-:W-:Y:S01]  /*0b00*/  IMAD.MOV R20, RZ, RZ, -R29 ;  /* 0x000000ffff147224 */ /* 0x000fe200078e0a1d */
[----:B------:R-:W-:Y:S01]  /*0b10*/  ISETP.NE.AND P2, PT, R12, RZ, PT ;  /* 0x000000ff0c00720c */ /* 0x000fe20003f45270 */
[----:B------:R-:W2:Y:S01]  /*0b20*/  LDC.64 R22, c[0x0][0x530] ;  /* 0x00014c00ff167b82 */ /* 0x000ea20000000a00 */
[----:B------:R-:W-:Y:S01]  /*0b30*/  ISETP.GE.AND P4, PT, R15, RZ, PT ;  /* 0x000000ff0f00720c */ /* 0x000fe20003f86270 */
[----:B------:R-:W-:Y:S01]  /*0b40*/  IMAD R20, R13, R20, R8 ;  /* 0x000000140d147224 */ /* 0x000fe200078e0208 */
[----:B------:R-:W-:-:S02]  /*0b50*/  IADD3 R15, PT, PT, -R21, RZ, RZ ;  /* 0x000000ff150f7210 */ /* 0x000fc40007ffe1ff */
[----:B------:R-:W-:Y:S01]  /*0b60*/  ISETP.NE.AND P6, PT, R14, RZ, PT ;  /* 0x000000ff0e00720c */ /* 0x000fe20003fc5270 */
[----:B------:R-:W-:Y:S01]  /*0b70*/  IMAD R20, R20, UR10, RZ ;  /* 0x0000000a14147c24 */ /* 0x000fe2000f8e02ff */
[----:B------:R-:W-:Y:S01]  /*0b80*/  MOV R10, R18 ;  /* 0x00000012000a7202 */ /* 0x000fe20000000f00 */
[----:B------:R-:W-:Y:S02]  /*0b90*/  IMAD R15, R13, R15, R6 ;  /* 0x0000000f0d0f7224 */ /* 0x000fe400078e0206 */
[----:B------:R-:W-:Y:S02]  /*0ba0*/  @P1 VIADD R11, R11, 0x1 ;  /* 0x000000010b0b1836 */ /* 0x000fe40000000000 */
[----:B------:R-:W-:Y:S02]  /*0bb0*/  IMAD R16, R15, UR10, RZ ;  /* 0x0000000a0f107c24 */ /* 0x000fe4000f8e02ff */
[----:B------:R-:W-:Y:S01]  /*0bc0*/  IMAD R29, R29, UR11, R20 ;  /* 0x0000000b1d1d7c24 */ /* 0x000fe2000f8e0214 */
[----:B------:R-:W-:Y:S01]  /*0bd0*/  @!P3 IADD3 R11, PT, PT, -R11, RZ, RZ ;  /* 0x000000ff0b0bb210 */ /* 0x000fe20007ffe1ff */
[----:B------:R-:W-:Y:S01]  /*0be0*/  @!P4 IMAD.MOV R10, RZ, RZ, -R10 ;  /* 0x000000ffff0ac224 */ /* 0x000fe200078e0a0a */
[----:B------:R-:W-:Y:S01]  /*0bf0*/  @!P2 LOP3.LUT R11, RZ, R12, RZ, 0x33, !PT ;  /* 0x0000000cff0ba212 */ /* 0x000fe200078e33ff */
[----:B-1----:R-:W-:Y:S01]  /*0c00*/  IMAD.WIDE R28, R29, 0x2, R24 ;  /* 0x000000021d1c7825 */ /* 0x002fe200078e0218 */
[----:B------:R-:W-:-:S03]  /*0c10*/  @!P6 LOP3.LUT R10, RZ, R14, RZ, 0x33, !PT ;  /* 0x0000000eff0ae212 */ /* 0x000fc600078e33ff */
[----:B------:R-:W-:Y:S01]  /*0c20*/  IMAD.MOV R15, RZ, RZ, -R11 ;  /* 0x000000ffff0f7224 */ /* 0x000fe200078e0a0b */
[----:B------:R-:W-:Y:S01]  /*0c30*/  IADD3 R18, PT, PT, -R10, RZ, RZ ;  /* 0x000000ff0a127210 */ /* 0x000fe20007ffe1ff */
[----:B------:R-:W-:Y:S02]  /*0c40*/  IMAD R21, R21, UR11, R16 ;  /* 0x0000000b15157c24 */ /* 0x000fe4000f8e0210 */
[----:B------:R-:W-:Y:S02]  /*0c50*/  IMAD R12, R12, R15, R3 ;  /* 0x0000000f0c0c7224 */ /* 0x000fe400078e0203 */
[----:B------:R-:W-:Y:S02]  /*0c60*/  IMAD.MOV R16, RZ, RZ, -R17 ;  /* 0x000000ffff107224 */ /* 0x000fe400078e0a11 */
[----:B------:R-:W-:Y:S02]  /*0c70*/  IMAD R12, R12, UR16, RZ ;  /* 0x000000100c0c7c24 */ /* 0x000fe4000f8e02ff */
[----:B------:R-:W-:-:S02]  /*0c80*/  IMAD R13, R13, R16, R9 ;  /* 0x000000100d0d7224 */ /* 0x000fc400078e0209 */
[----:B------:R-:W-:Y:S02]  /*0c90*/  IMAD R11, R11, UR17, R12 ;  /* 0x000000110b0b7c24 */ /* 0x000fe4000f8e020c */
[----:B------:R-:W5:Y:S01]  /*0ca0*/  LDG.E.U16 R12, desc[UR6][R28.64] ;  /* 0x000000061c0c7981 */ /* 0x000f62000c1e1500 */
[----:B------:R-:W-:Y:S02]  /*0cb0*/  IMAD R18, R14, R18, R3 ;  /* 0x000000120e127224 */ /* 0x000fe400078e0203 */
[----:B------:R-:W-:Y:S01]  /*0cc0*/  IMAD R16, R13, UR10, RZ ;  /* 0x0000000a0d107c24 */ /* 0x000fe2000f8e02ff */
[----:B------:R-:W1:Y:S01]  /*0cd0*/  LDC.64 R14, c[0x0][0x608] ;  /* 0x00018200ff0e7b82 */ /* 0x000e620000000a00 */
[----:B------:R-:W-:Y:S02]  /*0ce0*/  IMAD R13, R18, UR14, RZ ;  /* 0x0000000e120d7c24 */ /* 0x000fe4000f8e02ff */
[----:B------:R-:W-:-:S04]  /*0cf0*/  IMAD.WIDE R18, R19, 0x2, R24 ;  /* 0x0000000213127825 */ /* 0x000fc800078e0218 */
[----:B------:R-:W-:Y:S02]  /*0d00*/  IMAD R13, R10, UR15, R13 ;  /* 0x0000000f0a0d7c24 */ /* 0x000fe4000f8e020d */
[----:B------:R3:W5:Y:S01]  /*0d10*/  LDG.E.U16 R10, desc[UR6][R18.64] ;  /* 0x00000006120a7981 */ /* 0x000762000c1e1500 */
[----:B------:R-:W-:Y:S01]  /*0d20*/  IMAD R17, R17, UR11, R16 ;  /* 0x0000000b11117c24 */ /* 0x000fe2000f8e0210 */
[----:B---3--:R-:W3:Y:S01]  /*0d30*/  LDC R19, c[0x0][0x464] ;  /* 0x00011900ff137b82 */ /* 0x008ee20000000800 */
[----:B------:R-:W-:-:S04]  /*0d40*/  IMAD.WIDE R20, R21, 0x2, R24 ;  /* 0x0000000215147825 */ /* 0x000fc800078e0218 */
[----:B-1----:R-:W-:Y:S02]  /*0d50*/  IMAD.WIDE R14, R11, 0x2, R14 ;  /* 0x000000020b0e7825 */ /* 0x002fe400078e020e */
[----:B------:R-:W5:Y:S02]  /*0d60*/  LDG.E.U16 R11, desc[UR6][R20.64] ;  /* 0x00000006140b7981 */ /* 0x000f64000c1e1500 */
[----:B------:R-:W-:Y:S02]  /*0d70*/  IMAD.WIDE R24, R17, 0x2, R24 ;  /* 0x0000000211187825 */ /* 0x000fe400078e0218 */
[----:B------:R1:W5:Y:S01]  /*0d80*/  LDG.E.U16 R17, desc[UR6][R14.64] ;  /* 0x000000060e117981 */ /* 0x000362000c1e1500 */
[----:B---3--:R-:W-:-:S04]  /*0d90*/  IABS R18, R19 ;  /* 0x0000001300127213 */ /* 0x008fc80000000000 */
[----:B-1----:R-:W1:Y:S08]  /*0da0*/  I2F.RP R14, R18 ;  /* 0x00000012000e7306 */ /* 0x002e700000209400 */
[----:B-1----:R-:W1:Y:S02]  /*0db0*/  MUFU.RCP R14, R14 ;  /* 0x0000000e000e7308 */ /* 0x002e640000001000 */
[----:B-1----:R-:W-:-:S06]  /*0dc0*/  IADD3 R21, PT, PT, R14, 0xffffffe, RZ ;  /* 0x0ffffffe0e157810 */ /* 0x002fcc0007ffe0ff */
[----:B------:R-:W1:Y:S01]  /*0dd0*/  F2I.FTZ.U32.TRUNC.NTZ R21, R21 ;  /* 0x0000001500157305 */ /* 0x000e62000021f000 */
[----:B--2---:R-:W-:Y:S02]  /*0de0*/  IMAD.WIDE R22, R13, 0x2, R22 ;  /* 0x000000020d167825 */ /* 0x004fe400078e0216 */
[----:B------:R1:W5:Y:S01]  /*0df0*/  LDG.E.U16 R13, desc[UR6][R24.64] ;  /* 0x00000006180d7981 */ /* 0x000362000c1e1500 */
[----:B------:R-:W-:-:S03]  /*0e00*/  MOV R20, RZ ;  /* 0x000000ff00147202 */ /* 0x000fc60000000f00 */
[----:B------:R2:W5:Y:S01]  /*0e10*/  LDG.E.U16 R16, desc[UR6][R22.64] ;  /* 0x0000000616107981 */ /* 0x000562000c1e1500 */
[----:B-1----:R-:W-:-:S04]  /*0e20*/  IMAD.MOV R25, RZ, RZ, -R21 ;  /* 0x000000ffff197224 */ /* 0x002fc800078e0a15 */
[----:B--2---:R-:W-:-:S04]  /*0e30*/  IMAD R23, R25, R18, RZ ;  /* 0x0000001219177224 */ /* 0x004fc800078e02ff */
[----:B------:R-:W-:-:S06]  /*0e40*/  IMAD.HI.U32 R20, R21, R23, R20 ;  /* 0x0000001715147227 */ /* 0x000fcc00078e0014 */
[----:B------:R-:W-:-:S04]  /*0e50*/  IMAD.HI.U32 R15, R20, R27, RZ ;  /* 0x0000001b140f7227 */ /* 0x000fc800078e00ff */
[----:B------:R-:W-:-:S04]  /*0e60*/  IMAD.MOV R22, RZ, RZ, -R15 ;  /* 0x000000ffff167224 */ /* 0x000fc800078e0a0f */
[----:B------:R-:W-:-:S05]  /*0e70*/  IMAD R27, R18, R22, R27 ;  /* 0x00000016121b7224 */ /* 0x000fca00078e021b */
[----:B------:R-:W-:Y:S02]  /*0e80*/  ISETP.GT.U32.AND P2, PT, R18, R27, PT ;  /* 0x0000001b1200720c */ /* 0x000fe40003f44070 */
[----:B------:R-:W-:-:S11]  /*0e90*/  LOP3.LUT R14, R26, R19, RZ, 0x3c, !PT ;  /* 0x000000131a0e7212 */ /* 0x000fd600078e3cff */
[----:B------:R-:W-:-:S04]  /*0ea0*/  @!P2 IADD3 R27, PT, PT, R27, -R18, RZ ;  /* 0x800000121b1ba210 */ /* 0x000fc80007ffe0ff */
[----:B------:R-:W-:Y:S02]  /*0eb0*/  ISETP.GE.U32.AND P1, PT, R27, R18, PT ;  /* 0x000000121b00720c */ /* 0x000fe40003f26070 */
[----:B------:R-:W-:Y:S01]  /*0ec0*/  ISETP.GE.AND P3, PT, R14, RZ, PT ;  /* 0x000000ff0e00720c */ /* 0x000fe20003f66270 */
[----:B------:R-:W-:Y:S01]  /*0ed0*/  @!P2 VIADD R15, R15, 0x1 ;  /* 0x000000010f0fa836 */ /* 0x000fe20000000000 */
[----:B------:R-:W-:Y:S02]  /*0ee0*/  ISETP.NE.AND P2, PT, R19, RZ, PT ;  /* 0x000000ff1300720c */ /* 0x000fe40003f45270 */
[----:B------:R-:W-:-:S07]  /*0ef0*/  LOP3.LUT R21, RZ, R19, RZ, 0x33, !PT ;  /* 0x00000013ff157212 */ /* 0x000fce00078e33ff */
[----:B------:R-:W-:-:S05]  /*0f00*/  @P1 IADD3 R15, PT, PT, R15, 0x1, RZ ;  /* 0x000000010f0f1810 */ /* 0x000fca0007ffe0ff */
[----:B------:R-:W-:-:S05]  /*0f10*/  @!P3 IMAD.MOV R15, RZ, RZ, -R15 ;  /* 0x000000ffff0fb224 */ /* 0x000fca00078e0a0f */
[----:B------:R-:W-:-:S04]  /*0f20*/  SEL R15, R21, R15, !P2 ;  /* 0x0000000f150f7207 */ /* 0x000fc80005000000 */
[----:B------:R-:W-:-:S05]  /*0f30*/  IADD3 R14, PT, PT, -R15, RZ, RZ ;  /* 0x000000ff0f0e7210 */ /* 0x000fca0007ffe1ff */
[----:B------:R-:W-:Y:S01]  /*0f40*/  IMAD R26, R19, R14, R26 ;  /* 0x0000000e131a7224 */ /* 0x000fe200078e021a */
[----:B0-----:R-:W-:-:S03]  /*0f50*/  UISETP.NE.U32.AND UP1, UPT, UR20, URZ, UPT ;  /* 0x000000ff1400728c */ /* 0x001fc6000bf25070 */
[----:B------:R-:W-:Y:S02]  /*0f60*/  IMAD R22, R26, UR12, RZ ;  /* 0x0000000c1a167c24 */ /* 0x000fe4000f8e02ff */
[----:B------:R-:W-:Y:S02]  /*0f70*/  IMAD.MOV.U32 R23, RZ, RZ, RZ ;  /* 0x000000ffff177224 */ /* 0x000fe400078e00ff */
[----:B------:R-:W-:Y:S01]  /*0f80*/  IMAD R22, R15, UR13, R22 ;  /* 0x0000000d0f167c24 */ /* 0x000fe2000f8e0216 */
[----:B------:R-:W-:Y:S01]  /*0f90*/  UISETP.NE.AND.EX UP1, UPT, UR21, URZ, UPT, UP1 ;  /* 0x000000ff1500728c */ /* 0x000fe2000bf25310 */
[----:B------:R-:W-:Y:S10]  /*0fa0*/  BRA.U !UP0, `(.L_x_633) ;  /* 0x00000001087c7547 */ /* 0x000ff4000b800000 */
[----:B------:R-:W0:Y:S02]  /*0fb0*/  LDC R24, c[0x0][0x6ec] ;  /* 0x0001bb00ff187b82 */ /* 0x000e240000000800 */
[----:B0-----:R-:W-:-:S04]  /*0fc0*/  IABS R26, R24 ;  /* 0x00000018001a7213 */ /* 0x001fc80000000000 */
[----:B------:R-:W0:Y:S08]  /*0fd0*/  I2F.RP R23, R26 ;  /* 0x0000001a00177306 */ /* 0x000e300000209400 */
[----:B0-----:R-:W0:Y:S02]  /*0fe0*/  MUFU.RCP R23, R23 ;  /* 0x0000001700177308 */ /* 0x001e240000001000 */
[----:B0-----:R-:W-:-:S06]  /*0ff0*/  IADD3 R14, PT, PT, R23, 0xffffffe, RZ ;  /* 0x0ffffffe170e7810 */ /* 0x001fcc0007ffe0ff */
[----:B------:R0:W1:Y:S02]  /*1000*/  F2I.FTZ.U32.TRUNC.NTZ R15, R14 ;  /* 0x0000000e000f7305 */ /* 0x000064000021f000 */
[----:B0-----:R-:W-:Y:S01]  /*1010*/  MOV R14, RZ ;  /* 0x000000ff000e7202 */ /* 0x001fe20000000f00 */
[----:B-1----:R-:W-:-:S04]  /*1020*/  IMAD.MOV R25, RZ, RZ, -R15 ;  /* 0x000000ffff197224 */ /* 0x002fc800078e0a0f */
[----:B------:R-:W-:-:S04]  /*1030*/  IMAD R25, R25, R26, RZ ;  /* 0x0000001a19197224 */ /* 0x000fc800078e02ff */
[----:B------:R-:W-:Y:S01]  /*1040*/  IMAD.HI.U32 R28, R15, R25, R14 ;  /* 0x000000190f1c7227 */ /* 0x000fe200078e000e */
[----:B------:R-:W-:-:S04]  /*1050*/  LOP3.LUT R14, R3, R24, RZ, 0x3c, !PT ;  /* 0x00000018030e7212 */ /* 0x000fc800078e3cff */
[----:B------:R-:W-:Y:S01]  /*1060*/  ISETP.GE.AND P4, PT, R14, RZ, PT ;  /* 0x000000ff0e00720c */ /* 0x000fe20003f86270 */
[----:B------:R-:W-:-:S04]  /*1070*/  IMAD.HI.U32 R28, R28, R7, RZ ;  /* 0x000000071c1c7227 */ /* 0x000fc800078e00ff */
[----:B------:R-:W-:-:S04]  /*1080*/  IMAD.MOV R15, RZ, RZ, -R28 ;  /* 0x000000ffff0f7224 */ /* 0x000fc800078e0a1c */
[----:B------:R-:W-:-:S05]  /*1090*/  IMAD R15, R26, R15, R7 ;  /* 0x0000000f1a0f7224 */ /* 0x000fca00078e0207 */
[----:B------:R-:W-:-:S13]  /*10a0*/  ISETP.GT.U32.AND P3, PT, R26, R15, PT ;  /* 0x0000000f1a00720c */ /* 0x000fda0003f64070 */
[-C--:B------:R-:W-:Y:S01]  /*10b0*/  @!P3 IADD3 R15, PT, PT, R15, -R26.reuse, RZ ;  /* 0x8000001a0f0fb210 */ /* 0x080fe20007ffe0ff */
[----:B------:R-:W-:Y:S01]  /*10c0*/  @!P3 VIADD R28, R28, 0x1 ;  /* 0x000000011c1cb836 */ /* 0x000fe20000000000 */
[----:B------:R-:W-:Y:S02]  /*10d0*/  ISETP.NE.AND P3, PT, R24, RZ, PT ;  /* 0x000000ff1800720c */ /* 0x000fe40003f65270 */
[----:B------:R-:W-:Y:S02]  /*10e0*/  ISETP.GE.U32.AND P1, PT, R15, R26, PT ;  /* 0x0000001a0f00720c */ /* 0x000fe40003f26070 */
[----:B------:R-:W0:Y:S11]  /*10f0*/  LDC.64 R14, c[0x0][0x6e0] ;  /* 0x0001b800ff0e7b82 */ /* 0x000e360000000a00 */
[----:B------:R-:W-:-:S05]  /*1100*/  @P1 IADD3 R28, PT, PT, R28, 0x1, RZ ;  /* 0x000000011c1c1810 */ /* 0x000fca0007ffe0ff */
[----:B------:R-:W-:Y:S01]  /*1110*/  @!P4 IMAD.MOV R28, RZ, RZ, -R28 ;  /* 0x000000ffff1cc224 */ /* 0x000fe200078e0a1c */
[----:B------:R-:W-:-:S04]  /*1120*/  @!P3 LOP3.LUT R28, RZ, R24, RZ, 0x33, !PT ;  /* 0x00000018ff1cb212 */ /* 0x000fc800078e33ff */
[----:B------:R-:W-:-:S05]  /*1130*/  IADD3 R23, PT, PT, -R28, RZ, RZ ;  /* 0x000000ff1c177210 */ /* 0x000fca0007ffe1ff */
[----:B------:R-:W-:-:S04]  /*1140*/  IMAD R24, R24, R23, R3 ;  /* 0x0000001718187224 */ /* 0x000fc800078e0203 */
[----:B------:R-:W-:-:S04]  /*1150*/  IMAD R23, R24, UR18, RZ ;  /* 0x0000001218177c24 */ /* 0x000fc8000f8e02ff */
[----:B------:R-:W-:-:S04]  /*1160*/  IMAD R23, R28, UR19, R23 ;  /* 0x000000131c177c24 */ /* 0x000fc8000f8e0217 */
[----:B0-----:R-:W-:-:S06]  /*1170*/  IMAD.WIDE R14, R23, 0x2, R14 ;  /* 0x00000002170e7825 */ /* 0x001fcc00078e020e */
[----:B------:R-:W2:Y:S02]  /*1180*/  LDG.E.U16 R14, desc[UR6][R14.64] ;  /* 0x000000060e0e7981 */ /* 0x000ea4000c1e1500 */
[----:B--2---:R-:W-:-:S07]  /*1190*/  IMAD.U32 R23, R14, 0x10000, RZ ;  /* 0x000100000e177824 */ /* 0x004fce00078e00ff */
.L_x_633:
[----:B------:R-:W-:Y:S01]  /*11a0*/  HFMA2 R24, -RZ, RZ, 0, 0 ;  /* 0x00000000ff187431 */ /* 0x000fe200000001ff */
[----:B------:R-:W-:Y:S06]  /*11b0*/  BRA.U !UP1, `(.L_x_634) ;  /* 0x00000001097c7547 */ /* 0x000fec000b800000 */
[----:B------:R-:W0:Y:S02]  /*11c0*/  LDC R24, c[0x0][0x7c4] ;  /* 0x0001f100ff187b82 */ /* 0x000e240000000800 */
[----:B0-----:R-:W-:-:S04]  /*11d0*/  IABS R26, R24 ;  /* 0x00000018001a7213 */ /* 0x001fc80000000000 */
[----:B------:R-:W0:Y:S08]  /*11e0*/  I2F.RP R25, R26 ;  /* 0x0000001a00197306 */ /* 0x000e300000209400 */
[----:B0-----:R-:W0:Y:S02]  /*11f0*/  MUFU.RCP R25, R25 ;  /* 0x0000001900197308 */ /* 0x001e240000001000 */
[----:B0-----:R-:W-:-:S06]  /*1200*/  VIADD R14, R25, 0xffffffe ;  /* 0x0ffffffe190e7836 */ /* 0x001fcc0000000000 */
[----:B------:R0:W1:Y:S02]  /*1210*/  F2I.FTZ.U32.TRUNC.NTZ R15, R14 ;  /* 0x0000000e000f7305 */ /* 0x000064000021f000 */
[----:B0-----:R-:W-:Y:S01]  /*1220*/  IMAD.MOV.U32 R14, RZ, RZ, RZ ;  /* 0x000000ffff0e7224 */ /* 0x001fe200078e00ff */
[----:B-1----:R-:W-:-:S05]  /*1230*/  IADD3 R27, PT, PT, RZ, -R15, RZ ;  /* 0x8000000fff1b7210 */ /* 0x002fca0007ffe0ff */
[----:B------:R-:W-:-:S04]  /*1240*/  IMAD R27, R27, R26, RZ ;  /* 0x0000001a1b1b7224 */ /* 0x000fc800078e02ff */
[----:B------:R-:W-:Y:S01]  /*1250*/  IMAD.HI.U32 R28, R15, R27, R14 ;  /* 0x0000001b0f1c7227 */ /* 0x000fe200078e000e */
[----:B------:R-:W-:-:S04]  /*1260*/  LOP3.LUT R14, R3, R24, RZ, 0x3c, !PT ;  /* 0x00000018030e7212 */ /* 0x000fc800078e3cff */
[----:B------:R-:W-:Y:S01]  /*1270*/  ISETP.GE.AND P4, PT, R14, RZ, PT ;  /* 0x000000ff0e00720c */ /* 0x000fe20003f86270 */
        /* <DEDUP_REMOVED lines=8> */
[----:B------:R-:W0:Y:S11]  /*1300*/  LDC.64 R14, c[0x0][0x7b8] ;  /* 0x0001ee00ff0e7b82 */ /* 0x000e360000000a00 */
[----:B------:R-:W-:-:S05]  /*1310*/  @P1 VIADD R28, R28, 0x1 ;  /* 0x000000011c1c1836 */ /* 0x000fca0000000000 */
[----:B------:R-:W-:Y:S02]  /*1320*/  @!P4 IADD3 R28, PT, PT, -R28, RZ, RZ ;  /* 0x000000ff1c1cc210 */ /* 0x000fe40007ffe1ff */
[----:B------:R-:W-:-:S05]  /*1330*/  @!P3 LOP3.LUT R28, RZ, R24, RZ, 0x33, !PT ;  /* 0x00000018ff1cb212 */ /* 0x000fca00078e33ff */
[----:B------:R-:W-:-:S04]  /*1340*/  IMAD.MOV R25, RZ, RZ, -R28 ;  /* 0x000000ffff197224 */ /* 0x000fc800078e0a1c */
[----:B------:R-:W-:-:S04]  /*1350*/  IMAD R24, R24, R25, R3 ;  /* 0x0000001918187224 */ /* 0x000fc800078e0203 */
[----:B------:R-:W-:-:S04]  /*1360*/  IMAD R25, R24, UR22, RZ ;  /* 0x0000001618197c24 */ /* 0x000fc8000f8e02ff */
[----:B------:R-:W-:-:S04]  /*1370*/  IMAD R25, R28, UR23, R25 ;  /* 0x000000171c197c24 */ /* 0x000fc8000f8e0219 */
[----:B0-----:R-:W-:-:S06]  /*1380*/  IMAD.WIDE R14, R25, 0x2, R14 ;  /* 0x00000002190e7825 */ /* 0x001fcc00078e020e */
[----:B------:R-:W2:Y:S02]  /*1390*/  LDG.E.U16 R14, desc[UR6][R14.64] ;  /* 0x000000060e0e7981 */ /* 0x000ea4000c1e1500 */
[----:B--2---:R-:W-:-:S07]  /*13a0*/  SHF.L.U32 R24, R14, 0x10, RZ ;  /* 0x000000100e187819 */ /* 0x004fce00000006ff */
.L_x_634:
[----:B-----5:R-:W-:Y:S01]  /*13b0*/  SHF.L.U32 R17, R17, 0x10, RZ ;  /* 0x0000001011117819 */ /* 0x020fe200000006ff */
[----:B------:R-:W-:Y:S01]  /*13c0*/  IMAD.U32 R26, R13, 0x10000, RZ ;  /* 0x000100000d1a7824 */ /* 0x000fe200078e00ff */
[----:B------:R-:W-:Y:S02]  /*13d0*/  IABS R27, R6 ;  /* 0x00000006001b7213 */ /* 0x000fe40000000000 */
[----:B------:R-:W0:Y:S01]  /*13e0*/  MUFU.TANH R28, R17 ;  /* 0x00000011001c7308 */ /* 0x000e220000002400 */
[----:B------:R-:W-:Y:S01]  /*13f0*/  FMUL.FTZ R15, R26, R23 ;  /* 0x000000171a0f7220 */ /* 0x000fe20000410000 */
[----:B------:R-:W-:Y:S01]  /*1400*/  SHF.L.U32 R10, R10, 0x10, RZ ;  /* 0x000000100a0a7819 */ /* 0x000fe200000006ff */
[----:B------:R-:W-:Y:S01]  /*1410*/  IMAD.HI.U32 R14, R20, R27, RZ ;  /* 0x0000001b140e7227 */ /* 0x000fe200078e00ff */
[----:B------:R-:W-:-:S04]  /*1420*/  SHF.L.U32 R16, R16, 0x10, RZ ;  /* 0x0000001010107819 */ /* 0x000fc800000006ff */
[----:B------:R-:W-:-:S05]  /*1430*/  IADD3 R25, PT, PT, -R14, RZ, RZ ;  /* 0x000000ff0e197210 */ /* 0x000fca0007ffe1ff */
[----:B------:R-:W-:Y:S01]  /*1440*/  IMAD R25, R18, R25, R27 ;  /* 0x0000001912197224 */ /* 0x000fe200078e021b */
[----:B------:R-:W-:Y:S01]  /*1450*/  IABS R27, R8 ;  /* 0x00000008001b7213 */ /* 0x000fe20000000000 */
[----:B0-----:R-:W-:-:S03]  /*1460*/  FFMA.FTZ R13, -R28, R28, 1 ;  /* 0x3f8000001c0d7423 */ /* 0x001fc6000001011c */
[----:B------:R-:W-:Y:S01]  /*1470*/  ISETP.GT.U32.AND P1, PT, R18, R25, PT ;  /* 0x000000191200720c */ /* 0x000fe20003f24070 */
[----:B------:R-:W-:Y:S01]  /*1480*/  FMUL.FTZ R23, R28, R23 ;  /* 0x000000171c177220 */ /* 0x000fe20000410000 */
[----:B------:R-:W-:Y:S01]  /*1490*/  FADD.FTZ R28, -R26, 1 ;  /* 0x3f8000001a1c7421 */ /* 0x000fe20000010100 */
[----:B------:R-:W-:Y:S01]  /*14a0*/  FFMA.FTZ R15, R15, R13, R24 ;  /* 0x0000000d0f0f7223 */ /* 0x000fe20000010018 */
[----:B------:R-:W-:Y:S01]  /*14b0*/  IMAD.HI.U32 R13, R20, R27, RZ ;  /* 0x0000001b140d7227 */ /* 0x000fe200078e00ff */
[----:B------:R-:W0:Y:S03]  /*14c0*/  LDC R24, c[0x0][0x89c] ;  /* 0x00022700ff187b82 */ /* 0x000e260000000800 */
[----:B------:R-:W-:Y:S01]  /*14d0*/  FMUL.FTZ R23, R23, R28 ;  /* 0x0000001c17177220 */ /* 0x000fe20000410000 */
[----:B------:R-:W-:Y:S01]  /*14e0*/  FMUL.FTZ R16, R15, R16 ;  /* 0x000000100f107220 */ /* 0x000fe20000410000 */
[----:B------:R-:W-:-:S02]  /*14f0*/  IMAD.MOV R17, RZ, RZ, -R13 ;  /* 0x000000ffff117224 */ /* 0x000fc400078e0a0d */
[----:B------:R-:W-:Y:S02]  /*1500*/  IMAD.U32 R28, R12, 0x10000, RZ ;  /* 0x000100000c1c7824 */ /* 0x000fe400078e00ff */
[----:B------:R-:W-:Y:S01]  /*1510*/  FMUL.FTZ R12, R26, R23 ;  /* 0x000000171a0c7220 */ /* 0x000fe20000410000 */
[----:B------:R-:W-:Y:S01]  /*1520*/  IMAD R17, R18, R17, R27 ;  /* 0x0000001112117224 */ /* 0x000fe200078e021b */
[----:B------:R-:W-:Y:S01]  /*1530*/  @!P1 IADD3 R25, PT, PT, R25, -R18, RZ ;  /* 0x8000001219199210 */ /* 0x000fe20007ffe0ff */
[-C--:B------:R-:W-:Y:S01]  /*1540*/  FMUL.FTZ R23, R15, R28.reuse ;  /* 0x0000001c0f177220 */ /* 0x080fe20000410000 */
[----:B------:R-:W-:Y:S01]  /*1550*/  @!P1 IADD3 R14, PT, PT, R14, 0x1, RZ ;  /* 0x000000010e0e9810 */ /* 0x000fe20007ffe0ff */
[----:B------:R-:W-:Y:S01]  /*1560*/  FFMA.FTZ R28, -R28, R28, 1 ;  /* 0x3f8000001c1c7423 */ /* 0x000fe2000001011c */
[----:B------:R-:W-:Y:S02]  /*1570*/  ISETP.GT.U32.AND P3, PT, R18, R17, PT ;  /* 0x000000111200720c */ /* 0x000fe40003f64070 */
[----:B------:R-:W-:-:S02]  /*1580*/  ISETP.GE.U32.AND P4, PT, R25, R18, PT ;  /* 0x000000121900720c */ /* 0x000fc40003f86070 */
[----:B------:R-:W-:Y:S02]  /*1590*/  IABS R25, R9 ;  /* 0x0000000900197213 */ /* 0x000fe40000000000 */
[----:B------:R-:W-:-:S03]  /*15a0*/  SHF.L.U32 R26, R11, 0x10, RZ ;  /* 0x000000100b1a7819 */ /* 0x000fc600000006ff */
[----:B------:R-:W-:-:S04]  /*15b0*/  IMAD.HI.U32 R20, R20, R25, RZ ;  /* 0x0000001914147227 */ /* 0x000fc800078e00ff */
[-C--:B------:R-:W-:Y:S01]  /*15c0*/  @!P3 IADD3 R17, PT, PT, R17, -R18.reuse, RZ ;  /* 0x800000121111b210 */ /* 0x080fe20007ffe0ff */
[----:B------:R-:W-:Y:S01]  /*15d0*/  @!P3 VIADD R13, R13, 0x1 ;  /* 0x000000010d0db836 */ /* 0x000fe20000000000 */
[----:B------:R-:W-:Y:S02]  /*15e0*/  @P4 IADD3 R14, PT, PT, R14, 0x1, RZ ;  /* 0x000000010e0e4810 */ /* 0x000fe40007ffe0ff */
[----:B------:R-:W-:Y:S02]  /*15f0*/  ISETP.GE.U32.AND P6, PT, R17, R18, PT ;  /* 0x000000121100720c */ /* 0x000fe40003fc6070 */
[----:B------:R-:W-:-:S05]  /*1600*/  IADD3 R17, PT, PT, -R20, RZ, RZ ;  /* 0x000000ff14117210 */ /* 0x000fca0007ffe1ff */
[----:B------:R-:W-:Y:S02]  /*1610*/  IMAD R17, R18, R17, R25 ;  /* 0x0000001112117224 */ /* 0x000fe400078e0219 */
[----:B------:R-:W-:-:S03]  /*1620*/  FADD.FTZ R25, -R10, 1 ;  /* 0x3f8000000a197421 */ /* 0x000fc60000010100 */
[----:B------:R-:W-:Y:S01]  /*1630*/  ISETP.GT.U32.AND P5, PT, R18, R17, PT ;  /* 0x000000111200720c */ /* 0x000fe20003fa4070 */
[----:B------:R-:W-:Y:S01]  /*1640*/  FMUL.FTZ R23, R23, R25 ;  /* 0x0000001917177220 */ /* 0x000fe20000410000 */
[----:B------:R-:W-:Y:S01]  /*1650*/  FADD.FTZ R25, -R26, 1 ;  /* 0x3f8000001a197421 */ /* 0x000fe20000010100 */
[----:B------:R-:W-:-:S03]  /*1660*/  @P6 IADD3 R13, PT, PT, R13, 0x1, RZ ;  /* 0x000000010d0d6810 */ /* 0x000fc60007ffe0ff */
[----:B------:R-:W-:Y:S01]  /*1670*/  FMUL.FTZ R25, R16, R25 ;  /* 0x0000001910197220 */ /* 0x000fe20000410000 */
[----:B------:R-:W-:Y:S01]  /*1680*/  FMUL.FTZ R16, R10, R23 ;  /* 0x000000170a107220 */ /* 0x000fe20000410000 */
[----:B------:R-:W-:-:S05]  /*1690*/  FMUL.FTZ R23, R15, R26 ;  /* 0x0000001a0f177220 */ /* 0x000fca0000410000 */
[----:B------:R-:W-:Y:S01]  /*16a0*/  @!P5 IMAD.IADD R17, R17, 0x1, -R18 ;  /* 0x000000011111d824 */ /* 0x000fe200078e0a12 */
[----:B------:R-:W-:Y:S02]  /*16b0*/  @!P5 IADD3 R20, PT, PT, R20, 0x1, RZ ;  /* 0x000000011414d810 */ /* 0x000fe40007ffe0ff */
[----:B------:R-:W-:Y:S02]  /*16c0*/  F2FP.BF16.F32.PACK_AB R23, RZ, R23 ;  /* 0x00000017ff17723e */ /* 0x000fe400000010ff */
[----:B------:R-:W-:Y:S02]  /*16d0*/  ISETP.GE.U32.AND P1, PT, R17, R18, PT ;  /* 0x000000121100720c */ /* 0x000fe40003f26070 */
[----:B0-----:R-:W-:-:S04]  /*16e0*/  IABS R18, R24 ;  /* 0x0000001800127213 */ /* 0x001fc80000000000 */
[----:B------:R-:W0:Y:S07]  /*16f0*/  I2F.RP R17, R18 ;  /* 0x0000001200117306 */ /* 0x000e2e0000209400 */
[----:B------:R-:W-:Y:S01]  /*1700*/  @P1 IADD3 R20, PT, PT, R20, 0x1, RZ ;  /* 0x0000000114141810 */ /* 0x000fe20007ffe0ff */
[----:B0-----:R-:W0:Y:S02]  /*1710*/  MUFU.RCP R17, R17 ;  /* 0x0000001100117308 */ /* 0x001e240000001000 */
[----:B0-----:R-:W-:-:S02]  /*1720*/  VIADD R11, R17, 0xffffffe ;  /* 0x0ffffffe110b7836 */ /* 0x001fc40000000000 */
[----:B------:R-:W-:Y:S01]  /*1730*/  FMUL.FTZ R17, R15, R10 ;  /* 0x0000000a0f117220 */ /* 0x000fe20000410000 */
[----:B------:R-:W-:Y:S01]  /*1740*/  LOP3.LUT R10, R6, R19, RZ, 0x3c, !PT ;  /* 0x00000013060a7212 */ /* 0x000fe200078e3cff */
[----:B------:R-:W-:Y:S02]  /*1750*/  FMUL.FTZ R15, R26, R25 ;  /* 0x000000191a0f7220 */ /* 0x000fe40000410000 */
[----:B------:R-:W-:Y:S01]  /*1760*/  FMUL.FTZ R17, R17, R28 ;  /* 0x0000001c11117220 */ /* 0x000fe20000410000 */
[----:B------:R-:W0:Y:S01]  /*1770*/  F2I.FTZ.U32.TRUNC.NTZ R11, R11 ;  /* 0x0000000b000b7305 */ /* 0x000e22000021f000 */
[----:B------:R-:W-:Y:S02]  /*1780*/  ISETP.GE.AND P4, PT, R10, RZ, PT ;  /* 0x000000ff0a00720c */ /* 0x000fe40003f86270 */
[----:B------:R-:W-:Y:S02]  /*1790*/  LOP3.LUT R10, R8, R19, RZ, 0x3c, !PT ;  /* 0x00000013080a7212 */ /* 0x000fe400078e3cff */
[----:B------:R-:W-:-:S02]  /*17a0*/  F2FP.BF16.F32.PACK_AB R15, R15, R16 ;  /* 0x000000100f0f723e */ /* 0x000fc400000010ff */
[----:B------:R-:W-:Y:S02]  /*17b0*/  ISETP.GE.AND P3, PT, R10, RZ, PT ;  /* 0x000000ff0a00720c */ /* 0x000fe40003f66270 */
[----:B------:R-:W-:Y:S02]  /*17c0*/  LOP3.LUT R10, R9, R19, RZ, 0x3c, !PT ;  /* 0x00000013090a7212 */ /* 0x000fe400078e3cff */
[----:B------:R-:W-:Y:S02]  /*17d0*/  F2FP.BF16.F32.PACK_AB R12, R12, R17 ;  /* 0x000000110c0c723e */ /* 0x000fe400000010ff */
[----:B------:R-:W-:Y:S01]  /*17e0*/  ISETP.GE.AND P6, PT, R10, RZ, PT ;  /* 0x000000ff0a00720c */ /* 0x000fe20003fc6270 */
[----:B------:R-:W-:Y:S01]  /*17f0*/  @!P4 IMAD.MOV R14, RZ, RZ, -R14 ;  /* 0x000000ffff0ec224 */ /* 0x000fe200078e0a0e */
[----:B0-----:R-:W-:Y:S02]  /*1800*/  IADD3 R25, PT, PT, RZ, -R11, RZ ;  /* 0x8000000bff197210 */ /* 0x001fe40007ffe0ff */
[----:B------:R-:W-:-:S03]  /*1810*/  MOV R10, RZ ;  /* 0x000000ff000a7202 */ /* 0x000fc60000000f00 */
[----:B------:R-:W-:Y:S01]  /*1820*/  IMAD R25, R25, R18, RZ ;  /* 0x0000001219197224 */ /* 0x000fe200078e02ff */
[----:B------:R-:W-:-:S03]  /*1830*/  @!P3 IADD3 R13, PT, PT, -R13, RZ, RZ ;  /* 0x000000ff0d0db210 */ /* 0x000fc60007ffe1ff */
[----:B------:R-:W-:Y:S01]  /*1840*/  IMAD.HI.U32 R10, R11, R25, R10 ;  /* 0x000000190b0a7227 */ /* 0x000fe200078e000a */
[----:B------:R-:W-:Y:S02]  /*1850*/  SEL R11, R21, R14, !P2 ;  /* 0x0000000e150b7207 */ /* 0x000fe40005000000 */
[----:B------:R-:W-:Y:S02]  /*1860*/  @!P6 IADD3 R20, PT, PT, -R20, RZ, RZ ;  /* 0x000000ff1414e210 */ /* 0x000fe40007ffe1ff */
[----:B------:R-:W-:Y:S01]  /*1870*/  IADD3 R14, PT, PT, -R11, RZ, RZ ;  /* 0x000000ff0b0e7210 */ /* 0x000fe20007ffe1ff */
[----:B------:R-:W-:-:S04]  /*1880*/  IMAD.HI.U32 R25, R10, R7, RZ ;  /* 0x000000070a197227 */ /* 0x000fc800078e00ff */
[----:B------:R-:W-:Y:S02]  /*1890*/  IMAD.MOV R10, RZ, RZ, -R25 ;  /* 0x000000ffff0a7224 */ /* 0x000fe400078e0a19 */
[----:B------:R-:W-:Y:S02]  /*18a0*/  IMAD R14, R19, R14, R6 ;  /* 0x0000000e130e7224 */ /* 0x000fe400078e0206 */
[----:B------:R-:W-:Y:S01]  /*18b0*/  IMAD R7, R18, R10, R7 ;  /* 0x0000000a12077224 */ /* 0x000fe200078e0207 */
[C---:B------:R-:W-:Y:S01]  /*18c0*/  SEL R10, R21.reuse, R13, !P2 ;  /* 0x0000000d150a7207 */ /* 0x040fe20005000000 */
[----:B------:R-:W-:Y:S01]  /*18d0*/  IMAD R14, R14, UR12, RZ ;  /* 0x0000000c0e0e7c24 */ /* 0x000fe2000f8e02ff */
[----:B------:R-:W-:Y:S02]  /*18e0*/  SEL R21, R21, R20, !P2 ;  /* 0x0000001415157207 */ /* 0x000fe40005000000 */
[----:B------:R-:W-:Y:S01]  /*18f0*/  ISETP.GT.U32.AND P5, PT, R18, R7, PT ;  /* 0x000000071200720c */ /* 0x000fe20003fa4070 */
[----:B------:R-:W-:Y:S01]  /*1900*/  IMAD R11, R11, UR13, R14 ;  /* 0x0000000d0b0b7c24 */ /* 0x000fe2000f8e020e */
[----:B------:R-:W-:-:S02]  /*1910*/  IADD3 R20, PT, PT, -R21, RZ, RZ ;  /* 0x000000ff15147210 */ /* 0x000fc40007ffe1ff */
[----:B------:R-:W-:-:S03]  /*1920*/  PRMT R14, R12, 0x7632, R14 ;  /* 0x000076320c0e7816 */ /* 0x000fc6000000000e */
[----:B------:R-:W-:-:S04]  /*1930*/  IMAD R20, R19, R20, R9 ;  /* 0x0000001413147224 */ /* 0x000fc800078e0209 */
[----:B------:R-:W-:Y:S02]  /*1940*/  IMAD R20, R20, UR12, RZ ;  /* 0x0000000c14147c24 */ /* 0x000fe4000f8e02ff */
[----:B------:R-:W-:Y:S02]  /*1950*/  @!P5 IMAD.IADD R7, R7, 0x1, -R18 ;  /* 0x000000010707d824 */ /* 0x000fe400078e0a12 */
[----:B------:R-:W-:-:S03]  /*1960*/  @!P5 VIADD R25, R25, 0x1 ;  /* 0x000000011919d836 */ /* 0x000fc60000000000 */
[----:B------:R-:W-:Y:S02]  /*1970*/  ISETP.GE.U32.AND P1, PT, R7, R18, PT ;  /* 0x000000120700720c */ /* 0x000fe40003f26070 */
[----:B------:R-:W-:Y:S02]  /*1980*/  LOP3.LUT R7, R3, R24, RZ, 0x3c, !PT ;  /* 0x0000001803077212 */ /* 0x000fe400078e3cff */
[----:B------:R-:W-:Y:S02]  /*1990*/  IADD3 R18, PT, PT, -R10, RZ, RZ ;  /* 0x000000ff0a127210 */ /* 0x000fe40007ffe1ff */
[----:B------:R-:W-:Y:S02]  /*19a0*/  ISETP.GE.AND P2, PT, R7, RZ, PT ;  /* 0x000000ff0700720c */ /* 0x000fe40003f46270 */
[----:B------:R-:W0:Y:S01]  /*19b0*/  LDC.64 R6, c[0x0][0x890] ;  /* 0x00022400ff067b82 */ /* 0x000e220000000a00 */
[----:B------:R-:W-:-:S04]  /*19c0*/  IMAD R18, R19, R18, R8 ;  /* 0x0000001213127224 */ /* 0x000fc800078e0208 */
[----:B------:R-:W-:-:S03]  /*19d0*/  @P1 IADD3 R25, PT, PT, R25, 0x1, RZ ;  /* 0x0000000119191810 */ /* 0x000fc60007ffe0ff */
[----:B------:R-:W1:Y:S03]  /*19e0*/  LDC.64 R8, c[0x0][0x458] ;  /* 0x00011600ff087b82 */ /* 0x000e660000000a00 */
[----:B------:R-:W-:-:S05]  /*19f0*/  @!P2 IMAD.MOV R25, RZ, RZ, -R25 ;  /* 0x000000ffff19a224 */ /* 0x000fca00078e0a19 */
[----:B------:R-:W-:Y:S01]  /*1a00*/  SEL R13, R5, R25, !P0 ;  /* 0x00000019050d7207 */ /* 0x000fe20004000000 */
[----:B------:R-:W-:-:S03]  /*1a10*/  IMAD R25, R21, UR13, R20 ;  /* 0x0000000d15197c24 */ /* 0x000fc6000f8e0214 */
[----:B------:R-:W-:-:S05]  /*1a20*/  IADD3 R19, PT, PT, -R13, RZ, RZ ;  /* 0x000000ff0d137210 */ /* 0x000fca0007ffe1ff */
[----:B------:R-:W-:Y:S01]  /*1a30*/  IMAD R24, R24, R19, R3 ;  /* 0x0000001318187224 */ /* 0x000fe200078e0203 */
[----:B------:R-:W-:Y:S01]  /*1a40*/  IADD3 R3, PT, PT, R4, R3, RZ ;  /* 0x0000000304037210 */ /* 0x000fe20007ffe0ff */
[----:B------:R-:W-:Y:S02]  /*1a50*/  IMAD R19, R18, UR12, RZ ;  /* 0x0000000c12137c24 */ /* 0x000fe4000f8e02ff */
[----:B------:R-:W-:Y:S01]  /*1a60*/  IMAD R24, R24, UR24, RZ ;  /* 0x0000001818187c24 */ /* 0x000fe2000f8e02ff */
[----:B------:R-:W-:Y:S01]  /*1a70*/  ISETP.GE.AND P1, PT, R3, UR26, PT ;  /* 0x0000001a03007c0c */ /* 0x000fe2000bf26270 */
[----:B------:R-:W-:Y:S02]  /*1a80*/  IMAD R19, R10, UR13, R19 ;  /* 0x0000000d0a137c24 */ /* 0x000fe4000f8e0213 */
[----:B------:R-:W-:Y:S02]  /*1a90*/  IMAD R13, R13, UR25, R24 ;  /* 0x000000190d0d7c24 */ /* 0x000fe4000f8e0218 */
[----:B-1----:R-:W-:-:S04]  /*1aa0*/  IMAD.WIDE R20, R22, 0x2, R8 ;  /* 0x0000000216147825 */ /* 0x002fc800078e0208 */
[----:B0-----:R-:W-:Y:S01]  /*1ab0*/  IMAD.WIDE R6, R13, 0x2, R6 ;  /* 0x000000020d067825 */ /* 0x001fe200078e0206 */
[----:B------:R-:W-:Y:S01]  /*1ac0*/  PRMT R13, R15, 0x7632, R13 ;  /* 0x000076320f0d7816 */ /* 0x000fe2000000000d */
[----:B------:R1:W-:Y:S02]  /*1ad0*/  STG.E.U16 desc[UR6][R20.64], R15 ;  /* 0x0000000f14007986 */ /* 0x0003e4000c101506 */
[----:B------:R-:W-:-:S04]  /*1ae0*/  IMAD.WIDE R10, R11, 0x2, R8 ;  /* 0x000000020b0a7825 */ /* 0x000fc800078e0208 */
[--C-:B------:R-:W-:Y:S01]  /*1af0*/  IMAD.WIDE R18, R19, 0x2, R8.reuse ;  /* 0x0000000213127825 */ /* 0x100fe200078e0208 */
[----:B------:R1:W-:Y:S03]  /*1b00*/  STG.E.U16 desc[UR6][R10.64], R13 ;  /* 0x0000000d0a007986 */ /* 0x0003e6000c101506 */
[----:B------:R-:W-:Y:S01]  /*1b10*/  IMAD.WIDE R8, R25, 0x2, R8 ;  /* 0x0000000219087825 */ /* 0x000fe200078e0208 */
[----:B------:R1:W-:Y:S04]  /*1b20*/  STG.E.U16 desc[UR6][R18.64], R12 ;  /* 0x0000000c12007986 */ /* 0x0003e8000c101506 */
[----:B------:R1:W-:Y:S04]  /*1b30*/  STG.E.U16 desc[UR6][R8.64], R14 ;  /* 0x0000000e08007986 */ /* 0x0003e8000c101506 */
[----:B------:R1:W-:Y:S01]  /*1b40*/  STG.E.U16 desc[UR6][R6.64], R23 ;  /* 0x0000001706007986 */ /* 0x0003e2000c101506 */
[----:B------:R-:W-:Y:S05]  /*1b50*/  @!P1 BRA `(.L_x_635) ;  /* 0xffffffe400dc9947 */ /* 0x000fea000383ffff */
[----:B------:R-:W-:Y:S05]  /*1b60*/  BSYNC.RECONVERGENT B0 ;  /* 0x0000000000007941 */ /* 0x000fea0003800200 */
.L_x_632:
[----:B------:R-:W-:Y:S05]  /*1b70*/  EXIT ;  /* 0x000000000000794d */ /* 0x000fea0003800000 */
.L_x_636:
        /* <DEDUP_REMOVED lines=16> */
.L_x_1379:


//--------------------- .text._ZN2at6native38_GLOBAL__N__9a469cfd_6_RNN_cu_eca79a6d6kernel18lstm_cell_backwardIN3c108BFloat16EfiLi1EEEvNS_4cuda6detail10TensorInfoIT_T1_EESB_SB_SB_SB_SB_SB_SA_SA_ --------------------------
	.section	.text._ZN2at6native38_GLOBAL__N__9a469cfd_6_RNN_cu_eca79a6d6kernel18lstm_cell_backwardIN3c108BFloat16EfiLi1EEEvNS_4cuda6detail10TensorInfoIT_T1_EESB_SB_SB_SB_SB_SB_SA_SA_,"ax",@progbits
	.align	128
.text._ZN2at6native38_GLOBAL__N__9a469cfd_6_RNN_cu_eca79a6d6kernel18lstm_cell_backwardIN3c108BFloat16EfiLi1EEEvNS_4cuda6detail10TensorInfoIT_T1_EESB_SB_SB_SB_SB_SB_SA_SA_:
        .type           _ZN2at6native38_GLOBAL__N__9a469cfd_6_RNN_cu_eca79a6d6kernel18lstm_cell_backwardIN3c108BFloat16EfiLi1EEEvNS_4cuda6detail10TensorInfoIT_T1_EESB_SB_SB_SB_SB_SB_SA_SA_,@function
        .size           _ZN2at6native38_GLOBAL__N__9a469cfd_6_RNN_cu_eca79a6d6kernel18lstm_cell_backwardIN3c108BFloat16EfiLi1EEEvNS_4cuda6detail10TensorInfoIT_T1_EESB_SB_SB_SB_SB_SB_SA_SA_,(.L_x_1380 - _ZN2at6native38_GLOBAL__N__9a469cfd_6_RNN_cu_eca79a6d6kernel18lstm_cell_backwardIN3c108BFloat16EfiLi1EEEvNS_4cuda6detail10TensorInfoIT_T1_EESB_SB_SB_SB_SB_SB_SA_SA_)
        .other          _ZN2at6native38_GLOBAL__N__9a469cfd_6_RNN_cu_eca79a6d6kernel18lstm_cell_backwardIN3c108BFloat16EfiLi1EEEvNS_4cuda6detail10TensorInfoIT_T1_EESB_SB_SB_SB_SB_SB_SA_SA_,@"STO_CUDA_ENTRY STV_DEFAULT"
_ZN2at6native38_GLOBAL__N__9a469cfd_6_RNN_cu_eca79a6d6kernel18lstm_cell_backwardIN3c108BFloat16EfiLi1EEEvNS_4cuda6detail10TensorInfoIT_T1_EESB_SB_SB_SB_SB_SB_SA_SA_:
        /* <DEDUP_REMOVED lines=8> */
[----:B------:R-:W0:Y:S01]  /*0080*/  LDCU.64 UR8, c[0x0][0x6e0] ;  /* 0x0000dc00ff0877ac */ /* 0x000e220008000a00 */
[----:B------:R-:W1:Y:S01]  /*0090*/  LDCU UR4, c[0x0][0x370] ;  /* 0x00006e00ff0477ac */ /* 0x000e620008000800 */
[----:B------:R-:W2:Y:S01]  /*00a0*/  LDCU.64 UR6, c[0x0][0x358] ;  /* 0x00006b00ff0677ac */ /* 0x000ea20008000a00 */
[----:B0-----:R-:W-:-:S04]  /*00b0*/  UISETP.NE.U32.AND UP0, UPT, UR8, URZ, UPT ;  /* 0x000000ff0800728c */ /* 0x001fc8000bf05070 */
[----:B------:R-:W-:Y:S01]  /*00c0*/  UISETP.NE.AND.EX UP0, UPT, UR9, URZ, UPT, UP0 ;  /* 0x000000ff0900728c */ /* 0x000fe2000bf05300 */
[----:B-1----:R-:W-:-:S08]  /*00d0*/  IMAD R2, R2, UR4, RZ ;  /* 0x0000000402027c24 */ /* 0x002fd0000f8e02ff */
[----:B--2---:R-:W-:Y:S05]  /*00e0*/  BRA.U UP0, `(.L_x_637) ;  /* 0x0000000d00a87547 */ /* 0x004fea000b800000 */
[----:B------:R-:W0:Y:S02]  /*00f0*/  LDCU.64 UR4, c[0x0][0x7b8] ;  /* 0x0000f700ff0477ac */ /* 0x000e240008000a00 */
[----:B0-----:R-:W-:-:S04]  /*0100*/  UISETP.NE.U32.AND UP0, UPT, UR4, URZ, UPT ;  /* 0x000000ff0400728c */ /* 0x001fc8000bf05070 */
[----:B------:R-:W-:-:S09]  /*0110*/  UISETP.NE.AND.EX UP0, UPT, UR5, URZ, UPT, UP0 ;  /* 0x000000ff0500728c */ /* 0x000fd2000bf05300 */
[----:B------:R-:W-:Y:S05]  /*0120*/  BRA.U !UP0, `(.L_x_638) ;  /* 0x0000000508d87547 */ /* 0x000fea000b800000 */
[----:B------:R-:W0:Y:S01]  /*0130*/  LDC R6, c[0x0][0x968] ;  /* 0x00025a00ff067b82 */ /* 0x000e220000000800 */
[----:B------:R-:W1:Y:S01]  /*0140*/  LDCU UR12, c[0x0][0x96c] ;  /* 0x00012d80ff0c77ac */ /* 0x000e620008000800 */
[----:B------:R-:W2:Y:S01]  /*0150*/  LDCU UR4, c[0x0][0x3ec] ;  /* 0x00007d80ff0477ac */ /* 0x000ea20008000800 */
[----:B------:R-:W3:Y:S01]  /*0160*/  LDCU UR5, c[0x0][0x4c4] ;  /* 0x00009880ff0577ac */ /* 0x000ee20008000800 */
[----:B------:R-:W4:Y:S01]  /*0170*/  LDCU UR8, c[0x0][0x59c] ;  /* 0x0000b380ff0877ac */ /* 0x000f220008000800 */
[----:B------:R-:W0:Y:S01]  /*0180*/  LDCU UR9, c[0x0][0x674] ;  /* 0x0000ce80ff0977ac */ /* 0x000e220008000800 */
[----:B------:R-:W0:Y:S02]  /*0190*/  LDCU UR10, c[0x0][0x8fc] ;  /* 0x00011f80ff0a77ac */ /* 0x000e240008000800 */
[----:B0-----:R-:W-:Y:S01]  /*01a0*/  IABS R12, R6 ;  /* 0x00000006000c7213 */ /* 0x001fe20000000000 */
[----:B------:R-:W0:Y:S01]  /*01b0*/  LDCU UR11, c[0x0][0x824] ;  /* 0x00010480ff0b77ac */ /* 0x000e220008000800 */
[----:B------:R-:W-:-:S02]  /*01c0*/  ISETP.NE.AND P0, PT, R6, RZ, PT ;  /* 0x000000ff0600720c */ /* 0x000fc40003f05270 */
[----:B------:R-:W5:Y:S08]  /*01d0*/  I2F.RP R0, R12 ;  /* 0x0000000c00007306 */ /* 0x000f700000209400 */
[----:B-----5:R-:W5:Y:S02]  /*01e0*/  MUFU.RCP R0, R0 ;  /* 0x0000000000007308 */ /* 0x020f640000001000 */
[----:B-----5:R-:W-:-:S02]  /*01f0*/  IADD3 R4, PT, PT, R0, 0xffffffe, RZ ;  /* 0x0ffffffe00047810 */ /* 0x020fc40007ffe0ff */
[----:B------:R-:W-:-:S04]  /*0200*/  LOP3.LUT R0, RZ, R6, RZ, 0x33, !PT ;  /* 0x00000006ff007212 */ /* 0x000fc800078e33ff */
[----:B------:R5:W1:Y:S02]  /*0210*/  F2I.FTZ.U32.TRUNC.NTZ R5, R4 ;  /* 0x0000000400057305 */ /* 0x000a64000021f000 */
[----:B-----5:R-:W-:Y:S01]  /*0220*/  HFMA2 R4, -RZ, RZ, 0, 0 ;  /* 0x00000000ff047431 */ /* 0x020fe200000001ff */
[----:B-1----:R-:W-:-:S05]  /*0230*/  IADD3 R13, PT, PT, RZ, -R5, RZ ;  /* 0x80000005ff0d7210 */ /* 0x002fca0007ffe0ff */
[----:B------:R-:W-:-:S04]  /*0240*/  IMAD R13, R13, R12, RZ ;  /* 0x0000000c0d0d7224 */ /* 0x000fc800078e02ff */
[----:B0-234-:R-:W-:-:S07]  /*0250*/  IMAD.HI.U32 R13, R5, R13, R4 ;  /* 0x0000000d050d7227 */ /* 0x01dfce00078e0004 */
.L_x_639:
[----:B------:R-:W0:Y:S01]  /*0260*/  LDC R17, c[0x0][0x968] ;  /* 0x00025a00ff117b82 */ /* 0x000e220000000800 */
[----:B------:R-:W-:Y:S01]  /*0270*/  IABS R4, R3 ;  /* 0x0000000300047213 */ /* 0x000fe20000000000 */
[----:B------:R-:W-:-:S04]  /*0280*/  IMAD R23, R3, UR9, RZ ;  /* 0x0000000903177c24 */ /* 0x000fc8000f8e02ff */
[----:B------:R-:W-:Y:S02]  /*0290*/  IMAD.HI.U32 R6, R13, R4, RZ ;  /* 0x000000040d067227 */ /* 0x000fe400078e00ff */
[----:B------:R-:W1:Y:S03]  /*02a0*/  LDC.64 R20, c[0x0][0x7b8] ;  /* 0x0001ee00ff147b82 */ /* 0x000e660000000a00 */
[----:B------:R-:W-:Y:S02]  /*02b0*/  IADD3 R5, PT, PT, -R6, RZ, RZ ;  /* 0x000000ff06057210 */ /* 0x000fe40007ffe1ff */
[----:B0-----:R-:W-:-:S05]  /*02c0*/  IABS R8, R17 ;  /* 0x0000001100087213 */ /* 0x001fca0000000000 */
[----:B------:R-:W-:Y:S01]  /*02d0*/  IMAD R5, R8, R5, R4 ;  /* 0x0000000508057224 */ /* 0x000fe200078e0204 */
[----:B------:R-:W-:-:S04]  /*02e0*/  LOP3.LUT R4, R3, R17, RZ, 0x3c, !PT ;  /* 0x0000001103047212 */ /* 0x000fc800078e3cff */
[----:B------:R-:W-:Y:S02]  /*02f0*/  ISETP.GT.U32.AND P2, PT, R12, R5, PT ;  /* 0x000000050c00720c */ /* 0x000fe40003f44070 */
[----:B------:R-:W-:-:S11]  /*0300*/  ISETP.GE.AND P3, PT, R4, RZ, PT ;  /* 0x000000ff0400720c */ /* 0x000fd60003f66270 */
[----:B------:R-:W-:Y:S02]  /*0310*/  @!P2 IADD3 R5, PT, PT, R5, -R8, RZ ;  /* 0x800000080505a210 */ /* 0x000fe40007ffe0ff */
[----:B------:R-:W-:Y:S02]  /*0320*/  @!P2 IADD3 R6, PT, PT, R6, 0x1, RZ ;  /* 0x000000010606a810 */ /* 0x000fe40007ffe0ff */
[----:B------:R-:W-:Y:S02]  /*0330*/  ISETP.GE.U32.AND P1, PT, R5, R12, PT ;  /* 0x0000000c0500720c */ /* 0x000fe40003f26070 */
[----:B------:R-:W0:Y:S11]  /*0340*/  LDC.64 R4, c[0x0][0x608] ;  /* 0x00018200ff047b82 */ /* 0x000e360000000a00 */
[----:B------:R-:W-:-:S04]  /*0350*/  @P1 IADD3 R6, PT, PT, R6, 0x1, RZ ;  /* 0x0000000106061810 */ /* 0x000fc80007ffe0ff */
[----:B------:R-:W-:-:S04]  /*0360*/  @!P3 IADD3 R6, PT, PT, -R6, RZ, RZ ;  /* 0x000000ff0606b210 */ /* 0x000fc80007ffe1ff */
[----:B------:R-:W-:-:S05]  /*0370*/  SEL R6, R0, R6, !P0 ;  /* 0x0000000600067207 */ /* 0x000fca0004000000 */
[----:B------:R-:W-:Y:S02]  /*0380*/  IMAD R14, R6, R17, RZ ;  /* 0x00000011060e7224 */ /* 0x000fe400078e02ff */
[----:B------:R-:W2:Y:S01]  /*0390*/  LDC.64 R6, c[0x0][0x380] ;  /* 0x0000e000ff067b82 */ /* 0x000ea20000000a00 */
[----:B0-----:R-:W-:Y:S02]  /*03a0*/  IMAD.WIDE R22, R23, 0x2, R4 ;  /* 0x0000000217167825 */ /* 0x001fe400078e0204 */
[----:B------:R-:W-:-:S04]  /*03b0*/  IADD3 R9, PT, PT, -R14, R3, RZ ;  /* 0x000000030e097210 */ /* 0x000fc80007ffe1ff */
[----:B------:R-:W-:Y:S01]  /*03c0*/  LEA R14, R14, R9, 0x2 ;  /* 0x000000090e0e7211 */ /* 0x000fe200078e10ff */
[----:B------:R0:W3:Y:S01]  /*03d0*/  LDG.E.U16 R22, desc[UR6][R22.64] ;  /* 0x0000000616167981 */ /* 0x0000e2000c1e1500 */
[----:B------:R-:W4:Y:S02]  /*03e0*/  LDC.64 R4, c[0x0][0x530] ;  /* 0x00014c00ff047b82 */ /* 0x000f240000000a00 */
[----:B------:R-:W-:-:S04]  /*03f0*/  IADD3 R15, PT, PT, R14, R17, RZ ;  /* 0x000000110e0f7210 */ /* 0x000fc80007ffe0ff */
[----:B------:R-:W-:-:S04]  /*0400*/  IADD3 R16, PT, PT, R15, R17, RZ ;  /* 0x000000110f107210 */ /* 0x000fc80007ffe0ff */
[----:B------:R-:W-:Y:S01]  /*0410*/  IADD3 R17, PT, PT, R16, R17, RZ ;  /* 0x0000001110117210 */ /* 0x000fe20007ffe0ff */
[----:B------:R-:W-:-:S04]  /*0420*/  IMAD R9, R3, UR11, RZ ;  /* 0x0000000b03097c24 */ /* 0x000fc8000f8e02ff */
[----:B------:R-:W-:-:S04]  /*0430*/  IMAD R19, R17, UR4, RZ ;  /* 0x0000000411137c24 */ /* 0x000fc8000f8e02ff */
[----:B--2---:R-:W-:-:S04]  /*0440*/  IMAD.WIDE R18, R19, 0x2, R6 ;  /* 0x0000000213127825 */ /* 0x004fc800078e0206 */
[----:B-1----:R-:W-:Y:S02]  /*0450*/  IMAD.WIDE R20, R9, 0x2, R20 ;  /* 0x0000000209147825 */ /* 0x002fe400078e0214 */
[----:B------:R-:W2:Y:S02]  /*0460*/  LDG.E.U16 R18, desc[UR6][R18.64] ;  /* 0x0000000612127981 */ /* 0x000ea4000c1e1500 */
[----:B------:R-:W-:Y:S02]  /*0470*/  IMAD R11, R14, UR4, RZ ;  /* 0x000000040e0b7c24 */ /* 0x000fe4000f8e02ff */
[----:B------:R-:W-:Y:S01]  /*0480*/  IMAD R9, R15, UR4, RZ ;  /* 0x000000040f097c24 */ /* 0x000fe2000f8e02ff */
[----:B------:R-:W5:Y:S01]  /*0490*/  LDG.E.U16 R20, desc[UR6][R20.64] ;  /* 0x0000000614147981 */ /* 0x000f62000c1e1500 */
[----:B0-----:R-:W-:Y:S02]  /*04a0*/  IMAD R23, R16, UR4, RZ ;  /* 0x0000000410177c24 */ /* 0x001fe4000f8e02ff */
[----:B------:R-:W-:-:S02]  /*04b0*/  IMAD R25, R3, UR8, RZ ;  /* 0x0000000803197c24 */ /* 0x000fc4000f8e02ff */
[----:B------:R-:W-:-:S04]  /*04c0*/  IMAD.WIDE R10, R11, 0x2, R6 ;  /* 0x000000020b0a7825 */ /* 0x000fc800078e0206 */
[--C-:B------:R-:W-:Y:S02]  /*04d0*/  IMAD.WIDE R8, R9, 0x2, R6.reuse ;  /* 0x0000000209087825 */ /* 0x100fe400078e0206 */
[----:B------:R-:W5:Y:S02]  /*04e0*/  LDG.E.U16 R10, desc[UR6][R10.64] ;  /* 0x000000060a0a7981 */ /* 0x000f64000c1e1500 */
[----:B------:R-:W-:Y:S02]  /*04f0*/  IMAD.WIDE R6, R23, 0x2, R6 ;  /* 0x0000000217067825 */ /* 0x000fe400078e0206 */
[----:B------:R-:W5:Y:S02]  /*0500*/  LDG.E.U16 R8, desc[UR6][R8.64] ;  /* 0x0000000608087981 */ /* 0x000f64000c1e1500 */
[----:B----4-:R-:W-:Y:S02]  /*0510*/  IMAD.WIDE R4, R25, 0x2, R4 ;  /* 0x0000000219047825 */ /* 0x010fe400078e0204 */
[----:B------:R0:W4:Y:S04]  /*0520*/  LDG.E.U16 R21, desc[UR6][R6.64] ;  /* 0x0000000606157981 */ /* 0x000128000c1e1500 */
[----:B------:R1:W4:Y:S01]  /*0530*/  LDG.E.U16 R19, desc[UR6][R4.64] ;  /* 0x0000000604137981 */ /* 0x000322000c1e1500 */
[----:B0-----:R-:W0:Y:S08]  /*0540*/  LDC.64 R6, c[0x0][0x458] ;  /* 0x00011600ff067b82 */ /* 0x001e300000000a00 */
[----:B-1----:R-:W1:Y:S01]  /*0550*/  LDC.64 R4, c[0x0][0x890] ;  /* 0x00022400ff047b82 */ /* 0x002e620000000a00 */
[----:B------:R-:W-:Y:S01]  /*0560*/  IMAD R17, R17, UR5, RZ ;  /* 0x0000000511117c24 */ /* 0x000fe2000f8e02ff */
[----:B---3--:R-:W-:-:S06]  /*0570*/  SHF.L.U32 R22, R22, 0x10, RZ ;  /* 0x0000001016167819 */ /* 0x008fcc00000006ff */
[----:B------:R-:W3:Y:S01]  /*0580*/  MUFU.TANH R22, R22 ;  /* 0x0000001600167308 */ /* 0x000ee20000002400 */
[----:B--2---:R-:W-:Y:S01]  /*0590*/  SHF.L.U32 R18, R18, 0x10, RZ ;  /* 0x0000001012127819 */ /* 0x004fe200000006ff */
[-C--:B---3--:R-:W-:Y:S01]  /*05a0*/  FMUL.FTZ R23, RZ, R22.reuse ;  /* 0x00000016ff177220 */ /* 0x088fe20000410000 */
[----:B------:R-:W-:Y:S01]  /*05b0*/  FFMA.FTZ R24, -R22, R22, 1 ;  /* 0x3f80000016187423 */ /* 0x000fe20000010116 */
[----:B-----5:R-:W-:Y:S02]  /*05c0*/  SHF.L.U32 R20, R20, 0x10, RZ ;  /* 0x0000001014147819 */ /* 0x020fe400000006ff */
[----:B------:R-:W-:Y:S01]  /*05d0*/  FADD.FTZ R26, -R18, 1 ;  /* 0x3f800000121a7421 */ /* 0x000fe20000010100 */
[----:B------:R-:W-:-:S03]  /*05e0*/  FMUL.FTZ R11, RZ, R18 ;  /* 0x00000012ff0b7220 */ /* 0x000fc60000410000 */
[----:B------:R-:W-:Y:S01]  /*05f0*/  FMUL.FTZ R9, R23, R26 ;  /* 0x0000001a17097220 */ /* 0x000fe20000410000 */
[----:B------:R-:W-:Y:S01]  /*0600*/  FFMA.FTZ R20, R11, R24, R20 ;  /* 0x000000180b147223 */ /* 0x000fe20000010014 */
[----:B------:R-:W-:Y:S02]  /*0610*/  SHF.L.U32 R23, R10, 0x10, RZ ;  /* 0x000000100a177819 */ /* 0x000fe400000006ff */
[----:B------:R-:W-:Y:S02]  /*0620*/  SHF.L.U32 R11, R8, 0x10, RZ ;  /* 0x00000010080b7819 */ /* 0x000fe400000006ff */
[----:B----4-:R-:W-:Y:S02]  /*0630*/  SHF.L.U32 R21, R21, 0x10, RZ ;  /* 0x0000001015157819 */ /* 0x010fe400000006ff */
[----:B------:R-:W-:Y:S01]  /*0640*/  SHF.L.U32 R19, R19, 0x10, RZ ;  /* 0x0000001013137819 */ /* 0x000fe200000006ff */
[----:B------:R-:W-:Y:S01]  /*0650*/  FADD.FTZ R25, -R23, 1 ;  /* 0x3f80000017197421 */ /* 0x000fe20000010100 */
[----:B------:R-:W-:Y:S01]  /*0660*/  FADD.FTZ R22, -R11, 1 ;  /* 0x3f8000000b167421 */ /* 0x000fe20000010100 */
[----:B------:R-:W-:-:S02]  /*0670*/  FMUL.FTZ R8, R20, R21 ;  /* 0x0000001514087220 */ /* 0x000fc40000410000 */
[C---:B------:R-:W-:Y:S01]  /*0680*/  FMUL.FTZ R19, R20.reuse, R19 ;  /* 0x0000001314137220 */ /* 0x040fe20000410000 */
[----:B------:R-:W-:Y:S01]  /*0690*/  FFMA.FTZ R21, -R21, R21, 1 ;  /* 0x3f80000015157423 */ /* 0x000fe20000010115 */
[----:B------:R-:W-:Y:S01]  /*06a0*/  FMUL.FTZ R10, R20, R23 ;  /* 0x00000017140a7220 */ /* 0x000fe20000410000 */
[----:B------:R-:W-:Y:S01]  /*06b0*/  FMUL.FTZ R8, R8, R25 ;  /* 0x0000001908087220 */ /* 0x000fe20000410000 */
[----:B------:R-:W-:Y:S02]  /*06c0*/  FMUL.FTZ R22, R19, R22 ;  /* 0x0000001613167220 */ /* 0x000fe40000410000 */
[----:B------:R-:W-:Y:S01]  /*06d0*/  FMUL.FTZ R19, R10, R21 ;  /* 0x000000150a137220 */ /* 0x000fe20000410000 */
[----:B------:R-:W-:Y:S01]  /*06e0*/  FMUL.FTZ R21, R23, R8 ;  /* 0x0000000817157220 */ /* 0x000fe20000410000 */
[----:B------:R-:W-:Y:S01]  /*06f0*/  FMUL.FTZ R22, R11, R22 ;  /* 0x000000160b167220 */ /* 0x000fe20000410000 */
[----:B------:R-:W-:Y:S01]  /*0700*/  FMUL.FTZ R18, R18, R9 ;  /* 0x0000000912127220 */ /* 0x000fe20000410000 */
[----:B------:R-:W-:Y:S01]  /*0710*/  FMUL.FTZ R20, R20, R11 ;  /* 0x0000000b14147220 */ /* 0x000fe20000410000 */
[----:B------:R-:W-:-:S02]  /*0720*/  IMAD R9, R14, UR5, RZ ;  /* 0x000000050e097c24 */ /* 0x000fc4000f8e02ff */
[----:B------:R-:W-:Y:S01]  /*0730*/  IMAD R11, R15, UR5, RZ ;  /* 0x000000050f0b7c24 */ /* 0x000fe2000f8e02ff */
[----:B------:R-:W-:Y:S01]  /*0740*/  F2FP.BF16.F32.PACK_AB R21, R22, R21 ;  /* 0x000000151615723e */ /* 0x000fe200000010ff */
[----:B------:R-:W-:Y:S01]  /*0750*/  IMAD R15, R16, UR5, RZ ;  /* 0x00000005100f7c24 */ /* 0x000fe2000f8e02ff */
[----:B------:R-:W-:Y:S01]  /*0760*/  F2FP.BF16.F32.PACK_AB R18, R18, R19 ;  /* 0x000000131212723e */ /* 0x000fe200000010ff */
[----:B------:R-:W-:Y:S01]  /*0770*/  IMAD R23, R3, UR10, RZ ;  /* 0x0000000a03177c24 */ /* 0x000fe2000f8e02ff */
[----:B------:R-:W-:Y:S01]  /*0780*/  PRMT R16, R21, 0x7632, R16 ;  /* 0x0000763215107816 */ /* 0x000fe20000000010 */
[----:B0-----:R-:W-:Y:S01]  /*0790*/  IMAD.WIDE R8, R9, 0x2, R6 ;  /* 0x0000000209087825 */ /* 0x001fe200078e0206 */
[----:B------:R-:W-:-:S03]  /*07a0*/  F2FP.BF16.F32.PACK_AB R20, RZ, R20 ;  /* 0x00000014ff14723e */ /* 0x000fc600000010ff */
[----:B------:R-:W-:-:S04]  /*07b0*/  IMAD.WIDE R10, R11, 0x2, R6 ;  /* 0x000000020b0a7825 */ /* 0x000fc800078e0206 */
[--C-:B------:R-:W-:Y:S01]  /*07c0*/  IMAD.WIDE R14, R15, 0x2, R6.reuse ;  /* 0x000000020f0e7825 */ /* 0x100fe200078e0206 */
[----:B------:R0:W-:Y:S03]  /*07d0*/  STG.E.U16 desc[UR6][R8.64], R21 ;  /* 0x0000001508007986 */ /* 0x0001e6000c101506 */
[----:B------:R-:W-:Y:S01]  /*07e0*/  IMAD.WIDE R6, R17, 0x2, R6 ;  /* 0x0000000211067825 */ /* 0x000fe200078e0206 */
[----:B------:R-:W-:Y:S01]  /*07f0*/  PRMT R17, R18, 0x7632, R17 ;  /* 0x0000763212117816 */ /* 0x000fe20000000011 */
        /* <DEDUP_REMOVED lines=8> */
[----:B------:R-:W-:Y:S05]  /*0880*/  EXIT ;  /* 0x000000000000794d */ /* 0x000fea0003800000 */
.L_x_638:
[----:B------:R-:W0:Y:S01]  /*0890*/  LDC R8, c[0x0][0x968] ;  /* 0x00025a00ff087b82 */ /* 0x000e220000000800 */
[----:B------:R-:W1:Y:S01]  /*08a0*/  LDCU UR11, c[0x0][0x96c] ;  /* 0x00012d80ff0b77ac */ /* 0x000e620008000800 */
[----:B------:R-:W2:Y:S01]  /*08b0*/  LDCU UR4, c[0x0][0x3ec] ;  /* 0x00007d80ff0477ac */ /* 0x000ea20008000800 */
[----:B------:R-:W3:Y:S01]  /*08c0*/  LDCU UR5, c[0x0][0x4c4] ;  /* 0x00009880ff0577ac */ /* 0x000ee20008000800 */
[----:B------:R-:W4:Y:S01]  /*08d0*/  LDCU UR8, c[0x0][0x59c] ;  /* 0x0000b380ff0877ac */ /* 0x000f220008000800 */
[----:B------:R-:W0:Y:S01]  /*08e0*/  LDCU UR9, c[0x0][0x674] ;  /* 0x0000ce80ff0977ac */ /* 0x000e220008000800 */
[----:B------:R-:W0:Y:S02]  /*08f0*/  LDCU UR10, c[0x0][0x8fc] ;  /* 0x00011f80ff0a77ac */ /* 0x000e240008000800 */
[----:B0-----:R-:W-:Y:S02]  /*0900*/  IABS R9, R8 ;  /* 0x0000000800097213 */ /* 0x001fe40000000000 */
[----:B------:R-:W-:-:S02]  /*0910*/  ISETP.NE.AND P0, PT, R8, RZ, PT ;  /* 0x000000ff0800720c */ /* 0x000fc40003f05270 */
[----:B------:R-:W0:Y:S01]  /*0920*/  I2F.RP R0, R9 ;  /* 0x0000000900007306 */ /* 0x000e220000209400 */
[----:B------:R-:W-:-:S07]  /*0930*/  LOP3.LUT R8, RZ, R8, RZ, 0x33, !PT ;  /* 0x00000008ff087212 */ /* 0x000fce00078e33ff */
[----:B0-----:R-:W0:Y:S02]  /*0940*/  MUFU.RCP R0, R0 ;  /* 0x0000000000007308 */ /* 0x001e240000001000 */
[----:B0-----:R-:W-:-:S06]  /*0950*/  IADD3 R10, PT, PT, R0, 0xffffffe, RZ ;  /* 0x0ffffffe000a7810 */ /* 0x001fcc0007ffe0ff */
[----:B------:R0:W5:Y:S02]  /*0960*/  F2I.FTZ.U32.TRUNC.NTZ R11, R10 ;  /* 0x0000000a000b7305 */ /* 0x000164000021f000 */
[----:B0-----:R-:W-:Y:S02]  /*0970*/  MOV R10, RZ ;  /* 0x000000ff000a7202 */ /* 0x001fe40000000f00 */
[----:B-----5:R-:W-:-:S05]  /*0980*/  IADD3 R4, PT, PT, RZ, -R11, RZ ;  /* 0x8000000bff047210 */ /* 0x020fca0007ffe0ff */
[----:B------:R-:W-:-:S04]  /*0990*/  IMAD R5, R4, R9, RZ ;  /* 0x0000000904057224 */ /* 0x000fc800078e02ff */
[----:B-1234-:R-:W-:-:S07]  /*09a0*/  IMAD.HI.U32 R10, R11, R5, R10 ;  /* 0x000000050b0a7227 */ /* 0x01efce00078e000a */
.L_x_640:
        /* <DEDUP_REMOVED lines=9> */
[----:B------:R-:W-:-:S13]  /*0a40*/  ISETP.GT.U32.AND P2, PT, R9, R4, PT ;  /* 0x000000040900720c */ /* 0x000fda0003f44070 */
[----:B------:R-:W-:Y:S02]  /*0a50*/  @!P2 IADD3 R4, PT, PT, R4, -R7, RZ ;  /* 0x800000070404a210 */ /* 0x000fe40007ffe0ff */
[----:B------:R-:W-:Y:S02]  /*0a60*/  @!P2 IADD3 R0, PT, PT, R0, 0x1, RZ ;  /* 0x000000010000a810 */ /* 0x000fe40007ffe0ff */
[----:B------:R-:W-:Y:S02]  /*0a70*/  ISETP.GE.U32.AND P1, PT, R4, R9, PT ;  /* 0x000000090400720c */ /* 0x000fe40003f26070 */
[----:B------:R-:W-:-:S04]  /*0a80*/  LOP3.LUT R4, R3, R14, RZ, 0x3c, !PT ;  /* 0x0000000e03047212 */ /* 0x000fc800078e3cff */
[----:B------:R-:W-:Y:S02]  /*0a90*/  ISETP.GE.AND P3, PT, R4, RZ, PT ;  /* 0x000000ff0400720c */ /* 0x000fe40003f66270 */
[----:B------:R-:W0:Y:S05]  /*0aa0*/  LDC.64 R4, c[0x0][0x608] ;  /* 0x00018200ff047b82 */ /* 0x000e2a0000000a00 */
[----:B------:R-:W-:-:S06]  /*0ab0*/  @P1 IADD3 R0, PT, PT, R0, 0x1, RZ ;  /* 0x0000000100001810 */ /* 0x000fcc0007ffe0ff */
[----:B------:R-:W-:-:S04]  /*0ac0*/  @!P3 IADD3 R0, PT, PT, -R0, RZ, RZ ;  /* 0x000000ff0000b210 */ /* 0x000fc80007ffe1ff */
[----:B------:R-:W-:-:S05]  /*0ad0*/  SEL R0, R8, R0, !P0 ;  /* 0x0000000008007207 */ /* 0x000fca0004000000 */
[----:B------:R-:W-:Y:S02]  /*0ae0*/  IMAD R0, R0, R14, RZ ;  /* 0x0000000e00007224 */ /* 0x000fe400078e02ff */
[----:B0-----:R-:W-:-:S03]  /*0af0*/  IMAD.WIDE R4, R11, 0x2, R4 ;  /* 0x000000020b047825 */ /* 0x001fc600078e0204 */
[----:B------:R-:W-:-:S04]  /*0b00*/  IADD3 R7, PT, PT, -R0, R3, RZ ;  /* 0x0000000300077210 */ /* 0x000fc80007ffe1ff */
[----:B------:R-:W-:Y:S02]  /*0b10*/  LEA R12, R0, R7, 0x2 ;  /* 0x00000007000c7211 */ /* 0x000fe400078e10ff */
[----:B------:R0:W3:Y:S02]  /*0b20*/  LDG.E.U16 R0, desc[UR6][R4.64] ;  /* 0x0000000604007981 */ /* 0x0000e4000c1e1500 */
[----:B------:R-:W-:-:S04]  /*0b30*/  IADD3 R11, PT, PT, R12, R14, RZ ;  /* 0x0000000e0c0b7210 */ /* 0x000fc80007ffe0ff */
[----:B------:R-:W-:-:S04]  /*0b40*/  IADD3 R13, PT, PT, R11, R14, RZ ;  /* 0x0000000e0b0d7210 */ /* 0x000fc80007ffe0ff */
[----:B------:R-:W-:-:S05]  /*0b50*/  IADD3 R14, PT, PT, R13, R14, RZ ;  /* 0x0000000e0d0e7210 */ /* 0x000fca0007ffe0ff */
[----:B------:R-:W-:-:S04]  /*0b60*/  IMAD R23, R14, UR4, RZ ;  /* 0x000000040e177c24 */ /* 0x000fc8000f8e02ff */
[----:B-1----:R-:W-:-:S04]  /*0b70*/  IMAD.WIDE R22, R23, 0x2, R18 ;  /* 0x0000000217167825 */ /* 0x002fc800078e0212 */
[----:B------:R-:W-:Y:S01]  /*0b80*/  IMAD R7, R12, UR4, RZ ;  /* 0x000000040c077c24 */ /* 0x000fe2000f8e02ff */
[----:B------:R-:W4:Y:S01]  /*0b90*/  LDG.E.U16 R15, desc[UR6][R22.64] ;  /* 0x00000006160f7981 */ /* 0x000f22000c1e1500 */
[----:B------:R-:W-:Y:S02]  /*0ba0*/  IMAD R21, R11, UR4, RZ ;  /* 0x000000040b157c24 */ /* 0x000fe4000f8e02ff */
[----:B------:R-:W-:Y:S02]  /*0bb0*/  IMAD R25, R13, UR4, RZ ;  /* 0x000000040d197c24 */ /* 0x000fe4000f8e02ff */
[----:B------:R-:W-:Y:S02]  /*0bc0*/  IMAD R27, R3, UR8, RZ ;  /* 0x00000008031b7c24 */ /* 0x000fe4000f8e02ff */
[----:B------:R-:W-:-:S04]  /*0bd0*/  IMAD.WIDE R6, R7, 0x2, R18 ;  /* 0x0000000207067825 */ /* 0x000fc800078e0212 */
[--C-:B0-----:R-:W-:Y:S01]  /*0be0*/  IMAD.WIDE R4, R21, 0x2, R18.reuse ;  /* 0x0000000215047825 */ /* 0x101fe200078e0212 */
[----:B------:R0:W5:Y:S03]  /*0bf0*/  LDG.E.U16 R20, desc[UR6][R6.64] ;  /* 0x0000000606147981 */ /* 0x000166000c1e1500 */
[----:B------:R-:W-:Y:S02]  /*0c00*/  IMAD.WIDE R18, R25, 0x2, R18 ;  /* 0x0000000219127825 */ /* 0x000fe400078e0212 */
[----:B------:R-:W5:Y:S02]  /*0c10*/  LDG.E.U16 R4, desc[UR6][R4.64] ;  /* 0x0000000604047981 */ /* 0x000f64000c1e1500 */
[----:B--2---:R-:W-:Y:S02]  /*0c20*/  IMAD.WIDE R16, R27, 0x2, R16 ;  /* 0x000000021b107825 */ /* 0x004fe400078e0210 */
[----:B------:R-:W2:Y:S01]  /*0c30*/  LDG.E.U16 R18, desc[UR6][R18.64] ;  /* 0x0000000612127981 */ /* 0x000ea2000c1e1500 */
[----:B0-----:R-:W0:Y:S03]  /*0c40*/  LDC.64 R6, c[0x0][0x458] ;  /* 0x00011600ff067b82 */ /* 0x001e260000000a00 */
[----:B------:R-:W2:Y:S01]  /*0c50*/  LDG.E.U16 R16, desc[UR6][R16.64] ;  /* 0x0000000610107981 */ /* 0x000ea2000c1e1500 */
[----:B------:R-:W-:Y:S01]  /*0c60*/  IMAD R11, R11, UR5, RZ ;  /* 0x000000050b0b7c24 */ /* 0x000fe2000f8e02ff */
[----:B---3--:R-:W-:-:S06]  /*0c70*/  SHF.L.U32 R23, R0, 0x10, RZ ;  /* 0x0000001000177819 */ /* 0x008fcc00000006ff */
[----:B------:R-:W1:Y:S01]  /*0c80*/  MUFU.TANH R23, R23 ;  /* 0x0000001700177308 */ /* 0x000e620000002400 */
[----:B----4-:R-:W-:Y:S01]  /*0c90*/  SHF.L.U32 R21, R15, 0x10, RZ ;  /* 0x000000100f157819 */ /* 0x010fe200000006ff */
[-C--:B-1----:R-:W-:Y:S01]  /*0ca0*/  FFMA.FTZ R15, -R23, R23.reuse, 1 ;  /* 0x3f800000170f7423 */ /* 0x082fe20000010117 */
[----:B------:R-:W-:-:S03]  /*0cb0*/  FMUL.FTZ R22, RZ, R23 ;  /* 0x00000017ff167220 */ /* 0x000fc60000410000 */
[----:B------:R-:W-:Y:S01]  /*0cc0*/  FMUL.FTZ R0, RZ, R21 ;  /* 0x00000015ff007220 */ /* 0x000fe20000410000 */
[----:B------:R-:W-:-:S03]  /*0cd0*/  FADD.FTZ R25, -R21, 1 ;  /* 0x3f80000015197421 */ /* 0x000fc60000010100 */
[----:B------:R-:W-:Y:S01]  /*0ce0*/  FFMA.FTZ R15, R0, R15, RZ ;  /* 0x0000000f000f7223 */ /* 0x000fe200000100ff */
[----:B------:R-:W-:Y:S01]  /*0cf0*/  FMUL.FTZ R0, R22, R25 ;  /* 0x0000001916007220 */ /* 0x000fe20000410000 */
[----:B-----5:R-:W-:Y:S02]  /*0d00*/  SHF.L.U32 R20, R20, 0x10, RZ ;  /* 0x0000001014147819 */ /* 0x020fe400000006ff */
[----:B------:R-:W-:Y:S02]  /*0d10*/  SHF.L.U32 R22, R4, 0x10, RZ ;  /* 0x0000001004167819 */ /* 0x000fe400000006ff */
[----:B------:R-:W1:Y:S01]  /*0d20*/  LDC.64 R4, c[0x0][0x890] ;  /* 0x00022400ff047b82 */ /* 0x000e620000000a00 */
[----:B--2---:R-:W-:Y:S02]  /*0d30*/  SHF.L.U32 R18, R18, 0x10, RZ ;  /* 0x0000001012127819 */ /* 0x004fe400000006ff */
[----:B------:R-:W-:Y:S01]  /*0d40*/  SHF.L.U32 R24, R16, 0x10, RZ ;  /* 0x0000001010187819 */ /* 0x000fe200000006ff */
[----:B------:R-:W-:Y:S01]  /*0d50*/  FADD.FTZ R17, -R20, 1 ;  /* 0x3f80000014117421 */ /* 0x000fe20000010100 */
[----:B------:R-:W-:Y:S01]  /*0d60*/  FADD.FTZ R23, -R22, 1 ;  /* 0x3f80000016177421 */ /* 0x000fe20000010100 */
[----:B------:R-:W-:-:S02]  /*0d70*/  FMUL.FTZ R16, R15, R18 ;  /* 0x000000120f107220 */ /* 0x000fc40000410000 */
[----:B------:R-:W-:Y:S01]  /*0d80*/  FMUL.FTZ R24, R15, R24 ;  /* 0x000000180f187220 */ /* 0x000fe20000410000 */
[----:B------:R-:W-:Y:S01]  /*0d90*/  FMUL.FTZ R0, R21, R0 ;  /* 0x0000000015007220 */ /* 0x000fe20000410000 */
[----:B------:R-:W-:Y:S01]  /*0da0*/  FMUL.FTZ R17, R16, R17 ;  /* 0x0000001110117220 */ /* 0x000fe20000410000 */
[----:B------:R-:W-:Y:S01]  /*0db0*/  FFMA.FTZ R18, -R18, R18, 1 ;  /* 0x3f80000012127423 */ /* 0x000fe20000010112 */
[----:B------:R-:W-:Y:S01]  /*0dc0*/  FMUL.FTZ R21, R24, R23 ;  /* 0x0000001718157220 */ /* 0x000fe20000410000 */
[----:B------:R-:W-:Y:S01]  /*0dd0*/  FMUL.FTZ R19, R15, R20 ;  /* 0x000000140f137220 */ /* 0x000fe20000410000 */
[----:B------:R-:W-:Y:S02]  /*0de0*/  FMUL.FTZ R20, R20, R17 ;  /* 0x0000001114147220 */ /* 0x000fe40000410000 */
[----:B------:R-:W-:Y:S01]  /*0df0*/  FMUL.FTZ R21, R22, R21 ;  /* 0x0000001516157220 */ /* 0x000fe20000410000 */
[----:B------:R-:W-:Y:S01]  /*0e00*/  FMUL.FTZ R19, R19, R18 ;  /* 0x0000001213137220 */ /* 0x000fe20000410000 */
[----:B------:R-:W-:Y:S01]  /*0e10*/  FMUL.FTZ R18, R15, R22 ;  /* 0x000000160f127220 */ /* 0x000fe20000410000 */
[----:B------:R-:W-:-:S02]  /*0e20*/  IMAD R15, R12, UR5, RZ ;  /* 0x000000050c0f7c24 */ /* 0x000fc4000f8e02ff */
[----:B------:R-:W-:Y:S01]  /*0e30*/  F2FP.BF16.F32.PACK_AB R20, R21, R20 ;  /* 0x000000141514723e */ /* 0x000fe200000010ff */
[----:B------:R-:W-:Y:S01]  /*0e40*/  IMAD R17, R13, UR5, RZ ;  /* 0x000000050d117c24 */ /* 0x000fe2000f8e02ff */
[----:B------:R-:W-:Y:S01]  /*0e50*/  F2FP.BF16.F32.PACK_AB R0, R0, R19 ;  /* 0x000000130000723e */ /* 0x000fe200000010ff */
[----:B------:R-:W-:Y:S02]  /*0e60*/  IMAD R25, R14, UR5, RZ ;  /* 0x000000050e197c24 */ /* 0x000fe4000f8e02ff */
[----:B0-----:R-:W-:Y:S01]  /*0e70*/  IMAD.WIDE R12, R15, 0x2, R6 ;  /* 0x000000020f0c7825 */ /* 0x001fe200078e0206 */
[----:B------:R-:W-:-:S03]  /*0e80*/  PRMT R19, R0, 0x7632, R19 ;  /* 0x0000763200137816 */ /* 0x000fc60000000013 */
[----:B------:R-:W-:Y:S02]  /*0e90*/  IMAD R23, R3, UR10, RZ ;  /* 0x0000000a03177c24 */ /* 0x000fe4000f8e02ff */
[----:B------:R-:W-:Y:S01]  /*0ea0*/  IMAD.WIDE R14, R11, 0x2, R6 ;  /* 0x000000020b0e7825 */ /* 0x000fe200078e0206 */
        /* <DEDUP_REMOVED lines=14> */
.L_x_637:
        /* <DEDUP_REMOVED lines=15> */
[----:B------:R-:W-:Y:S01]  /*1080*/  LOP3.LUT R0, RZ, R0, RZ, 0x33, !PT ;  /* 0x00000000ff007212 */ /* 0x000fe200078e33ff */
[----:B------:R-:W0:Y:S06]  /*1090*/  LDCU UR4, c[0x0][0x74c] ;  /* 0x0000e980ff0477ac */ /* 0x000e2c0008000800 */
[----:B-----5:R-:W5:Y:S02]  /*10a0*/  MUFU.RCP R6, R6 ;  /* 0x0000000600067308 */ /* 0x020f640000001000 */
[----:B-----5:R-:W-:-:S06]  /*10b0*/  IADD3 R4, PT, PT, R6, 0xffffffe, RZ ;  /* 0x0ffffffe06047810 */ /* 0x020fcc0007ffe0ff */
[----:B------:R5:W1:Y:S02]  /*10c0*/  F2I.FTZ.U32.TRUNC.NTZ R5, R4 ;  /* 0x0000000400057305 */ /* 0x000a64000021f000 */
[----:B-----5:R-:W-:Y:S01]  /*10d0*/  HFMA2 R4, -RZ, RZ, 0, 0 ;  /* 0x00000000ff047431 */ /* 0x020fe200000001ff */
[----:B-1----:R-:W-:-:S05]  /*10e0*/  IADD3 R19, PT, PT, RZ, -R5, RZ ;  /* 0x80000005ff137210 */ /* 0x002fca0007ffe0ff */
[----:B------:R-:W-:-:S04]  /*10f0*/  IMAD R19, R19, R18, RZ ;  /* 0x0000001213137224 */ /* 0x000fc800078e02ff */
[----:B0-234-:R-:W-:-:S07]  /*1100*/  IMAD.HI.U32 R19, R5, R19, R4 ;  /* 0x0000001305137227 */ /* 0x01dfce00078e0004 */
.L_x_642:
[----:B------:R-:W0:Y:S01]  /*1110*/  LDC R23, c[0x0][0x968] ;  /* 0x00025a00ff177b82 */ /* 0x000e220000000800 */
[----:B------:R-:W-:Y:S01]  /*1120*/  IABS R6, R3 ;  /* 0x0000000300067213 */ /* 0x000fe20000000000 */
[----:B------:R-:W-:-:S04]  /*1130*/  IMAD R25, R3, UR10, RZ ;  /* 0x0000000a03197c24 */ /* 0x000fc8000f8e02ff */
[----:B------:R-:W-:Y:S02]  /*1140*/  IMAD.HI.U32 R4, R19, R6, RZ ;  /* 0x0000000613047227 */ /* 0x000fe400078e00ff */
[----:B------:R-:W1:Y:S03]  /*1150*/  LDC.64 R12, c[0x0][0x7b8] ;  /* 0x0001ee00ff0c7b82 */ /* 0x000e660000000a00 */
[----:B------:R-:W-:Y:S02]  /*1160*/  IADD3 R5, PT, PT, -R4, RZ, RZ ;  /* 0x000000ff04057210 */ /* 0x000fe40007ffe1ff */
[----:B0-----:R-:W-:-:S05]  /*1170*/  IABS R8, R23 ;  /* 0x0000001700087213 */ /* 0x001fca0000000000 */
[----:B------:R-:W-:Y:S02]  /*1180*/  IMAD R5, R8, R5, R6 ;  /* 0x0000000508057224 */ /* 0x000fe400078e0206 */
[----:B------:R-:W0:Y:S03]  /*1190*/  LDC.64 R6, c[0x0][0x608] ;  /* 0x00018200ff067b82 */ /* 0x000e260000000a00 */
[----:B------:R-:W-:-:S13]  /*11a0*/  ISETP.GT.U32.AND P2, PT, R18, R5, PT ;  /* 0x000000051200720c */ /* 0x000fda0003f44070 */
[----:B------:R-:W-:Y:S02]  /*11b0*/  @!P2 IADD3 R5, PT, PT, R5, -R8, RZ ;  /* 0x800000080505a210 */ /* 0x000fe40007ffe0ff */
[----:B------:R-:W-:Y:S01]  /*11c0*/  @!P2 IADD3 R4, PT, PT, R4, 0x1, RZ ;  /* 0x000000010404a810 */ /* 0x000fe20007ffe0ff */
[----:B------:R-:W2:Y:S01]  /*11d0*/  LDC.64 R8, c[0x0][0x6e0] ;  /* 0x0001b800ff087b82 */ /* 0x000ea20000000a00 */
[----:B------:R-:W-:Y:S02]  /*11e0*/  ISETP.GE.U32.AND P1, PT, R5, R18, PT ;  /* 0x000000120500720c */ /* 0x000fe40003f26070 */
[----:B------:R-:W-:Y:S01]  /*11f0*/  LOP3.LUT R5, R3, R23, RZ, 0x3c, !PT ;  /* 0x0000001703057212 */ /* 0x000fe200078e3cff */
[----:B0-----:R-:W-:-:S03]  /*1200*/  IMAD.WIDE R24, R25, 0x2, R6 ;  /* 0x0000000219187825 */ /* 0x001fc600078e0206 */
[----:B------:R-:W-:Y:S01]  /*1210*/  ISETP.GE.AND P3, PT, R5, RZ, PT ;  /* 0x000000ff0500720c */ /* 0x000fe20003f66270 */
[----:B------:R-:W0:Y:S02]  /*1220*/  LDC.64 R6, c[0x0][0x530] ;  /* 0x00014c00ff067b82 */ /* 0x000e240000000a00 */
[----:B------:R3:W4:Y:S04]  /*1230*/  LDG.E.U16 R24, desc[UR6][R24.64] ;  /* 0x0000000618187981 */ /* 0x000728000c1e1500 */
[----:B------:R-:W-:-:S06]  /*1240*/  @P1 IADD3 R4, PT, PT, R4, 0x1, RZ ;  /* 0x0000000104041810 */ /* 0x000fcc0007ffe0ff */
[----:B------:R-:W-:-:S04]  /*1250*/  @!P3 IADD3 R4, PT, PT, -R4, RZ, RZ ;  /* 0x000000ff0404b210 */ /* 0x000fc80007ffe1ff */
[----:B------:R-:W-:-:S05]  /*1260*/  SEL R4, R0, R4, !P0 ;  /* 0x0000000400047207 */ /* 0x000fca0004000000 */
[----:B------:R-:W-:Y:S02]  /*1270*/  IMAD R22, R4, R23, RZ ;  /* 0x0000001704167224 */ /* 0x000fe400078e02ff */
[----:B------:R-:W5:Y:S03]  /*1280*/  LDC.64 R4, c[0x0][0x380] ;  /* 0x0000e000ff047b82 */ /* 0x000f660000000a00 */
[----:B------:R-:W-:-:S04]  /*1290*/  IADD3 R11, PT, PT, -R22, R3, RZ ;  /* 0x00000003160b7210 */ /* 0x000fc80007ffe1ff */
[----:B------:R-:W-:-:S04]  /*12a0*/  LEA R22, R22, R11, 0x2 ;  /* 0x0000000b16167211 */ /* 0x000fc800078e10ff */
[----:B------:R-:W-:-:S04]  /*12b0*/  IADD3 R21, PT, PT, R22, R23, RZ ;  /* 0x0000001716157210 */ /* 0x000fc80007ffe0ff */
[----:B------:R-:W-:-:S04]  /*12c0*/  IADD3 R20, PT, PT, R21, R23, RZ ;  /* 0x0000001715147210 */ /* 0x000fc80007ffe0ff */
[----:B------:R-:W-:Y:S01]  /*12d0*/  IADD3 R23, PT, PT, R20, R23, RZ ;  /* 0x0000001714177210 */ /* 0x000fe20007ffe0ff */
[----:B------:R-:W-:-:S04]  /*12e0*/  IMAD R15, R3, UR4, RZ ;  /* 0x00000004030f7c24 */ /* 0x000fc8000f8e02ff */
[----:B------:R-:W-:Y:S02]  /*12f0*/  IMAD R11, R23, UR5, RZ ;  /* 0x00000005170b7c24 */ /* 0x000fe4000f8e02ff */
[----:B--2---:R-:W-:-:S04]  /*1300*/  IMAD.WIDE R8, R15, 0x2, R8 ;  /* 0x000000020f087825 */ /* 0x004fc800078e0208 */
[----:B------:R-:W-:Y:S02]  /*1310*/  IMAD R17, R3, UR12, RZ ;  /* 0x0000000c03117c24 */ /* 0x000fe4000f8e02ff */
[----:B-----5:R-:W-:Y:S01]  /*1320*/  IMAD.WIDE R10, R11, 0x2, R4 ;  /* 0x000000020b0a7825 */ /* 0x020fe200078e0204 */
[----:B------:R-:W2:Y:S03]  /*1330*/  LDG.E.U16 R8, desc[UR6][R8.64] ;  /* 0x0000000608087981 */ /* 0x000ea6000c1e1500 */
[----:B-1----:R-:W-:Y:S02]  /*1340*/  IMAD.WIDE R12, R17, 0x2, R12 ;  /* 0x00000002110c7825 */ /* 0x002fe400078e020c */
[----:B------:R-:W5:Y:S02]  /*1350*/  LDG.E.U16 R10, desc[UR6][R10.64] ;  /* 0x000000060a0a7981 */ /* 0x000f64000c1e1500 */
[----:B------:R-:W-:-:S02]  /*1360*/  IMAD R17, R22, UR5, RZ ;  /* 0x0000000516117c24 */ /* 0x000fc4000f8e02ff */
[----:B------:R-:W-:Y:S01]  /*1370*/  IMAD R15, R21, UR5, RZ ;  /* 0x00000005150f7c24 */ /* 0x000fe2000f8e02ff */
[----:B------:R-:W5:Y:S01]  /*1380*/  LDG.E.U16 R12, desc[UR6][R12.64] ;  /* 0x000000060c0c7981 */ /* 0x000f62000c1e1500 */
[----:B---3--:R-:W-:Y:S02]  /*1390*/  IMAD R25, R20, UR5, RZ ;  /* 0x0000000514197c24 */ /* 0x008fe4000f8e02ff */
[----:B------:R-:W-:Y:S02]  /*13a0*/  IMAD R27, R3, UR9, RZ ;  /* 0x00000009031b7c24 */ /* 0x000fe4000f8e02ff */
[----:B------:R-:W-:-:S04]  /*13b0*/  IMAD.WIDE R16, R17, 0x2, R4 ;  /* 0x0000000211107825 */ /* 0x000fc800078e0204 */
[--C-:B------:R-:W-:Y:S02]  /*13c0*/  IMAD.WIDE R14, R15, 0x2, R4.reuse ;  /* 0x000000020f0e7825 */ /* 0x100fe400078e0204 */
[----:B------:R-:W3:Y:S02]  /*13d0*/  LDG.E.U16 R16, desc[UR6][R16.64] ;  /* 0x0000000610107981 */ /* 0x000ee4000c1e1500 */
[----:B------:R-:W-:Y:S02]  /*13e0*/  IMAD.WIDE R4, R25, 0x2, R4 ;  /* 0x0000000219047825 */ /* 0x000fe400078e0204 */
[----:B------:R-:W3:Y:S02]  /*13f0*/  LDG.E.U16 R14, desc[UR6][R14.64] ;  /* 0x000000060e0e7981 */ /* 0x000ee4000c1e1500 */
[----:B0-----:R-:W-:Y:S02]  /*1400*/  IMAD.WIDE R6, R27, 0x2, R6 ;  /* 0x000000021b067825 */ /* 0x001fe400078e0206 */
[----:B------:R-:W3:Y:S04]  /*1410*/  LDG.E.U16 R4, desc[UR6][R4.64] ;  /* 0x0000000604047981 */ /* 0x000ee8000c1e1500 */
[----:B------:R0:W3:Y:S02]  /*1420*/  LDG.E.U16 R9, desc[UR6][R6.64] ;  /* 0x0000000606097981 */ /* 0x0000e4000c1e1500 */
[----:B0-----:R-:W0:Y:S01]  /*1430*/  LDC.64 R6, c[0x0][0x458] ;  /* 0x00011600ff067b82 */ /* 0x001e220000000a00 */
[----:B------:R-:W-:Y:S01]  /*1440*/  IMAD R23, R23, UR8, RZ ;  /* 0x0000000817177c24 */ /* 0x000fe2000f8e02ff */
[----:B----4-:R-:W-:-:S06]  /*1450*/  SHF.L.U32 R24, R24, 0x10, RZ ;  /* 0x0000001018187819 */ /* 0x010fcc00000006ff */
[----:B------:R-:W1:Y:S01]  /*1460*/  MUFU.TANH R24, R24 ;  /* 0x0000001800187308 */ /* 0x000e620000002400 */
[----:B--2---:R-:W-:Y:S02]  /*1470*/  SHF.L.U32 R11, R8, 0x10, RZ ;  /* 0x00000010080b7819 */ /* 0x004fe400000006ff */
[----:B-----5:R-:W-:-:S03]  /*1480*/  SHF.L.U32 R10, R10, 0x10, RZ ;  /* 0x000000100a0a7819 */ /* 0x020fc600000006ff */
[CC--:B-1----:R-:W-:Y:S01]  /*1490*/  FMUL.FTZ R13, R11.reuse, R24.reuse ;  /* 0x000000180b0d7220 */ /* 0x0c2fe20000410000 */
[----:B------:R-:W-:Y:S01]  /*14a0*/  SHF.L.U32 R8, R12, 0x10, RZ ;  /* 0x000000100c087819 */ /* 0x000fe200000006ff */
[----:B------:R-:W-:Y:S01]  /*14b0*/  FFMA.FTZ R12, -R24, R24, 1 ;  /* 0x3f800000180c7423 */ /* 0x000fe20000010118 */
[----:B------:R-:W-:-:S04]  /*14c0*/  FMUL.FTZ R11, R11, R10 ;  /* 0x0000000a0b0b7220 */ /* 0x000fc80000410000 */
[----:B------:R-:W-:Y:S01]  /*14d0*/  FFMA.FTZ R8, R11, R12, R8 ;  /* 0x0000000c0b087223 */ /* 0x000fe20000010008 */
[----:B---3--:R-:W-:Y:S02]  /*14e0*/  SHF.L.U32 R17, R16, 0x10, RZ ;  /* 0x0000001010117819 */ /* 0x008fe400000006ff */
[----:B------:R-:W-:Y:S02]  /*14f0*/  SHF.L.U32 R11, R14, 0x10, RZ ;  /* 0x000000100e0b7819 */ /* 0x000fe400000006ff */
[----:B------:R-:W-:Y:S02]  /*1500*/  SHF.L.U32 R15, R4, 0x10, RZ ;  /* 0x00000010040f7819 */ /* 0x000fe400000006ff */
[----:B------:R-:W1:Y:S01]  /*1510*/  LDC.64 R4, c[0x0][0x890] ;  /* 0x00022400ff047b82 */ /* 0x000e620000000a00 */
[----:B------:R-:W-:Y:S01]  /*1520*/  SHF.L.U32 R25, R9, 0x10, RZ ;  /* 0x0000001009197819 */ /* 0x000fe200000006ff */
[----:B------:R-:W-:Y:S01]  /*1530*/  FADD.FTZ R26, -R10, 1 ;  /* 0x3f8000000a1a7421 */ /* 0x000fe20000010100 */
[----:B------:R-:W-:Y:S01]  /*1540*/  FADD.FTZ R12, -R17, 1 ;  /* 0x3f800000110c7421 */ /* 0x000fe20000010100 */
[----:B------:R-:W-:Y:S01]  /*1550*/  FADD.FTZ R16, -R11, 1 ;  /* 0x3f8000000b107421 */ /* 0x000fe20000010100 */
[C---:B------:R-:W-:Y:S01]  /*1560*/  FMUL.FTZ R9, R8.reuse, R15 ;  /* 0x0000000f08097220 */ /* 0x040fe20000410000 */
[C---:B------:R-:W-:Y:S01]  /*1570*/  FMUL.FTZ R25, R8.reuse, R25 ;  /* 0x0000001908197220 */ /* 0x040fe20000410000 */
[----:B------:R-:W-:Y:S01]  /*1580*/  FMUL.FTZ R13, R13, R26 ;  /* 0x0000001a0d0d7220 */ /* 0x000fe20000410000 */
[----:B------:R-:W-:Y:S01]  /*1590*/  FFMA.FTZ R26, -R15, R15, 1 ;  /* 0x3f8000000f1a7423 */ /* 0x000fe2000001010f */
[----:B------:R-:W-:Y:S01]  /*15a0*/  FMUL.FTZ R12, R9, R12 ;  /* 0x0000000c090c7220 */ /* 0x000fe20000410000 */
[----:B------:R-:W-:Y:S01]  /*15b0*/  FMUL.FTZ R24, R25, R16 ;  /* 0x0000001019187220 */ /* 0x000fe20000410000 */
[----:B------:R-:W-:-:S02]  /*15c0*/  FMUL.FTZ R15, R8, R17 ;  /* 0x00000011080f7220 */ /* 0x000fc40000410000 */
[----:B------:R-:W-:Y:S01]  /*15d0*/  FMUL.FTZ R17, R17, R12 ;  /* 0x0000000c11117220 */ /* 0x000fe20000410000 */
[----:B------:R-:W-:Y:S01]  /*15e0*/  FMUL.FTZ R24, R11, R24 ;  /* 0x000000180b187220 */ /* 0x000fe20000410000 */
[----:B------:R-:W-:Y:S01]  /*15f0*/  FMUL.FTZ R14, R10, R13 ;  /* 0x0000000d0a0e7220 */ /* 0x000fe20000410000 */
[----:B------:R-:W-:Y:S01]  /*1600*/  FMUL.FTZ R15, R15, R26 ;  /* 0x0000001a0f0f7220 */ /* 0x000fe20000410000 */
[----:B------:R-:W-:Y:S01]  /*1610*/  FMUL.FTZ R16, R8, R11 ;  /* 0x0000000b08107220 */ /* 0x000fe20000410000 */
[----:B------:R-:W-:Y:S01]  /*1620*/  IMAD R9, R22, UR8, RZ ;  /* 0x0000000816097c24 */ /* 0x000fe2000f8e02ff */
[----:B------:R-:W-:Y:S01]  /*1630*/  F2FP.BF16.F32.PACK_AB R17, R24, R17 ;  /* 0x000000111811723e */ /* 0x000fe200000010ff */
[----:B------:R-:W-:Y:S01]  /*1640*/  IMAD R11, R21, UR8, RZ ;  /* 0x00000008150b7c24 */ /* 0x000fe2000f8e02ff */
[----:B------:R-:W-:Y:S01]  /*1650*/  F2FP.BF16.F32.PACK_AB R14, R14, R15 ;  /* 0x0000000f0e0e723e */ /* 0x000fe200000010ff */
[----:B------:R-:W-:Y:S01]  /*1660*/  IMAD R13, R20, UR8, RZ ;  /* 0x00000008140d7c24 */ /* 0x000fe2000f8e02ff */
[----:B------:R-:W-:Y:S01]  /*1670*/  PRMT R15, R17, 0x7632, R15 ;  /* 0x00007632110f7816 */ /* 0x000fe2000000000f */
[----:B------:R-:W-:-:S02]  /*1680*/  IMAD R25, R3, UR11, RZ ;  /* 0x0000000b03197c24 */ /* 0x000fc4000f8e02ff */
[----:B0-----:R-:W-:Y:S01]  /*1690*/  IMAD.WIDE R8, R9, 0x2, R6 ;  /* 0x0000000209087825 */ /* 0x001fe200078e0206 */
[----:B------:R-:W-:-:S03]  /*16a0*/  PRMT R20, R14, 0x7632, R20 ;  /* 0x000076320e147816 */ /* 0x000fc60000000014 */
[----:B------:R-:W-:Y:S01]  /*16b0*/  IMAD.WIDE R10, R11, 0x2, R6 ;  /* 0x000000020b0a7825 */ /* 0x000fe200078e0206 */
[----:B------:R-:W-:-:S03]  /*16c0*/  F2FP.BF16.F32.PACK_AB R16, RZ, R16 ;  /* 0x00000010ff10723e */ /* 0x000fc600000010ff */
[--C-:B------:R-:W-:Y:S01]  /*16d0*/  IMAD.WIDE R12, R13, 0x2, R6.reuse ;  /* 0x000000020d0c7825 */ /* 0x100fe200078e0206 */
[----:B------:R0:W-:Y:S03]  /*16e0*/  STG.E.U16 desc[UR6][R8.64], R17 ;  /* 0x0000001108007986 */ /* 0x0001e6000c101506 */
[----:B------:R-:W-:Y:S01]  /*16f0*/  IMAD.WIDE R6, R23, 0x2, R6 ;  /* 0x0000000217067825 */ /* 0x000fe200078e0206 */
[----:B------:R0:W-:Y:S03]  /*1700*/  STG.E.U16 desc[UR6][R10.64], R15 ;  /* 0x0000000f0a007986 */ /* 0x0001e6000c101506 */
[----:B-1----:R-:W-:Y:S01]  /*1710*/  IMAD.WIDE R4, R25, 0x2, R4 ;  /* 0x0000000219047825 */ /* 0x002fe200078e0204 */
[----:B------:R0:W-:Y:S01]  /*1720*/  STG.E.U16 desc[UR6][R12.64], R14 ;  /* 0x0000000e0c007986 */ /* 0x0001e2000c101506 */
[----:B------:R-:W-:-:S03]  /*1730*/  IADD3 R3, PT, PT, R2, R3, RZ ;  /* 0x0000000302037210 */ /* 0x000fc60007ffe0ff */
[----:B------:R0:W-:Y:S04]  /*1740*/  STG.E.U16 desc[UR6][R6.64], R20 ;  /* 0x0000001406007986 */ /* 0x0001e8000c101506 */
[----:B------:R0:W-:Y:S01]  /*1750*/  STG.E.U16 desc[UR6][R4.64], R16 ;  /* 0x0000001004007986 */ /* 0x0001e2000c101506 */
[----:B------:R-:W-:-:S13]  /*1760*/  ISETP.GE.AND P1, PT, R3, UR13, PT ;  /* 0x0000000d03007c0c */ /* 0x000fda000bf26270 */
[----:B0-----:R-:W-:Y:S05]  /*1770*/  @!P1 BRA `(.L_x_642) ;  /* 0xfffffff800649947 */ /* 0x001fea000383ffff */
[----:B------:R-:W-:Y:S05]  /*1780*/  EXIT ;  /* 0x000000000000794d */ /* 0x000fea0003800000 */
.L_x_641:
        /* <DEDUP_REMOVED lines=11> */
[----:B------:R-:W-:-:S07]  /*1840*/  LOP3.LUT R12, RZ, R12, RZ, 0x33, !PT ;  /* 0x0000000cff0c7212 */ /* 0x000fce00078e33ff */
[----:B-----5:R-:W5:Y:S02]  /*1850*/  MUFU.RCP R0, R0 ;  /* 0x0000000000007308 */ /* 0x020f640000001000 */
[----:B-----5:R-:W-:-:S06]  /*1860*/  IADD3 R14, PT, PT, R0, 0xffffffe, RZ ;  /* 0x0ffffffe000e7810 */ /* 0x020fcc0007ffe0ff */
[----:B------:R5:W1:Y:S02]  /*1870*/  F2I.FTZ.U32.TRUNC.NTZ R15, R14 ;  /* 0x0000000e000f7305 */ /* 0x000a64000021f000 */
[----:B-----5:R-:W-:Y:S02]  /*1880*/  MOV R14, RZ ;  /* 0x000000ff000e7202 */ /* 0x020fe40000000f00 */
[----:B-1----:R-:W-:-:S05]  /*1890*/  IADD3 R0, PT, PT, RZ, -R15, RZ ;  /* 0x8000000fff007210 */ /* 0x002fca0007ffe0ff */
[----:B------:R-:W-:-:S04]  /*18a0*/  IMAD R5, R0, R13, RZ ;  /* 0x0000000d00057224 */ /* 0x000fc800078e02ff */
[----:B0-234-:R-:W-:-:S07]  /*18b0*/  IMAD.HI.U32 R14, R15, R5, R14 ;  /* 0x000000050f0e7227 */ /* 0x01dfce00078e000e */
.L_x_643:
[----:B------:R-:W0:Y:S01]  /*18c0*/  LDC R18, c[0x0][0x968] ;  /* 0x00025a00ff127b82 */ /* 0x000e220000000800 */
[----:B------:R-:W-:Y:S01]  /*18d0*/  IABS R5, R3 ;  /* 0x0000000300057213 */ /* 0x000fe20000000000 */
[----:B------:R-:W-:-:S04]  /*18e0*/  IMAD R9, R3, UR9, RZ ;  /* 0x0000000903097c24 */ /* 0x000fc8000f8e02ff */
[----:B------:R-:W-:Y:S02]  /*18f0*/  IMAD.HI.U32 R0, R14, R5, RZ ;  /* 0x000000050e007227 */ /* 0x000fe400078e00ff */
[----:B------:R-:W1:Y:S03]  /*1900*/  LDC.64 R10, c[0x0][0x380] ;  /* 0x0000e000ff0a7b82 */ /* 0x000e660000000a00 */
[----:B------:R-:W-:Y:S02]  /*1910*/  IADD3 R4, PT, PT, -R0, RZ, RZ ;  /* 0x000000ff00047210 */ /* 0x000fe40007ffe1ff */
[----:B0-----:R-:W-:-:S05]  /*1920*/  IABS R7, R18 ;  /* 0x0000001200077213 */ /* 0x001fca0000000000 */
[----:B------:R-:W-:-:S05]  /*1930*/  IMAD R4, R7, R4, R5 ;  /* 0x0000000407047224 */ /* 0x000fca00078e0205 */
[----:B------:R-:W-:-:S13]  /*1940*/  ISETP.GT.U32.AND P2, PT, R13, R4, PT ;  /* 0x000000040d00720c */ /* 0x000fda0003f44070 */
[----:B------:R-:W-:Y:S02]  /*1950*/  @!P2 IADD3 R4, PT, PT, R4, -R7, RZ ;  /* 0x800000070404a210 */ /* 0x000fe40007ffe0ff */
[----:B------:R-:W-:Y:S01]  /*1960*/  @!P2 IADD3 R0, PT, PT, R0, 0x1, RZ ;  /* 0x000000010000a810 */ /* 0x000fe20007ffe0ff */
[----:B------:R-:W0:Y:S01]  /*1970*/  LDC.64 R6, c[0x0][0x608] ;  /* 0x00018200ff067b82 */ /* 0x000e220000000a00 */
[----:B------:R-:W-:Y:S02]  /*1980*/  ISETP.GE.U32.AND P1, PT, R4, R13, PT ;  /* 0x0000000d0400720c */ /* 0x000fe40003f26070 */
[----:B------:R-:W-:-:S04]  /*1990*/  LOP3.LUT R4, R3, R18, RZ, 0x3c, !PT ;  /* 0x0000001203047212 */ /* 0x000fc800078e3cff */
[----:B------:R-:W-:-:S07]  /*19a0*/  ISETP.GE.AND P3, PT, R4, RZ, PT ;  /* 0x000000ff0400720c */ /* 0x000fce0003f66270 */
[----:B------:R-:W-:-:S06]  /*19b0*/  @P1 IADD3 R0, PT, PT, R0, 0x1, RZ ;  /* 0x0000000100001810 */ /* 0x000fcc0007ffe0ff */
[----:B------:R-:W-:-:S04]  /*19c0*/  @!P3 IADD3 R0, PT, PT, -R0, RZ, RZ ;  /* 0x000000ff0000b210 */ /* 0x000fc80007ffe1ff */
[----:B------:R-:W-:Y:S01]  /*19d0*/  SEL R5, R12, R0, !P0 ;  /* 0x000000000c057207 */ /* 0x000fe20004000000 */
[----:B0-----:R-:W-:Y:S02]  /*19e0*/  IMAD.WIDE R6, R9, 0x2, R6 ;  /* 0x0000000209067825 */ /* 0x001fe400078e0206 */
[----:B------:R-:W0:Y:S02]  /*19f0*/  LDC.64 R8, c[0x0][0x530] ;  /* 0x00014c00ff087b82 */ /* 0x000e240000000a00 */
[----:B------:R-:W-:-:S05]  /*1a00*/  IMAD R0, R5, R18, RZ ;  /* 0x0000001205007224 */ /* 0x000fca00078e02ff */
[C---:B------:R-:W-:Y:S01]  /*1a10*/  IADD3 R17, PT, PT, -R0.reuse, R3, RZ ;  /* 0x0000000300117210 */ /* 0x040fe20007ffe1ff */
[----:B------:R-:W2:Y:S03]  /*1a20*/  LDC.64 R4, c[0x0][0x6e0] ;  /* 0x0001b800ff047b82 */ /* 0x000ea60000000a00 */
[----:B------:R-:W-:Y:S02]  /*1a30*/  LEA R17, R0, R17, 0x2 ;  /* 0x0000001100117211 */ /* 0x000fe400078e10ff */
[----:B------:R3:W4:Y:S02]  /*1a40*/  LDG.E.U16 R0, desc[UR6][R6.64] ;  /* 0x0000000606007981 */ /* 0x000724000c1e1500 */
[----:B------:R-:W-:-:S04]  /*1a50*/  IADD3 R16, PT, PT, R17, R18, RZ ;  /* 0x0000001211107210 */ /* 0x000fc80007ffe0ff */
[----:B------:R-:W-:-:S04]  /*1a60*/  IADD3 R15, PT, PT, R16, R18, RZ ;  /* 0x00000012100f7210 */ /* 0x000fc80007ffe0ff */
[----:B------:R-:W-:Y:S01]  /*1a70*/  IADD3 R18, PT, PT, R15, R18, RZ ;  /* 0x000000120f127210 */ /* 0x000fe20007ffe0ff */
[----:B------:R-:W-:-:S04]  /*1a80*/  IMAD R23, R3, UR11, RZ ;  /* 0x0000000b03177c24 */ /* 0x000fc8000f8e02ff */
[----:B------:R-:W-:-:S04]  /*1a90*/  IMAD R21, R18, UR4, RZ ;  /* 0x0000000412157c24 */ /* 0x000fc8000f8e02ff */
[----:B-1----:R-:W-:-:S04]  /*1aa0*/  IMAD.WIDE R20, R21, 0x2, R10 ;  /* 0x0000000215147825 */ /* 0x002fc800078e020a */
[----:B--2---:R-:W-:Y:S02]  /*1ab0*/  IMAD.WIDE R22, R23, 0x2, R4 ;  /* 0x0000000217167825 */ /* 0x004fe400078e0204 */
[----:B------:R-:W2:Y:S02]  /*1ac0*/  LDG.E.U16 R20, desc[UR6][R20.64] ;  /* 0x0000000614147981 */ /* 0x000ea4000c1e1500 */
[----:B------:R-:W-:Y:S02]  /*1ad0*/  IMAD R5, R17, UR4, RZ ;  /* 0x0000000411057c24 */ /* 0x000fe4000f8e02ff */
[----:B------:R4:W5:Y:S01]  /*1ae0*/  LDG.E.U16 R19, desc[UR6][R22.64] ;  /* 0x0000000616137981 */ /* 0x000962000c1e1500 */
[----:B------:R-:W-:Y:S02]  /*1af0*/  IMAD R25, R16, UR4, RZ ;  /* 0x0000000410197c24 */ /* 0x000fe4000f8e02ff */
[----:B------:R-:W-:Y:S02]  /*1b00*/  IMAD R27, R15, UR4, RZ ;  /* 0x000000040f1b7c24 */ /* 0x000fe4000f8e02ff */
[----:B------:R-:W-:-:S02]  /*1b10*/  IMAD R29, R3, UR8, RZ ;  /* 0x00000008031d7c24 */ /* 0x000fc4000f8e02ff */
[----:B---3--:R-:W-:-:S04]  /*1b20*/  IMAD.WIDE R6, R5, 0x2, R10 ;  /* 0x0000000205067825 */ /* 0x008fc800078e020a */
[--C-:B------:R-:W-:Y:S01]  /*1b30*/  IMAD.WIDE R4, R25, 0x2, R10.reuse ;  /* 0x0000000219047825 */ /* 0x100fe200078e020a */
[----:B------:R1:W3:Y:S03]  /*1b40*/  LDG.E.U16 R24, desc[UR6][R6.64] ;  /* 0x0000000606187981 */ /* 0x0002e6000c1e1500 */
[----:B------:R-:W-:Y:S02]  /*1b50*/  IMAD.WIDE R10, R27, 0x2, R10 ;  /* 0x000000021b0a7825 */ /* 0x000fe400078e020a */
[----:B------:R-:W3:Y:S02]  /*1b60*/  LDG.E.U16 R4, desc[UR6][R4.64] ;  /* 0x0000000604047981 */ /* 0x000ee4000c1e1500 */
[----:B0-----:R-:W-:Y:S02]  /*1b70*/  IMAD.WIDE R8, R29, 0x2, R8 ;  /* 0x000000021d087825 */ /* 0x001fe400078e0208 */
[----:B------:R0:W3:Y:S04]  /*1b80*/  LDG.E.U16 R10, desc[UR6][R10.64] ;  /* 0x000000060a0a7981 */ /* 0x0000e8000c1e1500 */
[----:B------:R3:W3:Y:S01]  /*1b90*/  LDG.E.U16 R8, desc[UR6][R8.64] ;  /* 0x0000000608087981 */ /* 0x0006e2000c1e1500 */
[----:B----4-:R-:W-:-:S04]  /*1ba0*/  SHF.L.U32 R23, R0, 0x10, RZ ;  /* 0x0000001000177819 */ /* 0x010fc800000006ff */
[----:B------:R-:W4:Y:S01]  /*1bb0*/  MUFU.TANH R0, R23 ;  /* 0x0000001700007308 */ /* 0x000f220000002400 */
[----:B--2---:R-:W-:Y:S02]  /*1bc0*/  SHF.L.U32 R20, R20, 0x10, RZ ;  /* 0x0000001014147819 */ /* 0x004fe400000006ff */
[----:B-----5:R-:W-:-:S03]  /*1bd0*/  SHF.L.U32 R19, R19, 0x10, RZ ;  /* 0x0000001013137819 */ /* 0x020fc600000006ff */
[----:B-1----:R-:W-:Y:S02]  /*1be0*/  FADD.FTZ R6, -R20, 1 ;  /* 0x3f80000014067421 */ /* 0x002fe40000010100 */
[CC--:B----4-:R-:W-:Y:S01]  /*1bf0*/  FMUL.FTZ R21, R19.reuse, R0.reuse ;  /* 0x0000000013157220 */ /* 0x0d0fe20000410000 */
[----:B------:R-:W-:Y:S01]  /*1c00*/  FFMA.FTZ R25, -R0, R0, 1 ;  /* 0x3f80000000197423 */ /* 0x000fe20000010100 */
[----:B------:R-:W-:Y:S02]  /*1c10*/  FMUL.FTZ R0, R19, R20 ;  /* 0x0000001413007220 */ /* 0x000fe40000410000 */
[----:B0-----:R-:W-:Y:S02]  /*1c20*/  FMUL.FTZ R11, R21, R6 ;  /* 0x00000006150b7220 */ /* 0x001fe40000410000 */
[----:B------:R-:W0:Y:S01]  /*1c30*/  LDC.64 R6, c[0x0][0x458] ;  /* 0x00011600ff067b82 */ /* 0x000e220000000a00 */
[----:B---3--:R-:W-:Y:S01]  /*1c40*/  SHF.L.U32 R21, R24, 0x10, RZ ;  /* 0x0000001018157819 */ /* 0x008fe200000006ff */
[----:B------:R-:W-:Y:S01]  /*1c50*/  FFMA.FTZ R22, R0, R25, RZ ;  /* 0x0000001900167223 */ /* 0x000fe200000100ff */
[----:B------:R-:W-:-:S05]  /*1c60*/  SHF.L.U32 R9, R4, 0x10, RZ ;  /* 0x0000001004097819 */ /* 0x000fca00000006ff */
[----:B------:R-:W1:Y:S01]  /*1c70*/  LDC.64 R4, c[0x0][0x890] ;  /* 0x00022400ff047b82 */ /* 0x000e620000000a00 */
[----:B------:R-:W-:Y:S02]  /*1c80*/  SHF.L.U32 R19, R10, 0x10, RZ ;  /* 0x000000100a137819 */ /* 0x000fe400000006ff */
[----:B------:R-:W-:Y:S01]  /*1c90*/  SHF.L.U32 R23, R8, 0x10, RZ ;  /* 0x0000001008177819 */ /* 0x000fe200000006ff */
[----:B------:R-:W-:Y:S01]  /*1ca0*/  FADD.FTZ R25, -R21, 1 ;  /* 0x3f80000015197421 */ /* 0x000fe20000010100 */
[----:B------:R-:W-:Y:S01]  /*1cb0*/  FADD.FTZ R10, -R9, 1 ;  /* 0x3f800000090a7421 */ /* 0x000fe20000010100 */
[C---:B------:R-:W-:Y:S02]  /*1cc0*/  FMUL.FTZ R0, R22.reuse, R19 ;  /* 0x0000001316007220 */ /* 0x040fe40000410000 */
[----:B------:R-:W-:Y:S01]  /*1cd0*/  FMUL.FTZ R23, R22, R23 ;  /* 0x0000001716177220 */ /* 0x000fe20000410000 */
[----:B------:R-:W-:Y:S01]  /*1ce0*/  FFMA.FTZ R24, -R19, R19, 1 ;  /* 0x3f80000013187423 */ /* 0x000fe20000010113 */
[----:B------:R-:W-:-:S02]  /*1cf0*/  FMUL.FTZ R8, R0, R25 ;  /* 0x0000001900087220 */ /* 0x000fc40000410000 */
[----:B------:R-:W-:Y:S01]  /*1d00*/  FMUL.FTZ R10, R23, R10 ;  /* 0x0000000a170a7220 */ /* 0x000fe20000410000 */
[----:B------:R-:W-:Y:S01]  /*1d10*/  FMUL.FTZ R19, R22, R21 ;  /* 0x0000001516137220 */ /* 0x000fe20000410000 */
[----:B------:R-:W-:Y:S01]  /*1d20*/  FMUL.FTZ R0, R20, R11 ;  /* 0x0000000b14007220 */ /* 0x000fe20000410000 */
[----:B------:R-:W-:Y:S01]  /*1d30*/  FMUL.FTZ R20, R22, R9 ;  /* 0x0000000916147220 */ /* 0x000fe20000410000 */
[----:B------:R-:W-:Y:S01]  /*1d40*/  FMUL.FTZ R21, R21, R8 ;  /* 0x0000000815157220 */ /* 0x000fe20000410000 */
[----:B------:R-:W-:Y:S01]  /*1d50*/  FMUL.FTZ R22, R9, R10 ;  /* 0x0000000a09167220 */ /* 0x000fe20000410000 */
[----:B------:R-:W-:Y:S01]  /*1d60*/  FMUL.FTZ R19, R19, R24 ;  /* 0x0000001813137220 */ /* 0x000fe20000410000 */
[----:B------:R-:W-:Y:S02]  /*1d70*/  IMAD R9, R17, UR5, RZ ;  /* 0x0000000511097c24 */ /* 0x000fe4000f8e02ff */
[----:B------:R-:W-:Y:S02]  /*1d80*/  IMAD R11, R16, UR5, RZ ;  /* 0x00000005100b7c24 */ /* 0x000fe4000f8e02ff */
[----:B------:R-:W-:Y:S01]  /*1d90*/  IMAD R17, R15, UR5, RZ ;  /* 0x000000050f117c24 */ /* 0x000fe2000f8e02ff */
[----:B------:R-:W-:Y:S01]  /*1da0*/  F2FP.BF16.F32.PACK_AB R21, R22, R21 ;  /* 0x000000151615723e */ /* 0x000fe200000010ff */
[----:B------:R-:W-:Y:S01]  /*1db0*/  IMAD R15, R18, UR5, RZ ;  /* 0x00000005120f7c24 */ /* 0x000fe2000f8e02ff */
[----:B------:R-:W-:Y:S01]  /*1dc0*/  F2FP.BF16.F32.PACK_AB R0, R0, R19 ;  /* 0x000000130000723e */ /* 0x000fe200000010ff */
[----:B0-----:R-:W-:-:S04]  /*1dd0*/  IMAD.WIDE R8, R9, 0x2, R6 ;  /* 0x0000000209087825 */ /* 0x001fc800078e0206 */
[----:B------:R-:W-:-:S04]  /*1de0*/  IMAD.WIDE R10, R11, 0x2, R6 ;  /* 0x000000020b0a7825 */ /* 0x000fc800078e0206 */
[----:B------:R-:W-:Y:S01]  /*1df0*/  IMAD.WIDE R16, R17, 0x2, R6 ;  /* 0x0000000211107825 */ /* 0x000fe200078e0206 */
[----:B------:R-:W-:-:S03]  /*1e00*/  PRMT R18, R0, 0x7632, R18 ;  /* 0x0000763200127816 */ /* 0x000fc60000000012 */
[----:B------:R-:W-:Y:S02]  /*1e10*/  IMAD R23, R3, UR10, RZ ;  /* 0x0000000a03177c24 */ /* 0x000fe4000f8e02ff */
[----:B------:R-:W-:Y:S01]  /*1e20*/  IMAD.WIDE R6, R15, 0x2, R6 ;  /* 0x000000020f067825 */ /* 0x000fe200078e0206 */
[----:B------:R-:W-:Y:S01]  /*1e30*/  PRMT R15, R21, 0x7632, R15 ;  /* 0x00007632150f7816 */ /* 0x000fe2000000000f */
[----:B------:R0:W-:Y:S01]  /*1e40*/  STG.E.U16 desc[UR6][R8.64], R21 ;  /* 0x0000001508007986 */ /* 0x0001e2000c101506 */
[----:B------:R-:W-:Y:S01]  /*1e50*/  F2FP.BF16.F32.PACK_AB R20, RZ, R20 ;  /* 0x00000014ff14723e */ /* 0x000fe200000010ff */
[----:B-1----:R-:W-:Y:S02]  /*1e60*/  IMAD.WIDE R4, R23, 0x2, R4 ;  /* 0x0000000217047825 */ /* 0x002fe400078e0204 */
[----:B------:R0:W-:Y:S01]  /*1e70*/  STG.E.U16 desc[UR6][R10.64], R15 ;  /* 0x0000000f0a007986 */ /* 0x0001e2000c101506 */
[----:B------:R-:W-:-:S03]  /*1e80*/  IADD3 R3, PT, PT, R2, R3, RZ ;  /* 0x0000000302037210 */ /* 0x000fc60007ffe0ff */
[----:B------:R0:W-:Y:S04]  /*1e90*/  STG.E.U16 desc[UR6][R16.64], R0 ;  /* 0x0000000010007986 */ /* 0x0001e8000c101506 */
[----:B------:R0:W-:Y:S04]  /*1ea0*/  STG.E.U16 desc[UR6][R6.64], R18 ;  /* 0x0000001206007986 */ /* 0x0001e8000c101506 */
[----:B------:R0:W-:Y:S01]  /*1eb0*/  STG.E.U16 desc[UR6][R4.64], R20 ;  /* 0x0000001404007986 */ /* 0x0001e2000c101506 */
[----:B------:R-:W-:-:S13]  /*1ec0*/  ISETP.GE.AND P1, PT, R3, UR12, PT ;  /* 0x0000000c03007c0c */ /* 0x000fda000bf26270 */
[----:B0-----:R-:W-:Y:S05]  /*1ed0*/  @!P1 BRA `(.L_x_643) ;  /* 0xfffffff800789947 */ /* 0x001fea000383ffff */
[----:B------:R-:W-:Y:S05]  /*1ee0*/  EXIT ;  /* 0x000000000000794d */ /* 0x000fea0003800000 */
.L_x_644:
        /* <DEDUP_REMOVED lines=9> */
.L_x_1380:


//--------------------- .text._ZN2at6native38_GLOBAL__N__9a469cfd_6_RNN_cu_eca79a6d6kernel18lstm_cell_backwardIN3c104HalfEflLi2EEEvNS_4cuda6detail10TensorInfoIT_T1_EESB_SB_SB_SB_SB_SB_SA_SA_ --------------------------
	.section	.text._ZN2at6native38_GLOBAL__N__9a469cfd_6_RNN_cu_eca79a6d6kernel18lstm_cell_backwardIN3c104HalfEflLi2EEEvNS_4cuda6detail10TensorInfoIT_T1_EESB_SB_SB_SB_SB_SB_SA_SA_,"ax",@progbits
	.align	128
.text._ZN2at6native38_GLOBAL__N__9a469cfd_6_RNN_cu_eca79a6d6kernel18lstm_cell_backwardIN3c104HalfEflLi2EEEvNS_4cuda6detail10TensorInfoIT_T1_EESB_SB_SB_SB_SB_SB_SA_SA_:
        .type           _ZN2at6native38_GLOBAL__N__9a469cfd_6_RNN_cu_eca79a6d6kernel18lstm_cell_backwardIN3c104HalfEflLi2EEEvNS_4cuda6detail10TensorInfoIT_T1_EESB_SB_SB_SB_SB_SB_SA_SA_,@function
        .size           _ZN2at6native38_GLOBAL__N__9a469cfd_6_RNN_cu_eca79a6d6kernel18lstm_cell_backwardIN3c104HalfEflLi2EEEvNS_4cuda6detail10TensorInfoIT_T1_EESB_SB_SB_SB_SB_SB_SA_SA_,(.L_x_1381 - _ZN2at6native38_GLOBAL__N__9a469cfd_6_RNN_cu_eca79a6d6kernel18lstm_cell_backwardIN3c104HalfEflLi2EEEvNS_4cuda6detail10TensorInfoIT_T1_EESB_SB_SB_SB_SB_SB_SA_SA_)
        .other          _ZN2at6native38_GLOBAL__N__9a469cfd_6_RNN_cu_eca79a6d6kernel18lstm_cell_backwardIN3c104HalfEflLi2EEEvNS_4cuda6detail10TensorInfoIT_T1_EESB_SB_SB_SB_SB_SB_SA_SA_,@"STO_CUDA_ENTRY STV_DEFAULT"
_ZN2at6native38_GLOBAL__N__9a469cfd_6_RNN_cu_eca79a6d6kernel18lstm_cell_backwardIN3c104HalfEflLi2EEEvNS_4cuda6detail10TensorInfoIT_T1_EESB_SB_SB_SB_SB_SB_SA_SA_:
        /* <DEDUP_REMOVED lines=51> */
.L_x_690:
        /* <DEDUP_REMOVED lines=29> */
.L_x_647:
[----:B------:R-:W0:Y:S01]  /*0500*/  LDCU.64 UR40, c[0x0][0xee0] ;  /* 0x0001dc00ff2877ac */ /* 0x000e220008000a00 */
[----:B------:R-:W-:Y:S01]  /*0510*/  MOV R7, R5 ;  /* 0x0000000500077202 */ /* 0x000fe20000000f00 */
[----:B------:R-:W-:Y:S01]  /*0520*/  IMAD.MOV.U32 R0, RZ, RZ, R4 ;  /* 0x000000ffff007224 */ /* 0x000fe200078e0004 */
[----:B------:R-:W-:Y:S01]  /*0530*/  MOV R6, 0x570 ;  /* 0x0000057000067802 */ /* 0x000fe20000000f00 */
[----:B0-----:R-:W-:Y:S01]  /*0540*/  IMAD.U32 R3, RZ, RZ, UR40 ;  /* 0x00000028ff037e24 */ /* 0x001fe2000f8e00ff */
[----:B------:R-:W-:-:S07]  /*0550*/  MOV R2, UR41 ;  /* 0x0000002900027c02 */ /* 0x000fce0008000f00 */
[----:B------:R-:W-:Y:S05]  /*0560*/  CALL.REL.NOINC `($__internal_23_$__cuda_sm20_div_s64) ;  /* 0x0000003000bc7944 */ /* 0x000fea0003c00000 */
        /* <DEDUP_REMOVED lines=12> */
.L_x_648:
[----:B------:R-:W-:Y:S05]  /*0630*/  BSYNC.RECONVERGENT B1 ;  /* 0x0000000000017941 */ /* 0x000fea0003800200 */
.L_x_646:
        /* <DEDUP_REMOVED lines=35> */
.L_x_650:
[----:B------:R-:W0:Y:S01]  /*0870*/  LDCU.64 UR40, c[0x0][0x390] ;  /* 0x00007200ff2877ac */ /* 0x000e220008000a00 */
[----:B------:R-:W-:Y:S01]  /*0880*/  IMAD.MOV.U32 R7, RZ, RZ, R16 ;  /* 0x000000ffff077224 */ /* 0x000fe200078e0010 */
[----:B------:R-:W-:Y:S02]  /*0890*/  MOV R0, R17 ;  /* 0x0000001100007202 */ /* 0x000fe40000000f00 */
[----:B------:R-:W-:Y:S02]  /*08a0*/  MOV R6, 0x8e0 ;  /* 0x000008e000067802 */ /* 0x000fe40000000f00 */
[----:B0-----:R-:W-:Y:S01]  /*08b0*/  MOV R3, UR40 ;  /* 0x0000002800037c02 */ /* 0x001fe20008000f00 */
[----:B------:R-:W-:-:S07]  /*08c0*/  IMAD.U32 R2, RZ, RZ, UR41 ;  /* 0x00000029ff027e24 */ /* 0x000fce000f8e00ff */
[----:B------:R-:W-:Y:S05]  /*08d0*/  CALL.REL.NOINC `($__internal_23_$__cuda_sm20_div_s64) ;  /* 0x0000002c00e07944 */ /* 0x000fea0003c00000 */
        /* <DEDUP_REMOVED lines=10> */
.L_x_651:
[----:B------:R-:W-:Y:S05]  /*0980*/  BSYNC.RECONVERGENT B1 ;  /* 0x0000000000017941 */ /* 0x000fea0003800200 */
.L_x_649:
        /* <DEDUP_REMOVED lines=41> */
.L_x_653:
[----:B------:R-:W1:Y:S01]  /*0c20*/  LDCU.64 UR40, c[0x0][0x390] ;  /* 0x00007200ff2877ac */ /* 0x000e620008000a00 */
[----:B------:R-:W-:Y:S01]  /*0c30*/  IMAD.MOV.U32 R7, RZ, RZ, R18 ;  /* 0x000000ffff077224 */ /* 0x000fe200078e0012 */
[----:B------:R-:W-:Y:S02]  /*0c40*/  MOV R0, R19 ;  /* 0x0000001300007202 */ /* 0x000fe40000000f00 */
[----:B------:R-:W-:Y:S02]  /*0c50*/  MOV R6, 0xc90 ;  /* 0x00000c9000067802 */ /* 0x000fe40000000f00 */
[----:B-1----:R-:W-:Y:S01]  /*0c60*/  MOV R3, UR40 ;  /* 0x0000002800037c02 */ /* 0x002fe20008000f00 */
[----:B0-----:R-:W-:-:S07]  /*0c70*/  IMAD.U32 R2, RZ, RZ, UR41 ;  /* 0x00000029ff027e24 */ /* 0x001fce000f8e00ff */
        /* <DEDUP_REMOVED lines=11> */
.L_x_654:
[----:B------:R-:W-:Y:S05]  /*0d30*/  BSYNC.RECONVERGENT B1 ;  /* 0x0000000000017941 */ /* 0x000fea0003800200 */
.L_x_652:
        /* <DEDUP_REMOVED lines=41> */
.L_x_656:
        /* <DEDUP_REMOVED lines=17> */
.L_x_657:
[----:B------:R-:W-:Y:S05]  /*10e0*/  BSYNC.RECONVERGENT B1 ;  /* 0x0000000000017941 */ /* 0x000fea0003800200 */
.L_x_655:
        /* <DEDUP_REMOVED lines=40> */
.L_x_659:
[----:B------:R-:W1:Y:S01]  /*1370*/  LDCU.64 UR40, c[0x0][0x390] ;  /* 0x00007200ff2877ac */ /* 0x000e620008000a00 */
[----:B------:R-:W-:Y:S01]  /*1380*/  MOV R7, R10 ;  /* 0x0000000a00077202 */ /* 0x000fe20000000f00 */
[----:B0-----:R-:W-:Y:S01]  /*1390*/  IMAD.MOV.U32 R0, RZ, RZ, R11 ;  /* 0x000000ffff007224 */ /* 0x001fe200078e000b */
[----:B------:R-:W-:Y:S01]  /*13a0*/  MOV R6, 0x13e0 ;  /* 0x000013e000067802 */ /* 0x000fe20000000f00 */
[----:B-1----:R-:W-:Y:S01]  /*13b0*/  IMAD.U32 R3, RZ, RZ, UR40 ;  /* 0x00000028ff037e24 */ /* 0x002fe2000f8e00ff */
[----:B------:R-:W-:-:S07]  /*13c0*/  MOV R2, UR41 ;  /* 0x0000002900027c02 */ /* 0x000fce0008000f00 */
[----:B------:R-:W-:Y:S05]  /*13d0*/  CALL.REL.NOINC `($__internal_23_$__cuda_sm20_div_s64) ;  /* 0x0000002400207944 */ /* 0x000fea0003c00000 */
        /* <DEDUP_REMOVED lines=8> */
.L_x_660:
[----:B------:R-:W-:Y:S05]  /*1460*/  BSYNC.RECONVERGENT B1 ;  /* 0x0000000000017941 */ /* 0x000fea0003800200 */
.L_x_658:
        /* <DEDUP_REMOVED lines=40> */
.L_x_662:
        /* <DEDUP_REMOVED lines=16> */
.L_x_663:
[----:B------:R-:W-:Y:S05]  /*17f0*/  BSYNC.RECONVERGENT B1 ;  /* 0x0000000000017941 */ /* 0x000fea0003800200 */
.L_x_661:
        /* <DEDUP_REMOVED lines=35> */
.L_x_665:
[----:B------:R-:W1:Y:S01]  /*1a30*/  LDCU.64 UR40, c[0x0][0x530] ;  /* 0x0000a600ff2877ac */ /* 0x000e620008000a00 */
[----:B------:R-:W-:Y:S01]  /*1a40*/  IMAD.MOV.U32 R7, RZ, RZ, R18 ;  /* 0x000000ffff077224 */ /* 0x000fe200078e0012 */
[----:B0-----:R-:W-:Y:S02]  /*1a50*/  MOV R0, R19 ;  /* 0x0000001300007202 */ /* 0x001fe40000000f00 */
[----:B------:R-:W-:Y:S02]  /*1a60*/  MOV R6, 0x1aa0 ;  /* 0x00001aa000067802 */ /* 0x000fe40000000f00 */
[----:B-1----:R-:W-:Y:S01]  /*1a70*/  MOV R3, UR40 ;  /* 0x0000002800037c02 */ /* 0x002fe20008000f00 */
[----:B------:R-:W-:-:S07]  /*1a80*/  IMAD.U32 R2, RZ, RZ, UR41 ;  /* 0x00000029ff027e24 */ /* 0x000fce000f8e00ff */
        /* <DEDUP_REMOVED lines=10> */
.L_x_666:
[----:B------:R-:W-:Y:S05]  /*1b30*/  BSYNC.RECONVERGENT B1 ;  /* 0x0000000000017941 */ /* 0x000fea0003800200 */
.L_x_664:
        /* <DEDUP_REMOVED lines=36> */
.L_x_668:
[----:B------:R-:W1:Y:S01]  /*1d80*/  LDCU.64 UR40, c[0x0][0x530] ;  /* 0x0000a600ff2877ac */ /* 0x000e620008000a00 */
[----:B------:R-:W-:Y:S01]  /*1d90*/  MOV R7, R8 ;  /* 0x0000000800077202 */ /* 0x000fe20000000f00 */
[----:B0-----:R-:W-:Y:S01]  /*1da0*/  IMAD.MOV.U32 R0, RZ, RZ, R9 ;  /* 0x000000ffff007224 */ /* 0x001fe200078e0009 */
[----:B------:R-:W-:Y:S01]  /*1db0*/  MOV R6, 0x1df0 ;  /* 0x00001df000067802 */ /* 0x000fe20000000f00 */
[----:B-1----:R-:W-:Y:S01]  /*1dc0*/  IMAD.U32 R3, RZ, RZ, UR40 ;  /* 0x00000028ff037e24 */ /* 0x002fe2000f8e00ff */
[----:B------:R-:W-:-:S07]  /*1dd0*/  MOV R2, UR41 ;  /* 0x0000002900027c02 */ /* 0x000fce0008000f00 */
[----:B------:R-:W-:Y:S05]  /*1de0*/  CALL.REL.NOINC `($__internal_23_$__cuda_sm20_div_s64) ;  /* 0x00000018009c7944 */ /* 0x000fea0003c00000 */
[----:B------:R-:W-:Y:S02]  /*1df0*/  IADD3 R7, P0, PT, RZ, -R12, RZ ;  /* 0x8000000cff077210 */ /* 0x000fe40007f1e0ff */
[----:B------:R-:W-:Y:S02]  /*1e00*/  MOV R2, UR48 ;  /* 0x0000003000027c02 */ /* 0x000fe40008000f00 */
[----:B------:R-:W-:Y:S01]  /*1e10*/  MOV R3, UR49 ;  /* 0x0000003100037c02 */ /* 0x000fe20008000f00 */
[----:B------:R-:W-:Y:S02]  /*1e20*/  IMAD.X R13, RZ, RZ, ~R0, P0 ;  /* 0x000000ffff0d7224 */ /* 0x000fe400000e0e00 */
[----:B------:R-:W-:-:S04]  /*1e30*/  IMAD.WIDE.U32 R8, R7, R2, R8 ;  /* 0x0000000207087225 */ /* 0x000fc800078e0008 */
[----:B------:R-:W-:Y:S02]  /*1e40*/  IMAD R6, R13, R2, RZ ;  /* 0x000000020d067224 */ /* 0x000fe400078e02ff */
[----:B------:R-:W-:Y:S01]  /*1e50*/  IMAD.MOV.U32 R13, RZ, RZ, R8 ;  /* 0x000000ffff0d7224 */ /* 0x000fe200078e0008 */
[----:B------:R-:W-:Y:S01]  /*1e60*/  MOV R8, R12 ;  /* 0x0000000c00087202 */ /* 0x000fe20000000f00 */
[----:B------:R-:W-:-:S05]  /*1e70*/  IMAD R7, R7, R3, R6 ;  /* 0x0000000307077224 */ /* 0x000fca00078e0206 */
[----:B------:R-:W-:Y:S01]  /*1e80*/  IADD3 R6, PT, PT, R7, R9, RZ ;  /* 0x0000000907067210 */ /* 0x000fe20007ffe0ff */
[----:B------:R-:W-:-:S07]  /*1e90*/  IMAD.MOV.U32 R9, RZ, RZ, R0 ;  /* 0x000000ffff097224 */ /* 0x000fce00078e0000 */
.L_x_669:
[----:B------:R-:W-:Y:S05]  /*1ea0*/  BSYNC.RECONVERGENT B1 ;  /* 0x0000000000017941 */ /* 0x000fea0003800200 */
.L_x_667:
        /* <DEDUP_REMOVED lines=17> */
[----:B------:R-:W-:-:S04]  /*1fc0*/  HFMA2 R11, -RZ, RZ, 0, 0 ;  /* 0x00000000ff0b7431 */ /* 0x000fc800000001ff */
[----:B------:R1:W2:Y:S02]  /*1fd0*/  F2I.FTZ.U32.TRUNC.NTZ R7, R6 ;  /* 0x0000000600077305 */ /* 0x0002a4000021f000 */
[----:B-1----:R-:W-:Y:S01]  /*1fe0*/  HFMA2 R6, -RZ, RZ, 0, 0 ;  /* 0x00000000ff067431 */ /* 0x002fe200000001ff */
[----:B--2---:R-:W-:-:S05]  /*1ff0*/  IADD3 R3, PT, PT, RZ, -R7, RZ ;  /* 0x80000007ff037210 */ /* 0x004fca0007ffe0ff */
[----:B------:R-:W-:-:S04]  /*2000*/  IMAD R3, R3, R2, RZ ;  /* 0x0000000203037224 */ /* 0x000fc800078e02ff */
[----:B------:R-:W-:-:S06]  /*2010*/  IMAD.HI.U32 R3, R7, R3, R6 ;  /* 0x0000000307037227 */ /* 0x000fcc00078e0006 */
[----:B0-----:R-:W-:-:S04]  /*2020*/  IMAD.HI.U32 R0, R3, R10, RZ ;  /* 0x0000000a03007227 */ /* 0x001fc800078e00ff */
        /* <DEDUP_REMOVED lines=10> */
[----:B------:R-:W-:Y:S02]  /*20d0*/  IMAD R6, R2, R7, R10 ;  /* 0x0000000702067224 */ /* 0x000fe400078e020a */
[----:B------:R-:W-:Y:S01]  /*20e0*/  IMAD.MOV.U32 R10, RZ, RZ, R0 ;  /* 0x000000ffff0a7224 */ /* 0x000fe200078e0000 */
[----:B------:R-:W-:Y:S06]  /*20f0*/  BRA `(.L_x_672) ;  /* 0x0000000000407947 */ /* 0x000fec0003800000 */
.L_x_671:
[----:B------:R-:W1:Y:S01]  /*2100*/  LDCU.64 UR40, c[0x0][0x530] ;  /* 0x0000a600ff2877ac */ /* 0x000e620008000a00 */
[----:B------:R-:W-:Y:S02]  /*2110*/  MOV R7, R10 ;  /* 0x0000000a00077202 */ /* 0x000fe40000000f00 */
[----:B0-----:R-:W-:Y:S02]  /*2120*/  MOV R0, R11 ;  /* 0x0000000b00007202 */ /* 0x001fe40000000f00 */
[----:B------:R-:W-:Y:S01]  /*2130*/  MOV R6, 0x2170 ;  /* 0x0000217000067802 */ /* 0x000fe20000000f00 */
[----:B-1----:R-:W-:Y:S01]  /*2140*/  IMAD.U32 R3, RZ, RZ, UR40 ;  /* 0x00000028ff037e24 */ /* 0x002fe2000f8e00ff */
[----:B------:R-:W-:-:S07]  /*2150*/  MOV R2, UR41 ;  /* 0x0000002900027c02 */ /* 0x000fce0008000f00 */
[----:B------:R-:W-:Y:S05]  /*2160*/  CALL.REL.NOINC `($__internal_23_$__cuda_sm20_div_s64) ;  /* 0x0000001400bc7944 */ /* 0x000fea0003c00000 */
[----:B------:R-:W-:-:S05]  /*2170*/  IADD3 R3, P0, PT, RZ, -R12, RZ ;  /* 0x8000000cff037210 */ /* 0x000fca0007f1e0ff */
[----:B------:R-:W-:Y:S02]  /*2180*/  IMAD.X R2, RZ, RZ, ~R0, P0 ;  /* 0x000000ffff027224 */ /* 0x000fe400000e0e00 */
[----:B------:R-:W-:-:S04]  /*2190*/  IMAD.WIDE.U32 R10, R3, UR48, R10 ;  /* 0x00000030030a7c25 */ /* 0x000fc8000f8e000a */
[----:B------:R-:W-:Y:S01]  /*21a0*/  IMAD R2, R2, UR48, RZ ;  /* 0x0000003002027c24 */ /* 0x000fe2000f8e02ff */
[----:B------:R-:W-:Y:S01]  /*21b0*/  MOV R6, R10 ;  /* 0x0000000a00067202 */ /* 0x000fe20000000f00 */
[----:B------:R-:W-:Y:S02]  /*21c0*/  IMAD.MOV.U32 R10, RZ, RZ, R12 ;  /* 0x000000ffff0a7224 */ /* 0x000fe400078e000c */
[----:B------:R-:W-:-:S05]  /*21d0*/  IMAD R3, R3, UR49, R2 ;  /* 0x0000003103037c24 */ /* 0x000fca000f8e0202 */
[----:B------:R-:W-:Y:S02]  /*21e0*/  IADD3 R3, PT, PT, R3, R11, RZ ;  /* 0x0000000b03037210 */ /* 0x000fe40007ffe0ff */
[----:B------:R-:W-:-:S07]  /*21f0*/  MOV R11, R0 ;  /* 0x00000000000b7202 */ /* 0x000fce0000000f00 */
.L_x_672:
[----:B------:R-:W-:Y:S05]  /*2200*/  BSYNC.RECONVERGENT B1 ;  /* 0x0000000000017941 */ /* 0x000fea0003800200 */
.L_x_670:
[----:B------:R-:W-:Y:S01]  /*2210*/  IMAD R7, R3, UR22, RZ ;  /* 0x0000001603077c24 */ /* 0x000fe2000f8e02ff */
[----:B------:R-:W-:Y:S01]  /*2220*/  LOP3.LUT R0, R4, UR73, RZ, 0xfc, !PT ;  /* 0x0000004904007c12 */ /* 0x000fe2000f8efcff */
        /* <DEDUP_REMOVED lines=9> */
[----:B------:R0:W-:Y:S01]  /*22c0*/  STL [R1], R0 ;  /* 0x0000000001007387 */ /* 0x0001e20000100800 */
[----:B------:R-:W-:Y:S05]  /*22d0*/  @P0 BRA `(.L_x_674) ;  /* 0x00000000005c0947 */ /* 0x000fea0003800000 */
[----:B0-----:R-:W0:Y:S01]  /*22e0*/  I2F.U32.RP R0, UR72 ;  /* 0x0000004800007d06 */ /* 0x001e220008209000 */
[----:B------:R-:W-:Y:S01]  /*22f0*/  ISETP.NE.U32.AND P2, PT, RZ, UR72, PT ;  /* 0x00000048ff007c0c */ /* 0x000fe2000bf45070 */
[----:B------:R-:W-:-:S06]  /*2300*/  HFMA2 R13, -RZ, RZ, 0, 0 ;  /* 0x00000000ff0d7431 */ /* 0x000fcc00000001ff */
[----:B0-----:R-:W0:Y:S02]  /*2310*/  MUFU.RCP R0, R0 ;  /* 0x0000000000007308 */ /* 0x001e240000001000 */
[----:B0-----:R-:W-:-:S06]  /*2320*/  IADD3 R2, PT, PT, R0, 0xffffffe, RZ ;  /* 0x0ffffffe00027810 */ /* 0x001fcc0007ffe0ff */
        /* <DEDUP_REMOVED lines=9> */
[----:B------:R-:W-:Y:S01]  /*23c0*/  @P0 IADD3 R3, PT, PT, R3, -UR72, RZ ;  /* 0x8000004803030c10 */ /* 0x000fe2000fffe0ff */
[----:B------:R-:W-:-:S03]  /*23d0*/  @P0 VIADD R12, R12, 0x1 ;  /* 0x000000010c0c0836 */ /* 0x000fc60000000000 */
[----:B------:R-:W-:Y:S01]  /*23e0*/  ISETP.GE.U32.AND P1, PT, R3, UR72, PT ;  /* 0x0000004803007c0c */ /* 0x000fe2000bf26070 */
[----:B------:R-:W-:-:S12]  /*23f0*/  IMAD.MOV.U32 R3, RZ, RZ, RZ ;  /* 0x000000ffff037224 */ /* 0x000fd800078e00ff */
[----:B------:R-:W-:Y:S02]  /*2400*/  @P1 IADD3 R12, PT, PT, R12, 0x1, RZ ;  /* 0x000000010c0c1810 */ /* 0x000fe40007ffe0ff */
[----:B------:R-:W-:-:S04]  /*2410*/  @!P2 LOP3.LUT R12, RZ, UR72, RZ, 0x33, !PT ;  /* 0x00000048ff0cac12 */ /* 0x000fc8000f8e33ff */
[----:B------:R-:W-:-:S05]  /*2420*/  IADD3 R2, PT, PT, -R12, RZ, RZ ;  /* 0x000000ff0c027210 */ /* 0x000fca0007ffe1ff */
[----:B------:R-:W-:Y:S01]  /*2430*/  IMAD R2, R2, UR72, R5 ;  /* 0x0000004802027c24 */ /* 0x000fe2000f8e0205 */
[----:B------:R-:W-:Y:S06]  /*2440*/  BRA `(.L_x_675) ;  /* 0x0000000000407947 */ /* 0x000fec0003800000 */
.L_x_674:
[----:B------:R-:W1:Y:S01]  /*2450*/  LDCU.64 UR40, c[0x0][0x6d0] ;  /* 0x0000da00ff2877ac */ /* 0x000e620008000a00 */
[----:B------:R-:W-:Y:S02]  /*2460*/  MOV R7, R5 ;  /* 0x0000000500077202 */ /* 0x000fe40000000f00 */
[----:B0-----:R-:W-:Y:S02]  /*2470*/  MOV R0, R4 ;  /* 0x0000000400007202 */ /* 0x001fe40000000f00 */
[----:B------:R-:W-:Y:S01]  /*2480*/  MOV R6, 0x24c0 ;  /* 0x000024c000067802 */ /* 0x000fe20000000f00 */
[----:B-1----:R-:W-:Y:S01]  /*2490*/  IMAD.U32 R3, RZ, RZ, UR40 ;  /* 0x00000028ff037e24 */ /* 0x002fe2000f8e00ff */
[----:B------:R-:W-:-:S07]  /*24a0*/  MOV R2, UR41 ;  /* 0x0000002900027c02 */ /* 0x000fce0008000f00 */
[----:B------:R-:W-:Y:S05]  /*24b0*/  CALL.REL.NOINC `($__internal_23_$__cuda_sm20_div_s64) ;  /* 0x0000001000e87944 */ /* 0x000fea0003c00000 */
[----:B------:R-:W-:Y:S02]  /*24c0*/  IADD3 R13, P0, PT, RZ, -R12, RZ ;  /* 0x8000000cff0d7210 */ /* 0x000fe40007f1e0ff */
[----:B------:R-:W-:-:S03]  /*24d0*/  MOV R3, R4 ;  /* 0x0000000400037202 */ /* 0x000fc60000000f00 */
[----:B------:R-:W-:-:S04]  /*24e0*/  IMAD.X R2, RZ, RZ, ~R0, P0 ;  /* 0x000000ffff027224 */ /* 0x000fc800000e0e00 */
[----:B------:R-:W-:-:S04]  /*24f0*/  IMAD R2, R2, UR56, RZ ;  /* 0x0000003802027c24 */ /* 0x000fc8000f8e02ff */
[----:B------:R-:W-:Y:S01]  /*2500*/  IMAD R7, R13, UR57, R2 ;  /* 0x000000390d077c24 */ /* 0x000fe2000f8e0202 */
[----:B------:R-:W-:-:S05]  /*2510*/  MOV R2, R5 ;  /* 0x0000000500027202 */ /* 0x000fca0000000f00 */
[----:B------:R-:W-:Y:S01]  /*2520*/  IMAD.WIDE.U32 R2, R13, UR56, R2 ;  /* 0x000000380d027c25 */ /* 0x000fe2000f8e0002 */
[----:B------:R-:W-:-:S03]  /*2530*/  MOV R13, R0 ;  /* 0x00000000000d7202 */ /* 0x000fc60000000f00 */
[----:B------:R-:W-:-:S07]  /*2540*/  IMAD.IADD R3, R3, 0x1, R7 ;  /* 0x0000000103037824 */ /* 0x000fce00078e0207 */
.L_x_675:
[----:B------:R-:W-:Y:S05]  /*2550*/  BSYNC.RECONVERGENT B1 ;  /* 0x0000000000017941 */ /* 0x000fea0003800200 */
.L_x_673:
[----:B------:R-:W-:-:S04]  /*2560*/  IMAD R3, R3, UR26, RZ ;  /* 0x0000001a03037c24 */ /* 0x000fc8000f8e02ff */
        /* <DEDUP_REMOVED lines=37> */
.L_x_677:
[----:B------:R-:W0:Y:S01]  /*27c0*/  LDCU.64 UR40, c[0x0][0x870] ;  /* 0x00010e00ff2877ac */ /* 0x000e220008000a00 */
[----:B------:R-:W-:Y:S02]  /*27d0*/  MOV R7, R5 ;  /* 0x0000000500077202 */ /* 0x000fe40000000f00 */
[----:B------:R-:W-:Y:S02]  /*27e0*/  MOV R0, R4 ;  /* 0x0000000400007202 */ /* 0x000fe40000000f00 */
[----:B------:R-:W-:Y:S01]  /*27f0*/  MOV R6, 0x2830 ;  /* 0x0000283000067802 */ /* 0x000fe20000000f00 */
[----:B0-----:R-:W-:Y:S01]  /*2800*/  IMAD.U32 R3, RZ, RZ, UR40 ;  /* 0x00000028ff037e24 */ /* 0x001fe2000f8e00ff */
[----:B------:R-:W-:-:S07]  /*2810*/  MOV R2, UR41 ;  /* 0x0000002900027c02 */ /* 0x000fce0008000f00 */
[----:B-----5:R-:W-:Y:S05]  /*2820*/  CALL.REL.NOINC `($__internal_23_$__cuda_sm20_div_s64) ;  /* 0x00000010000c7944 */ /* 0x020fea0003c00000 */
        /* <DEDUP_REMOVED lines=9> */
.L_x_678:
[----:B------:R-:W-:Y:S05]  /*28c0*/  BSYNC.RECONVERGENT B1 ;  /* 0x0000000000017941 */ /* 0x000fea0003800200 */
.L_x_676:
        /* <DEDUP_REMOVED lines=38> */
.L_x_680:
        /* <DEDUP_REMOVED lines=16> */
.L_x_681:
[----:B------:R-:W-:Y:S05]  /*2c30*/  BSYNC.RECONVERGENT B1 ;  /* 0x0000000000017941 */ /* 0x000fea0003800200 */
.L_x_679:
[----:B------:R-:W-:Y:S01]  /*2c40*/  IMAD R3, R3, UR34, RZ ;  /* 0x0000002203037c24 */ /* 0x000fe2000f8e02ff */
[----:B------:R-:W-:Y:S01]  /*2c50*/  UISETP.NE.U32.AND UP0, UPT, UR50, URZ, UPT ;  /* 0x000000ff3200728c */ /* 0x000fe2000bf05070 */
[----:B------:R-:W-:Y:S02]  /*2c60*/  HFMA2 R26, -RZ, RZ, 0, 0 ;  /* 0x00000000ff1a7431 */ /* 0x000fe400000001ff */
[C---:B------:R-:W-:Y:S01]  /*2c70*/  IMAD R7, R2.reuse, UR35, R3 ;  /* 0x0000002302077c24 */ /* 0x040fe2000f8e0203 */
[----:B------:R-:W-:Y:S01]  /*2c80*/  UISETP.NE.AND.EX UP0, UPT, UR51, URZ, UPT, UP0 ;  /* 0x000000ff3300728c */ /* 0x000fe2000bf05300 */
[----:B------:R-:W-:-:S05]  /*2c90*/  IMAD.WIDE.U32 R2, R2, UR34, RZ ;  /* 0x0000002202027c25 */ /* 0x000fca000f8e00ff */
[----:B------:R-:W-:Y:S01]  /*2ca0*/  IADD3 R3, PT, PT, R3, R7, RZ ;  /* 0x0000000703037210 */ /* 0x000fe20007ffe0ff */
[----:B------:R-:W-:-:S04]  /*2cb0*/  IMAD R7, R13, UR32, RZ ;  /* 0x000000200d077c24 */ /* 0x000fc8000f8e02ff */
[C---:B------:R-:W-:Y:S02]  /*2cc0*/  IMAD R7, R12.reuse, UR33, R7 ;  /* 0x000000210c077c24 */ /* 0x040fe4000f8e0207 */
[----:B------:R-:W-:-:S04]  /*2cd0*/  IMAD.WIDE.U32 R18, R12, UR32, R2 ;  /* 0x000000200c127c25 */ /* 0x000fc8000f8e0002 */
[----:B------:R-:W-:Y:S01]  /*2ce0*/  IMAD.IADD R27, R19, 0x1, R7 ;  /* 0x00000001131b7824 */ /* 0x000fe200078e0207 */
[----:B------:R-:W-:Y:S06]  /*2cf0*/  BRA.U !UP0, `(.L_x_682) ;  /* 0x0000000108e07547 */ /* 0x000fec000b800000 */
[----:B------:R-:W-:Y:S01]  /*2d00*/  LOP3.LUT R0, R4, UR11, RZ, 0xfc, !PT ;  /* 0x0000000b04007c12 */ /* 0x000fe2000f8efcff */
[----:B------:R-:W-:Y:S03]  /*2d10*/  BSSY.RECONVERGENT B1, `(.L_x_683) ;  /* 0x000002a000017945 */ /* 0x000fe60003800200 */
[----:B------:R-:W-:-:S13]  /*2d20*/  ISETP.NE.U32.AND P0, PT, R0, RZ, PT ;  /* 0x000000ff0000720c */ /* 0x000fda0003f05070 */
[----:B------:R-:W-:Y:S05]  /*2d30*/  @P0 BRA `(.L_x_684) ;  /* 0x00000000005c0947 */ /* 0x000fea0003800000 */
[----:B------:R-:W0:Y:S01]  /*2d40*/  I2F.U32.RP R0, UR12 ;  /* 0x0000000c00007d06 */ /* 0x000e220008209000 */
[----:B------:R-:W-:Y:S02]  /*2d50*/  ISETP.NE.U32.AND P2, PT, RZ, UR12, PT ;  /* 0x0000000cff007c0c */ /* 0x000fe4000bf45070 */
[----:B------:R-:W-:-:S05]  /*2d60*/  MOV R13, RZ ;  /* 0x000000ff000d7202 */ /* 0x000fca0000000f00 */
[----:B0-----:R-:W0:Y:S02]  /*2d70*/  MUFU.RCP R0, R0 ;  /* 0x0000000000007308 */ /* 0x001e240000001000 */
[----:B0-----:R-:W-:-:S06]  /*2d80*/  IADD3 R2, PT, PT, R0, 0xffffffe, RZ ;  /* 0x0ffffffe00027810 */ /* 0x001fcc0007ffe0ff */
[----:B------:R0:W1:Y:S02]  /*2d90*/  F2I.FTZ.U32.TRUNC.NTZ R3, R2 ;  /* 0x0000000200037305 */ /* 0x000064000021f000 */
[----:B0-----:R-:W-:Y:S01]  /*2da0*/  MOV R2, RZ ;  /* 0x000000ff00027202 */ /* 0x001fe20000000f00 */
        /* <DEDUP_REMOVED lines=16> */
.L_x_684:
[----:B------:R-:W0:Y:S01]  /*2eb0*/  LDCU.64 UR40, c[0x0][0xa10] ;  /* 0x00014200ff2877ac */ /* 0x000e220008000a00 */
[----:B------:R-:W-:Y:S01]  /*2ec0*/  IMAD.MOV.U32 R7, RZ, RZ, R5 ;  /* 0x000000ffff077224 */ /* 0x000fe200078e0005 */
[----:B------:R-:W-:Y:S01]  /*2ed0*/  MOV R6, 0x2f20 ;  /* 0x00002f2000067802 */ /* 0x000fe20000000f00 */
[----:B------:R-:W-:Y:S01]  /*2ee0*/  IMAD.MOV.U32 R0, RZ, RZ, R4 ;  /* 0x000000ffff007224 */ /* 0x000fe200078e0004 */
[----:B0-----:R-:W-:Y:S02]  /*2ef0*/  MOV R3, UR40 ;  /* 0x0000002800037c02 */ /* 0x001fe40008000f00 */
[----:B------:R-:W-:-:S07]  /*2f00*/  MOV R2, UR41 ;  /* 0x0000002900027c02 */ /* 0x000fce0008000f00 */
[----:B-----5:R-:W-:Y:S05]  /*2f10*/  CALL.REL.NOINC `($__internal_23_$__cuda_sm20_div_s64) ;  /* 0x0000000800507944 */ /* 0x020fea0003c00000 */
[----:B------:R-:W-:Y:S01]  /*2f20*/  IADD3 R7, P0, PT, RZ, -R12, RZ ;  /* 0x8000000cff077210 */ /* 0x000fe20007f1e0ff */
[----:B------:R-:W-:Y:S01]  /*2f30*/  IMAD.MOV.U32 R3, RZ, RZ, R4 ;  /* 0x000000ffff037224 */ /* 0x000fe200078e0004 */
[----:B------:R-:W-:Y:S02]  /*2f40*/  MOV R2, R5 ;  /* 0x0000000500027202 */ /* 0x000fe40000000f00 */
[-C--:B------:R-:W-:Y:S02]  /*2f50*/  IADD3.X R6, PT, PT, RZ, ~R0.reuse, RZ, P0, !PT ;  /* 0x80000000ff067210 */ /* 0x080fe400007fe4ff */
[----:B------:R-:W-:Y:S01]  /*2f60*/  MOV R13, R0 ;  /* 0x00000000000d7202 */ /* 0x000fe20000000f00 */
[----:B------:R-:W-:-:S04]  /*2f70*/  IMAD.WIDE.U32 R2, R7, UR66, R2 ;  /* 0x0000004207027c25 */ /* 0x000fc8000f8e0002 */
[----:B------:R-:W-:-:S04]  /*2f80*/  IMAD R6, R6, UR66, RZ ;  /* 0x0000004206067c24 */ /* 0x000fc8000f8e02ff */
[----:B------:R-:W-:-:S05]  /*2f90*/  IMAD R6, R7, UR67, R6 ;  /* 0x0000004307067c24 */ /* 0x000fca000f8e0206 */
[----:B------:R-:W-:-:S07]  /*2fa0*/  IADD3 R3, PT, PT, R3, R6, RZ ;  /* 0x0000000603037210 */ /* 0x000fce0007ffe0ff */
.L_x_685:
[----:B------:R-:W-:Y:S05]  /*2fb0*/  BSYNC.RECONVERGENT B1 ;  /* 0x0000000000017941 */ /* 0x000fea0003800200 */
.L_x_683:
        /* <DEDUP_REMOVED lines=11> */
[----:B--2---:R-:W-:-:S07]  /*3070*/  HADD2.F32 R26, -RZ, R6.H0_H0 ;  /* 0x20000006ff1a7230 */ /* 0x004fce0000004100 */
.L_x_682:
        /* <DEDUP_REMOVED lines=14> */
[----:B0-----:R-:W-:Y:S01]  /*3160*/  HFMA2 R2, -RZ, RZ, 0, 0 ;  /* 0x00000000ff027431 */ /* 0x001fe200000001ff */
        /* <DEDUP_REMOVED lines=9> */
[----:B------:R-:W-:Y:S02]  /*3200*/  ISETP.GE.U32.AND P1, PT, R3, UR68, PT ;  /* 0x0000004403007c0c */ /* 0x000fe4000bf26070 */
[----:B------:R-:W-:-:S11]  /*3210*/  MOV R3, RZ ;  /* 0x000000ff00037202 */ /* 0x000fd60000000f00 */
[----:B------:R-:W-:Y:S01]  /*3220*/  @P1 VIADD R12, R12, 0x1 ;  /* 0x000000010c0c1836 */ /* 0x000fe20000000000 */
[----:B------:R-:W-:-:S04]  /*3230*/  @!P2 LOP3.LUT R12, RZ, UR68, RZ, 0x33, !PT ;  /* 0x00000044ff0cac12 */ /* 0x000fc8000f8e33ff */
[----:B------:R-:W-:-:S05]  /*3240*/  IADD3 R2, PT, PT, -R12, RZ, RZ ;  /* 0x000000ff0c027210 */ /* 0x000fca0007ffe1ff */
[----:B------:R-:W-:Y:S01]  /*3250*/  IMAD R2, R2, UR68, R5 ;  /* 0x0000004402027c24 */ /* 0x000fe2000f8e0205 */
[----:B------:R-:W-:Y:S06]  /*3260*/  BRA `(.L_x_689) ;  /* 0x0000000000447947 */ /* 0x000fec0003800000 */
.L_x_688:
[----:B------:R-:W0:Y:S01]  /*3270*/  LDCU.64 UR40, c[0x0][0xbb0] ;  /* 0x00017600ff2877ac */ /* 0x000e220008000a00 */
[----:B------:R-:W-:Y:S02]  /*3280*/  MOV R7, R5 ;  /* 0x0000000500077202 */ /* 0x000fe40000000f00 */
[----:B------:R-:W-:Y:S02]  /*3290*/  MOV R0, R4 ;  /* 0x0000000400007202 */ /* 0x000fe40000000f00 */
[----:B------:R-:W-:Y:S02]  /*32a0*/  MOV R6, 0x32e0 ;  /* 0x000032e000067802 */ /* 0x000fe40000000f00 */
[----:B0-----:R-:W-:Y:S01]  /*32b0*/  MOV R3, UR40 ;  /* 0x0000002800037c02 */ /* 0x001fe20008000f00 */
[----:B------:R-:W-:-:S07]  /*32c0*/  IMAD.U32 R2, RZ, RZ, UR41 ;  /* 0x00000029ff027e24 */ /* 0x000fce000f8e00ff */
[----:B-----5:R-:W-:Y:S05]  /*32d0*/  CALL.REL.NOINC `($__internal_23_$__cuda_sm20_div_s64) ;  /* 0x0000000400607944 */ /* 0x020fea0003c00000 */
[----:B------:R-:W0:Y:S01]  /*32e0*/  LDCU.64 UR40, c[0x0][0xbb0] ;  /* 0x00017600ff2877ac */ /* 0x000e220008000a00 */
[----:B------:R-:W-:Y:S01]  /*32f0*/  IADD3 R7, P0, PT, RZ, -R12, RZ ;  /* 0x8000000cff077210 */ /* 0x000fe20007f1e0ff */
[----:B------:R-:W-:Y:S01]  /*3300*/  IMAD.MOV.U32 R2, RZ, RZ, R5 ;  /* 0x000000ffff027224 */ /* 0x000fe200078e0005 */
[----:B------:R-:W-:Y:S01]  /*3310*/  MOV R3, R4 ;  /* 0x0000000400037202 */ /* 0x000fe20000000f00 */
[----:B------:R-:W-:Y:S01]  /*3320*/  IMAD.MOV.U32 R13, RZ, RZ, R0 ;  /* 0x000000ffff0d7224 */ /* 0x000fe200078e0000 */
[----:B------:R-:W-:-:S05]  /*3330*/  IADD3.X R6, PT, PT, RZ, ~R0, RZ, P0, !PT ;  /* 0x80000000ff067210 */ /* 0x000fca00007fe4ff */
[----:B0-----:R-:W-:Y:S02]  /*3340*/  IMAD R6, R6, UR40, RZ ;  /* 0x0000002806067c24 */ /* 0x001fe4000f8e02ff */
[----:B------:R-:W-:-:S04]  /*3350*/  IMAD.WIDE.U32 R2, R7, UR40, R2 ;  /* 0x0000002807027c25 */ /* 0x000fc8000f8e0002 */
[----:B------:R-:W-:-:S05]  /*3360*/  IMAD R6, R7, UR41, R6 ;  /* 0x0000002907067c24 */ /* 0x000fca000f8e0206 */
[----:B------:R-:W-:-:S07]  /*3370*/  IADD3 R3, PT, PT, R3, R6, RZ ;  /* 0x0000000603037210 */ /* 0x000fce0007ffe0ff */
.L_x_689:
[----:B------:R-:W-:Y:S05]  /*3380*/  BSYNC.RECONVERGENT B1 ;  /* 0x0000000000017941 */ /* 0x000fea0003800200 */
.L_x_687:
[----:B------:R-:W0:Y:S02]  /*3390*/  LDCU.128 UR40, c[0x0][0xc70] ;  /* 0x00018e00ff2877ac */ /* 0x000e240008000c00 */
[----:B0-----:R-:W-:-:S04]  /*33a0*/  IMAD R3, R3, UR42, RZ ;  /* 0x0000002a03037c24 */ /* 0x001fc8000f8e02ff */
        /* <DEDUP_REMOVED lines=11> */
.L_x_686:
[----:B------:R-:W2:Y:S01]  /*3460*/  LDL.LU R7, [R1+0x10] ;  /* 0x0000100001077983 */ /* 0x000ea20000300800 */
[----:B-----5:R-:W-:Y:S01]  /*3470*/  HADD2.F32 R28, -RZ, R28.H0_H0 ;  /* 0x2000001cff1c7230 */ /* 0x020fe20000004100 */
[----:B------:R-:W0:Y:S02]  /*3480*/  LDCU.64 UR40, c[0x0][0x520] ;  /* 0x0000a400ff2877ac */ /* 0x000e240008000a00 */
[----:B------:R-:W3:Y:S01]  /*3490*/  LDL.LU R12, [R1+0x1c] ;  /* 0x00001c00010c7983 */ /* 0x000ee20000300800 */
[----:B------:R-:W1:Y:S01]  /*34a0*/  MUFU.TANH R3, R28 ;  /* 0x0000001c00037308 */ /* 0x000e620000002400 */
[----:B------:R-:W-:Y:S01]  /*34b0*/  HADD2.F32 R29, -RZ, R29.H0_H0 ;  /* 0x2000001dff1d7230 */ /* 0x000fe20000004100 */
[----:B------:R-:W4:Y:S01]  /*34c0*/  LDCU.64 UR42, c[0x0][0xd40] ;  /* 0x0001a800ff2a77ac */ /* 0x000f220008000a00 */
[----:B------:R-:W4:Y:S04]  /*34d0*/  LDL.LU R6, [R1+0x14] ;  /* 0x0000140001067983 */ /* 0x000f280000300800 */
[----:B------:R-:W4:Y:S01]  /*34e0*/  LDL.LU R0, [R1+0x18] ;  /* 0x0000180001007983 */ /* 0x000f220000300800 */
[----:B--2---:R-:W-:-:S05]  /*34f0*/  HADD2.F32 R7, -RZ, R7.H0_H0 ;  /* 0x20000007ff077230 */ /* 0x004fca0000004100 */
[-C--:B------:R-:W-:Y:S01]  /*3500*/  FMUL.FTZ R9, R7, R26.reuse ;  /* 0x0000001a07097220 */ /* 0x080fe20000410000 */
[C---:B-1----:R-:W-:Y:S01]  /*3510*/  FMUL.FTZ R26, R3.reuse, R26 ;  /* 0x0000001a031a7220 */ /* 0x042fe20000410000 */
[----:B------:R-:W-:-:S04]  /*3520*/  FFMA.FTZ R3, -R3, R3, 1 ;  /* 0x3f80000003037423 */ /* 0x000fc80000010103 */
[----:B------:R-:W-:Y:S01]  /*3530*/  FFMA.FTZ R2, R9, R3, R2 ;  /* 0x0000000309027223 */ /* 0x000fe20000010002 */
[----:B---3--:R-:W-:Y:S02]  /*3540*/  HADD2.F32 R3, -RZ, R12.H0_H0 ;  /* 0x2000000cff037230 */ /* 0x008fe40000004100 */
[----:B------:R-:W2:Y:S01]  /*3550*/  LDL.LU R12, [R1+0xc] ;  /* 0x00000c00010c7983 */ /* 0x000ea20000300800 */
[----:B----4-:R-:W-:-:S03]  /*3560*/  HADD2.F32 R11, -RZ, R6.H0_H0 ;  /* 0x20000006ff0b7230 */ /* 0x010fc60000004100 */
[----:B------:R-:W3:Y:S01]  /*3570*/  LDL.LU R15, [R1+0x8] ;  /* 0x00000800010f7983 */ /* 0x000ee20000300800 */
[----:B------:R-:W-:-:S03]  /*3580*/  HADD2.F32 R13, -RZ, R0.H0_H0 ;  /* 0x20000000ff0d7230 */ /* 0x000fc60000004100 */
        /* <DEDUP_REMOVED lines=16> */
[----:B------:R-:W-:Y:S01]  /*3690*/  F2FP.F16.F32.PACK_AB R9, RZ, R9 ;  /* 0x00000009ff09723e */ /* 0x000fe200000000ff */
[----:B------:R-:W-:Y:S01]  /*36a0*/  FMUL.FTZ R26, R26, R3 ;  /* 0x000000031a1a7220 */ /* 0x000fe20000410000 */
[----:B------:R-:W-:-:S02]  /*36b0*/  FMUL.FTZ R11, R14, R11 ;  /* 0x0000000b0e0b7220 */ /* 0x000fc40000410000 */
[----:B------:R-:W-:Y:S01]  /*36c0*/  F2FP.F16.F32.PACK_AB R0, R6, R0 ;  /* 0x000000000600723e */ /* 0x000fe200000000ff */
[----:B------:R-:W-:Y:S01]  /*36d0*/  FMUL.FTZ R26, R7, R26 ;  /* 0x0000001a071a7220 */ /* 0x000fe20000410000 */
[----:B------:R-:W-:-:S04]  /*36e0*/  LEA R6, P1, R10, UR40, 0x1 ;  /* 0x000000280a067c11 */ /* 0x000fc8000f8208ff */
[----:B------:R-:W-:Y:S02]  /*36f0*/  F2FP.F16.F32.PACK_AB R11, R26, R11 ;  /* 0x0000000b1a0b723e */ /* 0x000fe400000000ff */
        /* <DEDUP_REMOVED lines=21> */
.L_x_645:
[----:B------:R-:W-:Y:S05]  /*3850*/  EXIT ;  /* 0x000000000000794d */ /* 0x000fea0003800000 */
        .weak           $__internal_23_$__cuda_sm20_div_s64
        .type           $__internal_23_$__cuda_sm20_div_s64,@function
        .size           $__internal_23_$__cuda_sm20_div_s64,(.L_x_1381 - $__internal_23_$__cuda_sm20_div_s64)
$__internal_23_$__cuda_sm20_div_s64:
        /* <DEDUP_REMOVED lines=85> */
[----:B------:R-:W-:Y:S06]  /*3db0*/  RET.REL.NODEC R6 `(_ZN2at6native38_GLOBAL__N__9a469cfd_6_RNN_cu_eca79a6d6kernel18lstm_cell_backwardIN3c104HalfEflLi2EEEvNS_4cuda6detail10TensorInfoIT_T1_EESB_SB_SB_SB_SB_SB_SA_SA_) ;  /* 0xffffffc006907950 */ /* 0x000fec0003c3ffff */
.L_x_691:
        /* <DEDUP_REMOVED lines=12> */
.L_x_1381:


//--------------------- .text._ZN2at6native38_GLOBAL__N__9a469cfd_6_RNN_cu_eca79a6d6kernel18lstm_cell_backwardIN3c104HalfEflLi1EEEvNS_4cuda6detail10TensorInfoIT_T1_EESB_SB_SB_SB_SB_SB_SA_SA_ --------------------------
	.section	.text._ZN2at6native38_GLOBAL__N__9a469cfd_6_RNN_cu_eca79a6d6kernel18lstm_cell_backwardIN3c104HalfEflLi1EEEvNS_4cuda6detail10TensorInfoIT_T1_EESB_SB_SB_SB_SB_SB_SA_SA_,"ax",@progbits
	.align	128
.text._ZN2at6native38_GLOBAL__N__9a469cfd_6_RNN_cu_eca79a6d6kernel18lstm_cell_backwardIN3c104HalfEflLi1EEEvNS_4cuda6detail10TensorInfoIT_T1_EESB_SB_SB_SB_SB_SB_SA_SA_:
        .type           _ZN2at6native38_GLOBAL__N__9a469cfd_6_RNN_cu_eca79a6d6kernel18lstm_cell_backwardIN3c104HalfEflLi1EEEvNS_4cuda6detail10TensorInfoIT_T1_EESB_SB_SB_SB_SB_SB_SA_SA_,@function
        .size           _ZN2at6native38_GLOBAL__N__9a469cfd_6_RNN_cu_eca79a6d6kernel18lstm_cell_backwardIN3c104HalfEflLi1EEEvNS_4cuda6detail10TensorInfoIT_T1_EESB_SB_SB_SB_SB_SB_SA_SA_,(.L_x_1383 - _ZN2at6native38_GLOBAL__N__9a469cfd_6_RNN_cu_eca79a6d6kernel18lstm_cell_backwardIN3c104HalfEflLi1EEEvNS_4cuda6detail10TensorInfoIT_T1_EESB_SB_SB_SB_SB_SB_SA_SA_)
        .other          _ZN2at6native38_GLOBAL__N__9a469cfd_6_RNN_cu_eca79a6d6kernel18lstm_cell_backwardIN3c104HalfEflLi1EEEvNS_4cuda6detail10TensorInfoIT_T1_EESB_SB_SB_SB_SB_SB_SA_SA_,@"STO_CUDA_ENTRY STV_DEFAULT"
_ZN2at6native38_GLOBAL__N__9a469cfd_6_RNN_cu_eca79a6d6kernel18lstm_cell_backwardIN3c104HalfEflLi1EEEvNS_4cuda6detail10TensorInfoIT_T1_EESB_SB_SB_SB_SB_SB_SA_SA_:
        /* <DEDUP_REMOVED lines=11> */
[----:B------:R-:W-:Y:S01]  /*00b0*/  HFMA2 R2, -RZ, RZ, 0, 0 ;  /* 0x00000000ff027431 */ /* 0x000fe200000001ff */
        /* <DEDUP_REMOVED lines=24> */
[C---:B--2---:R-:W-:Y:S02]  /*0240*/  IMAD R5, R2.reuse, UR12, RZ ;  /* 0x0000000c02057c24 */ /* 0x044fe4000f8e02ff */
        /* <DEDUP_REMOVED lines=23> */
[----:B------:R-:W-:Y:S01]  /*03c0*/  IADD3 R7, PT, PT, R11, R15, RZ ;  /* 0x0000000f0b077210 */ /* 0x000fe20007ffe0ff */
[----:B------:R-:W0:Y:S01]  /*03d0*/  LDCU.64 UR24, c[0x0][0x450] ;  /* 0x00008a00ff1877ac */ /* 0x000e220008000a00 */
[----:B------:R-:W-:Y:S01]  /*03e0*/  LEA.HI.X R5, R12, UR5, R13, 0x1, P0 ;  /* 0x000000050c057c11 */ /* 0x000fe200080f0c0d */
[----:B------:R0:W-:Y:S01]  /*03f0*/  STL [R1+0x4], R4 ;  /* 0x0000040401007387 */ /* 0x0001e20000100800 */
[----:B------:R-:W-:Y:S01]  /*0400*/  LEA.HI.X R7, R10, UR15, R7, 0x1, P1 ;  /* 0x0000000f0a077c11 */ /* 0x000fe200088f0c07 */
[----:B------:R-:W0:Y:S01]  /*0410*/  LDCU.64 UR26, c[0x0][0x380] ;  /* 0x00007000ff1a77ac */ /* 0x000e220008000a00 */
[----:B------:R-:W0:Y:S01]  /*0420*/  LDCU.64 UR28, c[0x0][0x5f0] ;  /* 0x0000be00ff1c77ac */ /* 0x000e220008000a00 */
[----:B------:R-:W0:Y:S01]  /*0430*/  LDCU.64 UR10, c[0x0][0x520] ;  /* 0x0000a400ff0a77ac */ /* 0x000e220008000a00 */
[----:B------:R-:W0:Y:S01]  /*0440*/  LDCU.64 UR36, c[0x0][0xee8] ;  /* 0x0001dd00ff2477ac */ /* 0x000e220008000a00 */
[----:B-1234-:R-:W0:Y:S02]  /*0450*/  LDCU.64 UR12, c[0x0][0xc70] ;  /* 0x00018e00ff0c77ac */ /* 0x01ee240008000a00 */
.L_x_698:
[----:B------:R-:W-:Y:S01]  /*0460*/  MOV R12, UR38 ;  /* 0x00000026000c7c02 */ /* 0x000fe20008000f00 */
[----:B------:R-:W-:Y:S03]  /*0470*/  BSSY.RECONVERGENT B1, `(.L_x_695) ;  /* 0x000002a000017945 */ /* 0x000fe60003800200 */
[----:B0-----:R-:W-:-:S04]  /*0480*/  LOP3.LUT R4, R2, R12, RZ, 0xfc, !PT ;  /* 0x0000000c02047212 */ /* 0x001fc800078efcff */
[----:B------:R-:W-:-:S13]  /*0490*/  ISETP.NE.U32.AND P0, PT, R4, RZ, PT ;  /* 0x000000ff0400720c */ /* 0x000fda0003f05070 */
[----:B-1----:R-:W-:Y:S05]  /*04a0*/  @P0 BRA `(.L_x_696) ;  /* 0x0000000000600947 */ /* 0x002fea0003800000 */
[----:B------:R-:W-:-:S04]  /*04b0*/  MOV R13, UR39 ;  /* 0x00000027000d7c02 */ /* 0x000fc80008000f00 */
[----:B------:R-:W0:Y:S01]  /*04c0*/  I2F.U32.RP R4, R13 ;  /* 0x0000000d00047306 */ /* 0x000e220000209000 */
[----:B------:R-:W-:-:S07]  /*04d0*/  ISETP.NE.U32.AND P2, PT, R13, RZ, PT ;  /* 0x000000ff0d00720c */ /* 0x000fce0003f45070 */
[----:B0-----:R-:W0:Y:S02]  /*04e0*/  MUFU.RCP R4, R4 ;  /* 0x0000000400047308 */ /* 0x001e240000001000 */
[----:B0-----:R-:W-:Y:S02]  /*04f0*/  VIADD R8, R4, 0xffffffe ;  /* 0x0ffffffe04087836 */ /* 0x001fe40000000000 */
[----:B------:R-:W-:-:S04]  /*0500*/  HFMA2 R4, -RZ, RZ, 0, 0 ;  /* 0x00000000ff047431 */ /* 0x000fc800000001ff */
[----:B------:R0:W1:Y:S02]  /*0510*/  F2I.FTZ.U32.TRUNC.NTZ R9, R8 ;  /* 0x0000000800097305 */ /* 0x000064000021f000 */
[----:B0-----:R-:W-:Y:S01]  /*0520*/  MOV R8, RZ ;  /* 0x000000ff00087202 */ /* 0x001fe20000000f00 */
        /* <DEDUP_REMOVED lines=16> */
.L_x_696:
[----:B------:R-:W-:Y:S02]  /*0630*/  MOV R9, R6 ;  /* 0x0000000600097202 */ /* 0x000fe40000000f00 */
[----:B------:R-:W-:-:S07]  /*0640*/  MOV R8, 0x660 ;  /* 0x0000066000087802 */ /* 0x000fce0000000f00 */
[----:B------:R-:W-:Y:S05]  /*0650*/  CALL.REL.NOINC `($__internal_24_$__cuda_sm20_div_s64) ;  /* 0x0000004c00447944 */ /* 0x000fea0003c00000 */
        /* <DEDUP_REMOVED lines=11> */
.L_x_697:
[----:B------:R-:W-:Y:S05]  /*0710*/  BSYNC.RECONVERGENT B1 ;  /* 0x0000000000017941 */ /* 0x000fea0003800200 */
.L_x_695:
[----:B------:R-:W2:Y:S01]  /*0720*/  LDL R14, [R1] ;  /* 0x00000000010e7983 */ /* 0x000ea20000100800 */
[-C--:B------:R-:W-:Y:S02]  /*0730*/  IMAD R11, R11, R13.reuse, RZ ;  /* 0x0000000d0b0b7224 */ /* 0x080fe400078e02ff */
[C---:B------:R-:W-:Y:S01]  /*0740*/  IMAD.WIDE.U32 R8, R10.reuse, R13, RZ ;  /* 0x0000000d0a087225 */ /* 0x040fe200078e00ff */
[----:B------:R-:W3:Y:S03]  /*0750*/  LDL.LU R27, [R1+0x4] ;  /* 0x00000400011b7983 */ /* 0x000ee60000300800 */
[----:B------:R-:W-:Y:S01]  /*0760*/  IMAD R11, R10, R12, R11 ;  /* 0x0000000c0a0b7224 */ /* 0x000fe200078e020b */
[----:B------:R-:W-:Y:S02]  /*0770*/  LEA R22, P0, R8, R15, 0x2 ;  /* 0x0000000f08167211 */ /* 0x000fe400078010ff */
[----:B------:R-:W-:Y:S01]  /*0780*/  MOV R15, R29 ;  /* 0x0000001d000f7202 */ /* 0x000fe20000000f00 */
[----:B------:R-:W-:Y:S01]  /*0790*/  IMAD.IADD R11, R9, 0x1, R11 ;  /* 0x00000001090b7824 */ /* 0x000fe200078e020b */
[C---:B------:R-:W-:Y:S01]  /*07a0*/  IADD3 R9, P1, PT, R22.reuse, R13, RZ ;  /* 0x0000000d16097210 */ /* 0x040fe20007f3e0ff */
[----:B------:R-:W-:-:S03]  /*07b0*/  IMAD.WIDE.U32 R16, R22, UR24, RZ ;  /* 0x0000001816107c25 */ /* 0x000fc6000f8e00ff */
[----:B------:R-:W-:Y:S02]  /*07c0*/  LEA.HI.X R4, R8, R4, R11, 0x2, P0 ;  /* 0x0000000408047211 */ /* 0x000fe400000f140b */
[-C--:B------:R-:W-:Y:S02]  /*07d0*/  IADD3 R10, P0, PT, R9, R13.reuse, RZ ;  /* 0x0000000d090a7210 */ /* 0x080fe40007f1e0ff */
[-C--:B------:R-:W-:Y:S02]  /*07e0*/  IADD3.X R11, PT, PT, R4, R12.reuse, RZ, P1, !PT ;  /* 0x0000000c040b7210 */ /* 0x080fe40000ffe4ff */
[----:B------:R-:W-:Y:S01]  /*07f0*/  IADD3 R20, P1, PT, R10, R13, RZ ;  /* 0x0000000d0a147210 */ /* 0x000fe20007f3e0ff */
[----:B------:R-:W-:Y:S01]  /*0800*/  IMAD R13, R4, UR24, RZ ;  /* 0x00000018040d7c24 */ /* 0x000fe2000f8e02ff */
[----:B------:R-:W-:-:S03]  /*0810*/  IADD3.X R21, PT, PT, R11, R12, RZ, P0, !PT ;  /* 0x0000000c0b157210 */ /* 0x000fc600007fe4ff */
[----:B------:R-:W-:Y:S02]  /*0820*/  IMAD R13, R22, UR25, R13 ;  /* 0x00000019160d7c24 */ /* 0x000fe4000f8e020d */
[----:B------:R-:W-:-:S04]  /*0830*/  IMAD.X R8, R21, 0x1, R12, P1 ;  /* 0x0000000115087824 */ /* 0x000fc800008e060c */
[----:B------:R-:W-:Y:S01]  /*0840*/  IMAD R18, R8, UR24, RZ ;  /* 0x0000001808127c24 */ /* 0x000fe2000f8e02ff */
[----:B------:R-:W-:Y:S01]  /*0850*/  IADD3 R13, PT, PT, R17, R13, RZ ;  /* 0x0000000d110d7210 */ /* 0x000fe20007ffe0ff */
[----:B------:R-:W-:Y:S01]  /*0860*/  IMAD R23, R11, UR24, RZ ;  /* 0x000000180b177c24 */ /* 0x000fe2000f8e02ff */
[----:B------:R-:W-:Y:S01]  /*0870*/  LEA R12, P0, R16, UR26, 0x1 ;  /* 0x0000001a100c7c11 */ /* 0x000fe2000f8008ff */
[----:B------:R-:W-:Y:S02]  /*0880*/  IMAD R17, R20, UR25, R18 ;  /* 0x0000001914117c24 */ /* 0x000fe4000f8e0212 */
[----:B------:R-:W-:Y:S01]  /*0890*/  IMAD.WIDE.U32 R18, R9, UR24, RZ ;  /* 0x0000001809127c25 */ /* 0x000fe2000f8e00ff */
[----:B------:R-:W-:-:S03]  /*08a0*/  LEA.HI.X R13, R16, UR27, R13, 0x1, P0 ;  /* 0x0000001b100d7c11 */ /* 0x000fc600080f0c0d */
[----:B------:R-:W-:-:S04]  /*08b0*/  IMAD R25, R21, UR24, RZ ;  /* 0x0000001815197c24 */ /* 0x000fc8000f8e02ff */
[----:B------:R-:W-:Y:S01]  /*08c0*/  IMAD R25, R10, UR25, R25 ;  /* 0x000000190a197c24 */ /* 0x000fe2000f8e0219 */
[----:B--2---:R0:W2:Y:S02]  /*08d0*/  LDG.E.U16 R26, desc[UR8][R14.64] ;  /* 0x000000080e1a7981 */ /* 0x0040a4000c1e1500 */
[----:B0-----:R-:W-:-:S04]  /*08e0*/  IMAD.WIDE.U32 R14, R20, UR24, RZ ;  /* 0x00000018140e7c25 */ /* 0x001fc8000f8e00ff */
[----:B------:R-:W-:Y:S01]  /*08f0*/  IMAD.IADD R17, R15, 0x1, R17 ;  /* 0x000000010f117824 */ /* 0x000fe200078e0211 */
[----:B------:R-:W-:Y:S01]  /*0900*/  LEA R16, P0, R14, UR26, 0x1 ;  /* 0x0000001a0e107c11 */ /* 0x000fe2000f8008ff */
[----:B------:R-:W-:-:S03]  /*0910*/  IMAD R15, R9, UR25, R23 ;  /* 0x00000019090f7c24 */ /* 0x000fc6000f8e0217 */
[----:B------:R-:W-:Y:S02]  /*0920*/  LEA.HI.X R17, R14, UR27, R17, 0x1, P0 ;  /* 0x0000001b0e117c11 */ /* 0x000fe400080f0c11 */
[C---:B------:R-:W-:Y:S02]  /*0930*/  LEA R14, P0, R18.reuse, UR26, 0x1 ;  /* 0x0000001a120e7c11 */ /* 0x040fe4000f8008ff */
[----:B------:R-:W-:Y:S01]  /*0940*/  IADD3 R15, PT, PT, R19, R15, RZ ;  /* 0x0000000f130f7210 */ /* 0x000fe20007ffe0ff */
[----:B------:R0:W4:Y:S03]  /*0950*/  LDG.E.U16 R24, desc[UR8][R16.64] ;  /* 0x0000000810187981 */ /* 0x000126000c1e1500 */
        /* <DEDUP_REMOVED lines=9> */
[----:B---3--:R-:W-:Y:S02]  /*09f0*/  IMAD.MOV.U32 R19, RZ, RZ, R27 ;  /* 0x000000ffff137224 */ /* 0x008fe400078e001b */
[----:B------:R-:W-:Y:S01]  /*0a00*/  IMAD R4, R4, UR28, RZ ;  /* 0x0000001c04047c24 */ /* 0x000fe2000f8e02ff */
[----:B--2---:R-:W-:Y:S02]  /*0a10*/  MOV R18, R25 ;  /* 0x0000001900127202 */ /* 0x004fe40000000f00 */
[----:B------:R0:W2:Y:S04]  /*0a20*/  LDG.E.U16 R25, desc[UR8][R16.64] ;  /* 0x0000000810197981 */ /* 0x0000a8000c1e1500 */
[----:B------:R-:W3:Y:S01]  /*0a30*/  LDG.E.U16 R18, desc[UR8][R18.64] ;  /* 0x0000000812127981 */ /* 0x000ee2000c1e1500 */
[----:B0-----:R-:W-:-:S03]  /*0a40*/  MOV R17, R27 ;  /* 0x0000001b00117202 */ /* 0x001fc60000000f00 */
[----:B------:R-:W3:Y:S04]  /*0a50*/  LDG.E.U16 R27, desc[UR8][R14.64] ;  /* 0x000000080e1b7981 */ /* 0x000ee8000c1e1500 */
[----:B------:R0:W3:Y:S01]  /*0a60*/  LDG.E.U16 R19, desc[UR8][R12.64] ;  /* 0x000000080c137981 */ /* 0x0000e2000c1e1500 */
[----:B------:R-:W-:-:S06]  /*0a70*/  HADD2.F32 R26, -RZ, R26.H0_H0 ;  /* 0x2000001aff1a7230 */ /* 0x000fcc0000004100 */
[----:B------:R-:W1:Y:S01]  /*0a80*/  MUFU.TANH R26, R26 ;  /* 0x0000001a001a7308 */ /* 0x000e620000002400 */
[----:B0-----:R-:W-:-:S04]  /*0a90*/  IMAD.WIDE.U32 R12, R22, UR28, RZ ;  /* 0x0000001c160c7c25 */ /* 0x001fc8000f8e00ff */
[----:B------:R-:W-:Y:S02]  /*0aa0*/  IMAD R22, R22, UR29, R4 ;  /* 0x0000001d16167c24 */ /* 0x000fe4000f8e0204 */
[----:B------:R-:W-:Y:S01]  /*0ab0*/  IMAD R4, R11, UR28, RZ ;  /* 0x0000001c0b047c24 */ /* 0x000fe2000f8e02ff */
[C---:B------:R-:W-:Y:S02]  /*0ac0*/  LEA R14, P0, R12.reuse, UR10, 0x1 ;  /* 0x0000000a0c0e7c11 */ /* 0x040fe4000f8008ff */
[----:B------:R-:W-:Y:S01]  /*0ad0*/  IADD3 R11, PT, PT, R13, R22, RZ ;  /* 0x000000160d0b7210 */ /* 0x000fe20007ffe0ff */
[----:B------:R-:W-:Y:S02]  /*0ae0*/  IMAD.MOV.U32 R22, RZ, RZ, R17 ;  /* 0x000000ffff167224 */ /* 0x000fe400078e0011 */
[C---:B------:R-:W-:Y:S02]  /*0af0*/  IMAD R4, R9.reuse, UR29, R4 ;  /* 0x0000001d09047c24 */ /* 0x040fe4000f8e0204 */
[----:B------:R-:W-:Y:S01]  /*0b00*/  IMAD.WIDE.U32 R16, R9, UR28, RZ ;  /* 0x0000001c09107c25 */ /* 0x000fe2000f8e00ff */
[----:B------:R-:W-:-:S03]  /*0b10*/  LEA.HI.X R15, R12, UR11, R11, 0x1, P0 ;  /* 0x0000000b0c0f7c11 */ /* 0x000fc600080f0c0b */
[----:B----4-:R-:W-:Y:S01]  /*0b20*/  HADD2.F32 R24, -RZ, R24.H0_H0 ;  /* 0x20000018ff187230 */ /* 0x010fe20000004100 */
[----:B------:R-:W-:Y:S01]  /*0b30*/  LEA R12, P0, R16, UR10, 0x1 ;  /* 0x0000000a100c7c11 */ /* 0x000fe2000f8008ff */
[----:B-----5:R-:W-:Y:S01]  /*0b40*/  HADD2.F32 R23, -RZ, R23.H0_H0 ;  /* 0x20000017ff177230 */ /* 0x020fe20000004100 */
[----:B------:R-:W-:Y:S01]  /*0b50*/  IADD3 R4, PT, PT, R17, R4, RZ ;  /* 0x0000000411047210 */ /* 0x000fe20007ffe0ff */
        /* <DEDUP_REMOVED lines=9> */
[----:B--2---:R-:W-:-:S02]  /*0bf0*/  HADD2.F32 R25, -RZ, R25.H0_H0 ;  /* 0x20000019ff197230 */ /* 0x004fc40000004100 */
[----:B---3--:R-:W-:-:S03]  /*0c00*/  HADD2.F32 R18, -RZ, R18.H0_H0 ;  /* 0x20000012ff127230 */ /* 0x008fc60000004100 */
[C---:B------:R-:W-:Y:S01]  /*0c10*/  FMUL.FTZ R11, R4.reuse, R25 ;  /* 0x00000019040b7220 */ /* 0x040fe20000410000 */
[----:B------:R-:W-:Y:S02]  /*0c20*/  HADD2.F32 R27, -RZ, R27.H0_H0 ;  /* 0x2000001bff1b7230 */ /* 0x000fe40000004100 */
[----:B------:R-:W-:Y:S02]  /*0c30*/  HADD2.F32 R19, -RZ, R19.H0_H0 ;  /* 0x20000013ff137230 */ /* 0x000fe40000004100 */
[----:B------:R-:W-:-:S03]  /*0c40*/  FMUL.FTZ R18, R4, R18 ;  /* 0x0000001204127220 */ /* 0x000fc60000410000 */
[----:B------:R-:W-:Y:S01]  /*0c50*/  FADD.FTZ R9, -R19, 1 ;  /* 0x3f80000013097421 */ /* 0x000fe20000010100 */
[----:B------:R-:W-:-:S03]  /*0c60*/  FADD.FTZ R17, -R27, 1 ;  /* 0x3f8000001b117421 */ /* 0x000fc60000010100 */
[----:B------:R-:W-:Y:S01]  /*0c70*/  FMUL.FTZ R22, R11, R9 ;  /* 0x000000090b167220 */ /* 0x000fe20000410000 */
[----:B------:R-:W-:-:S03]  /*0c80*/  FMUL.FTZ R17, R18, R17 ;  /* 0x0000001112117220 */ /* 0x000fc60000410000 */
[----:B------:R-:W-:Y:S02]  /*0c90*/  FMUL.FTZ R18, R19, R22 ;  /* 0x0000001613127220 */ /* 0x000fe40000410000 */
[----:B------:R-:W2:Y:S01]  /*0ca0*/  LDL.LU R22, [R1] ;  /* 0x0000000001167983 */ /* 0x000ea20000300800 */
[----:B------:R-:W-:Y:S02]  /*0cb0*/  IMAD R21, R21, UR28, RZ ;  /* 0x0000001c15157c24 */ /* 0x000fe4000f8e02ff */
        /* <DEDUP_REMOVED lines=8> */
[----:B------:R-:W-:Y:S01]  /*0d40*/  F2FP.F16.F32.PACK_AB R18, R8, R18 ;  /* 0x000000120812723e */ /* 0x000fe200000000ff */
[----:B------:R-:W-:Y:S02]  /*0d50*/  IMAD.IADD R9, R11, 0x1, R9 ;  /* 0x000000010b097824 */ /* 0x000fe400078e0209 */
[----:B------:R-:W-:Y:S01]  /*0d60*/  FMUL.FTZ R19, R19, R25 ;  /* 0x0000001913137220 */ /* 0x000fe20000410000 */
[----:B------:R-:W-:Y:S01]  /*0d70*/  IMAD.WIDE.U32 R20, R20, UR28, RZ ;  /* 0x0000001c14147c25 */ /* 0x000fe2000f8e00ff */
[----:B------:R-:W-:Y:S02]  /*0d80*/  LEA R8, P0, R10, UR10, 0x1 ;  /* 0x0000000a0a087c11 */ /* 0x000fe4000f8008ff */
[----:B------:R-:W-:Y:S01]  /*0d90*/  PRMT R11, R18, 0x7632, R11 ;  /* 0x00007632120b7816 */ /* 0x000fe2000000000b */
[----:B------:R-:W-:Y:S01]  /*0da0*/  FMUL.FTZ R4, R4, R27 ;  /* 0x0000001b04047220 */ /* 0x000fe20000410000 */
[----:B------:R-:W-:-:S02]  /*0db0*/  LEA.HI.X R9, R10, UR11, R9, 0x1, P0 ;  /* 0x0000000b0a097c11 */ /* 0x000fc400080f0c09 */
[----:B------:R-:W-:Y:S02]  /*0dc0*/  F2FP.F16.F32.PACK_AB R19, R24, R19 ;  /* 0x000000131813723e */ /* 0x000fe400000000ff */
[C---:B------:R-:W-:Y:S02]  /*0dd0*/  LEA R16, P1, R20.reuse, UR10, 0x1 ;  /* 0x0000000a14107c11 */ /* 0x040fe4000f8208ff */
[----:B------:R-:W-:Y:S01]  /*0de0*/  IADD3 R17, PT, PT, R21, R17, RZ ;  /* 0x0000001115117210 */ /* 0x000fe20007ffe0ff */
[----:B------:R-:W-:Y:S01]  /*0df0*/  STG.E.U16 desc[UR8][R14.64], R18 ;  /* 0x000000120e007986 */ /* 0x000fe2000c101508 */
[----:B------:R-:W-:Y:S02]  /*0e00*/  F2FP.F16.F32.PACK_AB R4, RZ, R4 ;  /* 0x00000004ff04723e */ /* 0x000fe400000000ff */
[----:B------:R-:W-:Y:S01]  /*0e10*/  LEA.HI.X R17, R20, UR11, R17, 0x1, P1 ;  /* 0x0000000b14117c11 */ /* 0x000fe200088f0c11 */
[----:B------:R0:W-:Y:S04]  /*0e20*/  STG.E.U16 desc[UR8][R12.64], R11 ;  /* 0x0000000b0c007986 */ /* 0x0001e8000c101508 */
[----:B------:R1:W-:Y:S01]  /*0e30*/  STG.E.U16 desc[UR8][R8.64], R19 ;  /* 0x0000001308007986 */ /* 0x0003e2000c101508 */
[----:B0-----:R-:W-:-:S02]  /*0e40*/  PRMT R13, R19, 0x7632, R13 ;  /* 0x00007632130d7816 */ /* 0x001fc4000000000d */
[----:B-1----:R-:W-:Y:S01]  /*0e50*/  MOV R8, R28 ;  /* 0x0000001c00087202 */ /* 0x002fe20000000f00 */
[----:B------:R-:W-:Y:S02]  /*0e60*/  IMAD.MOV.U32 R9, RZ, RZ, R7 ;  /* 0x000000ffff097224 */ /* 0x000fe400078e0007 */
        /* <DEDUP_REMOVED lines=8> */
[----:B------:R-:W-:Y:S02]  /*0ef0*/  LEA.HI.X R23, R14, R23, R9, 0x1, P4 ;  /* 0x000000170e177211 */ /* 0x000fe400020f0c09 */
[----:B------:R-:W-:Y:S02]  /*0f00*/  IADD3.X R2, PT, PT, RZ, R2, RZ, P0, !PT ;  /* 0x00000002ff027210 */ /* 0x000fe400007fe4ff */
        /* <DEDUP_REMOVED lines=17> */
.L_x_694:
[----:B------:R-:W-:Y:S05]  /*1020*/  EXIT ;  /* 0x000000000000794d */ /* 0x000fea0003800000 */
.L_x_693:
        /* <DEDUP_REMOVED lines=15> */
[----:B------:R-:W-:Y:S02]  /*1120*/  IADD3 R9, PT, PT, RZ, -R0, RZ ;  /* 0x80000000ff097210 */ /* 0x000fe40007ffe0ff */
[----:B------:R-:W-:Y:S02]  /*1130*/  ISETP.NE.U32.AND P2, PT, R0, RZ, PT ;  /* 0x000000ff0000720c */ /* 0x000fe40003f45070 */
[----:B------:R-:W-:-:S03]  /*1140*/  MOV R29, RZ ;  /* 0x000000ff001d7202 */ /* 0x000fc60000000f00 */
[----:B0-----:R-:W0:Y:S02]  /*1150*/  MUFU.RCP R7, R7 ;  /* 0x0000000700077308 */ /* 0x001e240000001000 */
[----:B0-----:R-:W-:-:S06]  /*1160*/  VIADD R4, R7, 0xffffffe ;  /* 0x0ffffffe07047836 */ /* 0x001fcc0000000000 */
[----:B------:R0:W1:Y:S02]  /*1170*/  F2I.FTZ.U32.TRUNC.NTZ R5, R4 ;  /* 0x0000000400057305 */ /* 0x000064000021f000 */
[----:B0-----:R-:W-:Y:S02]  /*1180*/  HFMA2 R4, -RZ, RZ, 0, 0 ;  /* 0x00000000ff047431 */ /* 0x001fe400000001ff */
[----:B-1----:R-:W-:-:S04]  /*1190*/  IMAD R9, R9, R5, RZ ;  /* 0x0000000509097224 */ /* 0x002fc800078e02ff */
[----:B------:R-:W-:-:S06]  /*11a0*/  IMAD.HI.U32 R8, R5, R9, R4 ;  /* 0x0000000905087227 */ /* 0x000fcc00078e0004 */
[----:B------:R-:W-:-:S04]  /*11b0*/  IMAD.HI.U32 R28, R8, R3, RZ ;  /* 0x00000003081c7227 */ /* 0x000fc800078e00ff */
[----:B------:R-:W-:-:S04]  /*11c0*/  IMAD.MOV R5, RZ, RZ, -R28 ;  /* 0x000000ffff057224 */ /* 0x000fc800078e0a1c */
[----:B------:R-:W-:-:S05]  /*11d0*/  IMAD R3, R0, R5, R3 ;  /* 0x0000000500037224 */ /* 0x000fca00078e0203 */
[----:B------:R-:W-:-:S13]  /*11e0*/  ISETP.GE.U32.AND P0, PT, R3, R0, PT ;  /* 0x000000000300720c */ /* 0x000fda0003f06070 */
[----:B------:R-:W-:Y:S02]  /*11f0*/  @P0 IADD3 R3, PT, PT, -R0, R3, RZ ;  /* 0x0000000300030210 */ /* 0x000fe40007ffe1ff */
[----:B------:R-:W-:Y:S02]  /*1200*/  @P0 IADD3 R28, PT, PT, R28, 0x1, RZ ;  /* 0x000000011c1c0810 */ /* 0x000fe40007ffe0ff */
[----:B------:R-:W-:-:S13]  /*1210*/  ISETP.GE.U32.AND P1, PT, R3, R0, PT ;  /* 0x000000000300720c */ /* 0x000fda0003f26070 */
[----:B------:R-:W-:Y:S01]  /*1220*/  @P1 VIADD R28, R28, 0x1 ;  /* 0x000000011c1c1836 */ /* 0x000fe20000000000 */
[----:B------:R-:W-:Y:S01]  /*1230*/  @!P2 LOP3.LUT R28, RZ, R0, RZ, 0x33, !PT ;  /* 0x00000000ff1ca212 */ /* 0x000fe200078e33ff */
[----:B------:R-:W-:Y:S06]  /*1240*/  BRA `(.L_x_701) ;  /* 0x0000000000087947 */ /* 0x000fec0003800000 */
.L_x_700:
[----:B------:R-:W-:-:S07]  /*1250*/  MOV R4, 0x1270 ;  /* 0x0000127000047802 */ /* 0x000fce0000000f00 */
[----:B------:R-:W-:Y:S05]  /*1260*/  CALL.REL.NOINC `($__internal_25_$__cuda_sm20_div_u64) ;  /* 0x0000004400987944 */ /* 0x000fea0003c00000 */
.L_x_701:
[----:B------:R-:W-:Y:S05]  /*1270*/  BSYNC.RECONVERGENT B0 ;  /* 0x0000000000007941 */ /* 0x000fea0003800200 */
.L_x_699:
        /* <DEDUP_REMOVED lines=8> */
[----:B0-----:R-:W-:-:S05]  /*1300*/  IMAD.U32 R22, RZ, RZ, UR4 ;  /* 0x00000004ff167e24 */ /* 0x001fca000f8e00ff */
[----:B------:R-:W-:-:S13]  /*1310*/  ISETP.NE.U32.AND P0, PT, R22, RZ, PT ;  /* 0x000000ff1600720c */ /* 0x000fda0003f05070 */
[----:B------:R-:W-:Y:S05]  /*1320*/  @P0 BRA `(.L_x_704) ;  /* 0x0000000000640947 */ /* 0x000fea0003800000 */
[----:B------:R-:W0:Y:S01]  /*1330*/  LDCU UR4, c[0x0][0xee0] ;  /* 0x0001dc00ff0477ac */ /* 0x000e220008000800 */
[----:B------:R-:W-:Y:S01]  /*1340*/  HFMA2 R11, -RZ, RZ, 0, 0 ;  /* 0x00000000ff0b7431 */ /* 0x000fe200000001ff */
[----:B0-----:R-:W-:-:S04]  /*1350*/  MOV R3, UR4 ;  /* 0x0000000400037c02 */ /* 0x001fc80008000f00 */
[----:B------:R-:W0:Y:S01]  /*1360*/  I2F.U32.RP R7, R3 ;  /* 0x0000000300077306 */ /* 0x000e220000209000 */
[----:B------:R-:W-:-:S07]  /*1370*/  ISETP.NE.U32.AND P2, PT, R3, RZ, PT ;  /* 0x000000ff0300720c */ /* 0x000fce0003f45070 */
[----:B0-----:R-:W0:Y:S02]  /*1380*/  MUFU.RCP R7, R7 ;  /* 0x0000000700077308 */ /* 0x001e240000001000 */
[----:B0-----:R-:W-:-:S06]  /*1390*/  IADD3 R5, PT, PT, R7, 0xffffffe, RZ ;  /* 0x0ffffffe07057810 */ /* 0x001fcc0007ffe0ff */
[----:B------:R-:W0:Y:S02]  /*13a0*/  F2I.FTZ.U32.TRUNC.NTZ R5, R5 ;  /* 0x0000000500057305 */ /* 0x000e24000021f000 */
[----:B0-----:R-:W-:-:S04]  /*13b0*/  IMAD R4, R5, R3, RZ ;  /* 0x0000000305047224 */ /* 0x001fc800078e02ff */
[----:B------:R-:W-:Y:S02]  /*13c0*/  IMAD.MOV R9, RZ, RZ, -R4 ;  /* 0x000000ffff097224 */ /* 0x000fe400078e0a04 */
[----:B------:R-:W-:-:S05]  /*13d0*/  HFMA2 R4, -RZ, RZ, 0, 0 ;  /* 0x00000000ff047431 */ /* 0x000fca00000001ff */
        /* <DEDUP_REMOVED lines=14> */
.L_x_704:
[----:B------:R-:W-:Y:S01]  /*14c0*/  IMAD.MOV.U32 R9, RZ, RZ, R6 ;  /* 0x000000ffff097224 */ /* 0x000fe200078e0006 */
[----:B------:R-:W-:-:S07]  /*14d0*/  MOV R8, 0x14f0 ;  /* 0x000014f000087802 */ /* 0x000fce0000000f00 */
[----:B------:R-:W-:Y:S05]  /*14e0*/  CALL.REL.NOINC `($__internal_24_$__cuda_sm20_div_s64) ;  /* 0x0000003c00a07944 */ /* 0x000fea0003c00000 */
[----:B------:R-:W0:Y:S01]  /*14f0*/  LDCU.64 UR4, c[0x0][0xee0] ;  /* 0x0001dc00ff0477ac */ /* 0x000e220008000a00 */
[----:B------:R-:W-:Y:S02]  /*1500*/  IADD3 R9, P0, PT, RZ, -R10, RZ ;  /* 0x8000000aff097210 */ /* 0x000fe40007f1e0ff */
[----:B------:R-:W-:Y:S02]  /*1510*/  MOV R7, R2 ;  /* 0x0000000200077202 */ /* 0x000fe40000000f00 */
[----:B------:R-:W-:Y:S02]  /*1520*/  IADD3.X R4, PT, PT, RZ, ~R11, RZ, P0, !PT ;  /* 0x8000000bff047210 */ /* 0x000fe400007fe4ff */
[----:B0-----:R-:W-:Y:S01]  /*1530*/  MOV R3, UR4 ;  /* 0x0000000400037c02 */ /* 0x001fe20008000f00 */
[----:B------:R-:W-:-:S04]  /*1540*/  IMAD.U32 R22, RZ, RZ, UR5 ;  /* 0x00000005ff167e24 */ /* 0x000fc8000f8e00ff */
[-C--:B------:R-:W-:Y:S02]  /*1550*/  IMAD R8, R4, R3.reuse, RZ ;  /* 0x0000000304087224 */ /* 0x080fe400078e02ff */
[----:B------:R-:W-:-:S04]  /*1560*/  IMAD.WIDE.U32 R4, R9, R3, R6 ;  /* 0x0000000309047225 */ /* 0x000fc800078e0006 */
[----:B------:R-:W-:Y:S01]  /*1570*/  IMAD R9, R9, R22, R8 ;  /* 0x0000001609097224 */ /* 0x000fe200078e0208 */
[----:B------:R-:W-:-:S03]  /*1580*/  MOV R7, R4 ;  /* 0x0000000400077202 */ /* 0x000fc60000000f00 */
[----:B------:R-:W-:-:S07]  /*1590*/  IMAD.IADD R9, R9, 0x1, R5 ;  /* 0x0000000109097824 */ /* 0x000fce00078e0205 */
.L_x_705:
[----:B------:R-:W0:Y:S01]  /*15a0*/  LDCU.64 UR14, c[0x0][0x930] ;  /* 0x00012600ff0e77ac */ /* 0x000e220008000a00 */
[-C--:B------:R-:W-:Y:S02]  /*15b0*/  IMAD R11, R11, R3.reuse, RZ ;  /* 0x000000030b0b7224 */ /* 0x080fe400078e02ff */
[C---:B------:R-:W-:Y:S01]  /*15c0*/  IMAD.WIDE.U32 R4, R10.reuse, R3, RZ ;  /* 0x000000030a047225 */ /* 0x040fe200078e00ff */
[----:B------:R-:W1:Y:S03]  /*15d0*/  LDCU.64 UR4, c[0x0][0x450] ;  /* 0x00008a00ff0477ac */ /* 0x000e660008000a00 */
[----:B------:R-:W-:Y:S01]  /*15e0*/  IMAD R11, R10, R22, R11 ;  /* 0x000000160a0b7224 */ /* 0x000fe200078e020b */
[C---:B------:R-:W-:Y:S01]  /*15f0*/  LEA R8, P0, R4.reuse, R7, 0x2 ;  /* 0x0000000704087211 */ /* 0x040fe200078010ff */
[----:B------:R-:W2:Y:S03]  /*1600*/  LDCU.64 UR16, c[0x0][0x860] ;  /* 0x00010c00ff1077ac */ /* 0x000ea60008000a00 */
[----:B------:R-:W-:Y:S01]  /*1610*/  IADD3 R7, PT, PT, R5, R11, RZ ;  /* 0x0000000b05077210 */ /* 0x000fe20007ffe0ff */
[----:B------:R-:W3:Y:S03]  /*1620*/  LDCU.64 UR10, c[0x0][0x380] ;  /* 0x00007000ff0a77ac */ /* 0x000ee60008000a00 */
        /* <DEDUP_REMOVED lines=8> */
[----:B------:R-:W-:Y:S01]  /*16b0*/  IMAD.IADD R11, R15, 0x1, R11 ;  /* 0x000000010f0b7824 */ /* 0x000fe200078e020b */
[----:B------:R-:W-:Y:S01]  /*16c0*/  IADD3 R21, P1, PT, R5, R3, RZ ;  /* 0x0000000305157210 */ /* 0x000fe20007f3e0ff */
[C---:B------:R-:W-:Y:S01]  /*16d0*/  IMAD R13, R8.reuse, UR5, R9 ;  /* 0x00000005080d7c24 */ /* 0x040fe2000f8e0209 */
[----:B------:R-:W-:Y:S01]  /*16e0*/  IADD3.X R20, PT, PT, R7, R22, RZ, P0, !PT ;  /* 0x0000001607147210 */ /* 0x000fe200007fe4ff */
[----:B------:R-:W-:Y:S01]  /*16f0*/  IMAD.WIDE.U32 R16, R8, UR4, RZ ;  /* 0x0000000408107c25 */ /* 0x000fe2000f8e00ff */
[----:B------:R-:W0:Y:S01]  /*1700*/  LDCU.64 UR14, c[0x0][0x6c0] ;  /* 0x0000d800ff0e77ac */ /* 0x000e220008000a00 */
[----:B------:R-:W-:-:S02]  /*1710*/  LEA.HI.X R11, R14, UR17, R11, 0x1, P2 ;  /* 0x000000110e0b7c11 */ /* 0x000fc400090f0c0b */
[----:B------:R-:W-:Y:S01]  /*1720*/  IADD3.X R9, PT, PT, R20, R22, RZ, P1, !PT ;  /* 0x0000001614097210 */ /* 0x000fe20000ffe4ff */
[----:B------:R-:W-:Y:S01]  /*1730*/  IMAD.WIDE.U32 R14, R21, UR4, RZ ;  /* 0x00000004150e7c25 */ /* 0x000fe2000f8e00ff */
[----:B---3--:R-:W-:Y:S01]  /*1740*/  LEA R12, P0, R16, UR10, 0x1 ;  /* 0x0000000a100c7c11 */ /* 0x008fe2000f8008ff */
[----:B------:R0:W2:Y:S01]  /*1750*/  LDG.E.U16 R24, desc[UR8][R10.64] ;  /* 0x000000080a187981 */ /* 0x0000a2000c1e1500 */
[----:B------:R-:W-:Y:S01]  /*1760*/  IADD3 R13, PT, PT, R17, R13, RZ ;  /* 0x0000000d110d7210 */ /* 0x000fe20007ffe0ff */
[----:B------:R-:W-:Y:S01]  /*1770*/  IMAD R18, R9, UR4, RZ ;  /* 0x0000000409127c24 */ /* 0x000fe2000f8e02ff */
[C---:B------:R-:W-:Y:S01]  /*1780*/  IADD3 R4, P1, PT, R21.reuse, R3, RZ ;  /* 0x0000000315047210 */ /* 0x040fe20007f3e0ff */
[----:B----4-:R-:W-:Y:S01]  /*1790*/  IMAD R23, R2, UR12, RZ ;  /* 0x0000000c02177c24 */ /* 0x010fe2000f8e02ff */
[----:B------:R-:W-:Y:S01]  /*17a0*/  LEA.HI.X R13, R16, UR11, R13, 0x1, P0 ;  /* 0x0000000b100d7c11 */ /* 0x000fe200080f0c0d */
[----:B------:R-:W-:Y:S01]  /*17b0*/  IMAD R19, R21, UR5, R18 ;  /* 0x0000000515137c24 */ /* 0x000fe2000f8e0212 */
[----:B------:R-:W-:Y:S01]  /*17c0*/  LEA R18, P0, R14, UR10, 0x1 ;  /* 0x0000000a0e127c11 */ /* 0x000fe2000f8008ff */
[----:B------:R-:W-:-:S02]  /*17d0*/  IMAD.X R3, R9, 0x1, R22, P1 ;  /* 0x0000000109037824 */ /* 0x000fc400008e0616 */
[C---:B------:R-:W-:Y:S01]  /*17e0*/  IMAD.WIDE.U32 R16, R6.reuse, UR12, RZ ;  /* 0x0000000c06107c25 */ /* 0x040fe2000f8e00ff */
[----:B------:R-:W-:Y:S01]  /*17f0*/  IADD3 R15, PT, PT, R15, R19, RZ ;  /* 0x000000130f0f7210 */ /* 0x000fe20007ffe0ff */
[----:B------:R1:W3:Y:S02]  /*1800*/  LDG.E.U16 R26, desc[UR8][R12.64] ;  /* 0x000000080c1a7981 */ /* 0x0002e4000c1e1500 */
[----:B------:R-:W-:Y:S01]  /*1810*/  IMAD R23, R6, UR13, R23 ;  /* 0x0000000d06177c24 */ /* 0x000fe2000f8e0217 */
[----:B------:R-:W-:Y:S01]  /*1820*/  LEA.HI.X R19, R14, UR11, R15, 0x1, P0 ;  /* 0x0000000b0e137c11 */ /* 0x000fe200080f0c0f */
[----:B------:R-:W-:Y:S01]  /*1830*/  IMAD R15, R3, UR4, RZ ;  /* 0x00000004030f7c24 */ /* 0x000fe2000f8e02ff */
[----:B0-----:R-:W-:Y:S01]  /*1840*/  LEA R10, P0, R16, UR14, 0x1 ;  /* 0x0000000e100a7c11 */ /* 0x001fe2000f8008ff */
[----:B------:R-:W0:Y:S01]  /*1850*/  LDCU.64 UR12, c[0x0][0xe10] ;  /* 0x0001c200ff0c77ac */ /* 0x000e220008000a00 */
[----:B------:R-:W-:Y:S01]  /*1860*/  IADD3 R17, PT, PT, R17, R23, RZ ;  /* 0x0000001711117210 */ /* 0x000fe20007ffe0ff */
[C---:B------:R-:W-:Y:S01]  /*1870*/  IMAD.WIDE.U32 R22, R4.reuse, UR4, RZ ;  /* 0x0000000404167c25 */ /* 0x040fe2000f8e00ff */
[----:B------:R-:W4:Y:S03]  /*1880*/  LDG.E.U16 R18, desc[UR8][R18.64] ;  /* 0x0000000812127981 */ /* 0x000f26000c1e1500 */
[----:B------:R-:W-:Y:S01]  /*1890*/  IMAD R15, R4, UR5, R15 ;  /* 0x00000005040f7c24 */ /* 0x000fe2000f8e020f */
[----:B------:R-:W-:-:S03]  /*18a0*/  LEA.HI.X R11, R16, UR15, R17, 0x1, P0 ;  /* 0x0000000f100b7c11 */ /* 0x000fc600080f0c11 */
[----:B------:R-:W-:Y:S01]  /*18b0*/  IMAD.IADD R15, R23, 0x1, R15 ;  /* 0x00000001170f7824 */ /* 0x000fe200078e020f */
[----:B------:R-:W-:Y:S01]  /*18c0*/  LEA R14, P0, R22, UR10, 0x1 ;  /* 0x0000000a160e7c11 */ /* 0x000fe2000f8008ff */
[----:B------:R-:W-:Y:S01]  /*18d0*/  IMAD R16, R20, UR4, RZ ;  /* 0x0000000414107c24 */ /* 0x000fe2000f8e02ff */
[----:B------:R-:W5:Y:S01]  /*18e0*/  LDG.E.U16 R19, desc[UR8][R10.64] ;  /* 0x000000080a137981 */ /* 0x000f62000c1e1500 */
[C---:B-1----:R-:W-:Y:S01]  /*18f0*/  IMAD.WIDE.U32 R12, R5.reuse, UR4, RZ ;  /* 0x00000004050c7c25 */ /* 0x042fe2000f8e00ff */
[----:B------:R-:W-:Y:S01]  /*1900*/  LEA.HI.X R15, R22, UR11, R15, 0x1, P0 ;  /* 0x0000000b160f7c11 */ /* 0x000fe200080f0c0f */
[----:B------:R-:W1:Y:S02]  /*1910*/  LDCU.64 UR14, c[0x0][0xd40] ;  /* 0x0001a800ff0e77ac */ /* 0x000e640008000a00 */
[----:B------:R-:W-:Y:S02]  /*1920*/  IMAD R17, R5, UR5, R16 ;  /* 0x0000000505117c24 */ /* 0x000fe4000f8e0210 */
[----:B------:R0:W5:Y:S01]  /*1930*/  LDG.E.U16 R16, desc[UR8][R14.64] ;  /* 0x000000080e107981 */ /* 0x000162000c1e1500 */
[----:B------:R-:W1:Y:S02]  /*1940*/  LDCU.64 UR4, c[0x0][0x5f0] ;  /* 0x0000be00ff0477ac */ /* 0x000e640008000a00 */
[----:B------:R-:W-:-:S02]  /*1950*/  IADD3 R17, PT, PT, R13, R17, RZ ;  /* 0x000000110d117210 */ /* 0x000fc40007ffe0ff */
[----:B0-----:R-:W-:-:S04]  /*1960*/  LEA R14, P0, R12, UR10, 0x1 ;  /* 0x0000000a0c0e7c11 */ /* 0x001fc8000f8008ff */
[----:B------:R-:W-:Y:S01]  /*1970*/  LEA.HI.X R15, R12, UR11, R17, 0x1, P0 ;  /* 0x0000000b0c0f7c11 */ /* 0x000fe200080f0c11 */
[----:B------:R-:W0:Y:S04]  /*1980*/  LDCU.64 UR10, c[0x0][0x520] ;  /* 0x0000a400ff0a77ac */ /* 0x000e280008000a00 */
        /* <DEDUP_REMOVED lines=8> */
[----:B------:R-:W-:-:S03]  /*1a10*/  LEA R14, P0, R12, UR10, 0x1 ;  /* 0x0000000a0c0e7c11 */ /* 0x000fc6000f8008ff */
[----:B------:R-:W-:Y:S02]  /*1a20*/  IMAD R25, R6, UR13, R25 ;  /* 0x0000000d06197c24 */ /* 0x000fe4000f8e0219 */
[C---:B------:R-:W-:Y:S02]  /*1a30*/  IMAD R13, R5.reuse, UR5, R20 ;  /* 0x00000005050d7c24 */ /* 0x040fe4000f8e0214 */
[----:B------:R-:W-:Y:S01]  /*1a40*/  IMAD.WIDE.U32 R22, R5, UR4, RZ ;  /* 0x0000000405167c25 */ /* 0x000fe2000f8e00ff */
[----:B------:R-:W-:Y:S02]  /*1a50*/  LEA.HI.X R15, R12, UR11, R15, 0x1, P0 ;  /* 0x0000000b0c0f7c11 */ /* 0x000fe400080f0c0f */
[----:B------:R-:W-:Y:S01]  /*1a60*/  LEA R12, P1, R10, UR14, 0x1 ;  /* 0x0000000e0a0c7c11 */ /* 0x000fe2000f8208ff */
[----:B------:R-:W-:Y:S01]  /*1a70*/  IMAD.IADD R5, R23, 0x1, R13 ;  /* 0x0000000117057824 */ /* 0x000fe200078e020d */
[----:B------:R-:W-:-:S04]  /*1a80*/  IADD3 R25, PT, PT, R11, R25, RZ ;  /* 0x000000190b197210 */ /* 0x000fc80007ffe0ff */
[----:B------:R-:W-:Y:S01]  /*1a90*/  LEA.HI.X R13, R10, UR15, R25, 0x1, P1 ;  /* 0x0000000f0a0d7c11 */ /* 0x000fe200088f0c19 */
[----:B--2---:R-:W-:-:S06]  /*1aa0*/  HADD2.F32 R7, -RZ, R24.H0_H0 ;  /* 0x20000018ff077230 */ /* 0x004fcc0000004100 */
[----:B------:R-:W0:Y:S01]  /*1ab0*/  MUFU.TANH R7, R7 ;  /* 0x0000000700077308 */ /* 0x000e220000002400 */
[----:B------:R-:W-:-:S04]  /*1ac0*/  LEA R24, P0, R22, UR10, 0x1 ;  /* 0x0000000a16187c11 */ /* 0x000fc8000f8008ff */
[----:B------:R-:W-:Y:S01]  /*1ad0*/  LEA.HI.X R25, R22, UR11, R5, 0x1, P0 ;  /* 0x0000000b16197c11 */ /* 0x000fe200080f0c05 */
[----:B---3--:R-:W-:Y:S02]  /*1ae0*/  HADD2.F32 R26, -RZ, R26.H0_H0 ;  /* 0x2000001aff1a7230 */ /* 0x008fe40000004100 */
[----:B----4-:R-:W-:Y:S02]  /*1af0*/  HADD2.F32 R20, -RZ, R18.H0_H0 ;  /* 0x20000012ff147230 */ /* 0x010fe40000004100 */
[-C--:B0-----:R-:W-:Y:S01]  /*1b00*/  FFMA.FTZ R10, -R7, R7.reuse, 1 ;  /* 0x3f800000070a7423 */ /* 0x081fe20000010107 */
[----:B------:R-:W-:Y:S01]  /*1b10*/  FMUL.FTZ R8, RZ, R7 ;  /* 0x00000007ff087220 */ /* 0x000fe20000410000 */
[----:B-----5:R-:W-:-:S05]  /*1b20*/  HADD2.F32 R16, -RZ, R16.H0_H0 ;  /* 0x20000010ff107230 */ /* 0x020fca0000004100 */
[----:B------:R-:W-:Y:S01]  /*1b30*/  FMUL.FTZ R5, RZ, R16 ;  /* 0x00000010ff057220 */ /* 0x000fe20000410000 */
[----:B------:R-:W-:-:S03]  /*1b40*/  FADD.FTZ R11, -R16, 1 ;  /* 0x3f800000100b7421 */ /* 0x000fc60000010100 */
[----:B------:R-:W-:Y:S01]  /*1b50*/  FFMA.FTZ R7, R5, R10, RZ ;  /* 0x0000000a05077223 */ /* 0x000fe200000100ff */
[----:B------:R-:W-:Y:S01]  /*1b60*/  FMUL.FTZ R5, R8, R11 ;  /* 0x0000000b08057220 */ /* 0x000fe20000410000 */
[----:B------:R-:W-:Y:S01]  /*1b70*/  FADD.FTZ R11, -R26, 1 ;  /* 0x3f8000001a0b7421 */ /* 0x000fe20000010100 */
[----:B------:R-:W-:Y:S02]  /*1b80*/  HADD2.F32 R10, -RZ, R19.H0_H0 ;  /* 0x20000013ff0a7230 */ /* 0x000fe40000004100 */
[----:B------:R-:W-:Y:S01]  /*1b90*/  FMUL.FTZ R8, R7, R20 ;  /* 0x0000001407087220 */ /* 0x000fe20000410000 */
[----:B------:R-:W-:-:S03]  /*1ba0*/  HADD2.F32 R18, -RZ, R17.H0_H0 ;  /* 0x20000011ff127230 */ /* 0x000fc60000004100 */
        /* <DEDUP_REMOVED lines=17> */
[----:B------:R-:W-:Y:S02]  /*1cc0*/  F2FP.F16.F32.PACK_AB R19, R10, R19 ;  /* 0x000000130a13723e */ /* 0x000fe400000000ff */
[----:B------:R-:W-:Y:S02]  /*1cd0*/  IADD3 R17, PT, PT, R5, R17, RZ ;  /* 0x0000001105117210 */ /* 0x000fe40007ffe0ff */
[----:B------:R-:W-:Y:S01]  /*1ce0*/  LEA R16, P1, R4, UR10, 0x1 ;  /* 0x0000000a04107c11 */ /* 0x000fe2000f8208ff */
[----:B------:R-:W-:Y:S01]  /*1cf0*/  FMUL.FTZ R7, R7, R18 ;  /* 0x0000001207077220 */ /* 0x000fe20000410000 */
[----:B------:R-:W-:Y:S02]  /*1d00*/  LEA R10, P0, R8, UR10, 0x1 ;  /* 0x0000000a080a7c11 */ /* 0x000fe4000f8008ff */
[----:B------:R-:W-:Y:S02]  /*1d10*/  F2FP.F16.F32.PACK_AB R3, R3, R26 ;  /* 0x0000001a0303723e */ /* 0x000fe400000000ff */
[----:B------:R-:W-:-:S02]  /*1d20*/  LEA.HI.X R17, R4, UR11, R17, 0x1, P1 ;  /* 0x0000000b04117c11 */ /* 0x000fc400088f0c11 */
[----:B------:R-:W-:Y:S02]  /*1d30*/  PRMT R4, R19, 0x7632, R4 ;  /* 0x0000763213047816 */ /* 0x000fe40000000004 */
[----:B------:R-:W-:Y:S02]  /*1d40*/  LEA.HI.X R11, R8, UR11, R11, 0x1, P0 ;  /* 0x0000000b080b7c11 */ /* 0x000fe400080f0c0b */
[----:B------:R-:W-:Y:S01]  /*1d50*/  PRMT R8, R3, 0x7632, R8 ;  /* 0x0000763203087816 */ /* 0x000fe20000000008 */
[----:B------:R0:W-:Y:S01]  /*1d60*/  STG.E.U16 desc[UR8][R14.64], R19 ;  /* 0x000000130e007986 */ /* 0x0001e2000c101508 */
[----:B------:R-:W-:-:S03]  /*1d70*/  F2FP.F16.F32.PACK_AB R7, RZ, R7 ;  /* 0x00000007ff07723e */ /* 0x000fc600000000ff */
[----:B------:R0:W-:Y:S04]  /*1d80*/  STG.E.U16 desc[UR8][R24.64], R4 ;  /* 0x0000000418007986 */ /* 0x0001e8000c101508 */
[----:B------:R0:W-:Y:S04]  /*1d90*/  STG.E.U16 desc[UR8][R10.64], R3 ;  /* 0x000000030a007986 */ /* 0x0001e8000c101508 */
[----:B------:R0:W-:Y:S04]  /*1da0*/  STG.E.U16 desc[UR8][R16.64], R8 ;  /* 0x0000000810007986 */ /* 0x0001e8000c101508 */
[----:B------:R0:W-:Y:S01]  /*1db0*/  STG.E.U16 desc[UR8][R12.64], R7 ;  /* 0x000000070c007986 */ /* 0x0001e2000c101508 */
[----:B------:R-:W-:-:S04]  /*1dc0*/  IADD3 R6, P0, PT, R0, R6, RZ ;  /* 0x0000000600067210 */ /* 0x000fc80007f1e0ff */
[----:B------:R-:W-:-:S09]  /*1dd0*/  IADD3.X R2, PT, PT, RZ, R2, RZ, P0, !PT ;  /* 0x00000002ff027210 */ /* 0x000fd200007fe4ff */
.L_x_703:
[----:B------:R-:W-:Y:S05]  /*1de0*/  BSYNC.RECONVERGENT B0 ;  /* 0x0000000000007941 */ /* 0x000fea0003800200 */
.L_x_702:
        /* <DEDUP_REMOVED lines=18> */
.L_x_713:
[----:B------:R-:W-:Y:S01]  /*1f10*/  IMAD.U32 R3, RZ, RZ, UR32 ;  /* 0x00000020ff037e24 */ /* 0x000fe2000f8e00ff */
[----:B------:R-:W-:Y:S04]  /*1f20*/  BSSY.RECONVERGENT B1, `(.L_x_707) ;  /* 0x000002b000017945 */ /* 0x000fe80003800200 */
[----:B------:R-:W-:-:S04]  /*1f30*/  LOP3.LUT R4, R2, R3, RZ, 0xfc, !PT ;  /* 0x0000000302047212 */ /* 0x000fc800078efcff */
[----:B------:R-:W-:-:S13]  /*1f40*/  ISETP.NE.U32.AND P0, PT, R4, RZ, PT ;  /* 0x000000ff0400720c */ /* 0x000fda0003f05070 */
[----:B------:R-:W-:Y:S05]  /*1f50*/  @P0 BRA `(.L_x_708) ;  /* 0x0000000000600947 */ /* 0x000fea0003800000 */
[----:B------:R-:W-:Y:S01]  /*1f60*/  MOV R4, UR33 ;  /* 0x0000002100047c02 */ /* 0x000fe20008000f00 */
[----:B------:R-:W-:-:S03]  /*1f70*/  IMAD.MOV.U32 R8, RZ, RZ, RZ ;  /* 0x000000ffff087224 */ /* 0x000fc600078e00ff */
[----:B------:R-:W0:Y:S01]  /*1f80*/  I2F.U32.RP R7, R4 ;  /* 0x0000000400077306 */ /* 0x000e220000209000 */
[----:B------:R-:W-:-:S07]  /*1f90*/  ISETP.NE.U32.AND P2, PT, R4, RZ, PT ;  /* 0x000000ff0400720c */ /* 0x000fce0003f45070 */
[----:B0-----:R-:W0:Y:S02]  /*1fa0*/  MUFU.RCP R7, R7 ;  /* 0x0000000700077308 */ /* 0x001e240000001000 */
[----:B0-----:R-:W-:Y:S01]  /*1fb0*/  IADD3 R9, PT, PT, R7, 0xffffffe, RZ ;  /* 0x0ffffffe07097810 */ /* 0x001fe20007ffe0ff */
[----:B------:R-:W-:-:S05]  /*1fc0*/  HFMA2 R7, -RZ, RZ, 0, 0 ;  /* 0x00000000ff077431 */ /* 0x000fca00000001ff */
[----:B------:R-:W0:Y:S02]  /*1fd0*/  F2I.FTZ.U32.TRUNC.NTZ R9, R9 ;  /* 0x0000000900097305 */ /* 0x000e24000021f000 */
[----:B0-----:R-:W-:-:S05]  /*1fe0*/  IMAD R5, R9, R4, RZ ;  /* 0x0000000409057224 */ /* 0x001fca00078e02ff */
[----:B------:R-:W-:-:S05]  /*1ff0*/  IADD3 R5, PT, PT, -R5, RZ, RZ ;  /* 0x000000ff05057210 */ /* 0x000fca0007ffe1ff */
[----:B------:R-:W-:Y:S01]  /*2000*/  IMAD.HI.U32 R5, R9, R5, R8 ;  /* 0x0000000509057227 */ /* 0x000fe200078e0008 */
[----:B------:R-:W-:-:S05]  /*2010*/  MOV R9, RZ ;  /* 0x000000ff00097202 */ /* 0x000fca0000000f00 */
[----:B------:R-:W-:-:S05]  /*2020*/  IMAD.HI.U32 R8, R5, R6, RZ ;  /* 0x0000000605087227 */ /* 0x000fca00078e00ff */
[----:B------:R-:W-:-:S05]  /*2030*/  IADD3 R5, PT, PT, -R8, RZ, RZ ;  /* 0x000000ff08057210 */ /* 0x000fca0007ffe1ff */
        /* <DEDUP_REMOVED lines=10> */
.L_x_708:
[----:B------:R-:W-:Y:S01]  /*20e0*/  IMAD.MOV.U32 R9, RZ, RZ, R6 ;  /* 0x000000ffff097224 */ /* 0x000fe200078e0006 */
[----:B------:R-:W-:-:S07]  /*20f0*/  MOV R8, 0x2110 ;  /* 0x0000211000087802 */ /* 0x000fce0000000f00 */
[----:B------:R-:W-:Y:S05]  /*2100*/  CALL.REL.NOINC `($__internal_24_$__cuda_sm20_div_s64) ;  /* 0x0000003000987944 */ /* 0x000fea0003c00000 */
[----:B------:R-:W-:Y:S02]  /*2110*/  IADD3 R5, P0, PT, RZ, -R10, RZ ;  /* 0x8000000aff057210 */ /* 0x000fe40007f1e0ff */
[----:B------:R-:W-:Y:S02]  /*2120*/  MOV R4, UR34 ;  /* 0x0000002200047c02 */ /* 0x000fe40008000f00 */
[----:B------:R-:W-:Y:S02]  /*2130*/  IADD3.X R7, PT, PT, RZ, ~R11, RZ, P0, !PT ;  /* 0x8000000bff077210 */ /* 0x000fe400007fe4ff */
[----:B------:R-:W-:-:S03]  /*2140*/  MOV R3, UR35 ;  /* 0x0000002300037c02 */ /* 0x000fc60008000f00 */
[-C--:B------:R-:W-:Y:S02]  /*2150*/  IMAD R12, R7, R4.reuse, RZ ;  /* 0x00000004070c7224 */ /* 0x080fe400078e02ff */
[----:B------:R-:W-:Y:S02]  /*2160*/  IMAD.MOV.U32 R7, RZ, RZ, R2 ;  /* 0x000000ffff077224 */ /* 0x000fe400078e0002 */
[----:B------:R-:W-:-:S04]  /*2170*/  IMAD.WIDE.U32 R8, R5, R4, R6 ;  /* 0x0000000405087225 */ /* 0x000fc800078e0006 */
[----:B------:R-:W-:Y:S01]  /*2180*/  IMAD R7, R5, R3, R12 ;  /* 0x0000000305077224 */ /* 0x000fe200078e020c */
[----:B------:R-:W-:Y:S02]  /*2190*/  MOV R5, R8 ;  /* 0x0000000800057202 */ /* 0x000fe40000000f00 */
[----:B------:R-:W-:Y:S02]  /*21a0*/  MOV R8, R10 ;  /* 0x0000000a00087202 */ /* 0x000fe40000000f00 */
[----:B------:R-:W-:Y:S01]  /*21b0*/  IADD3 R7, PT, PT, R7, R9, RZ ;  /* 0x0000000907077210 */ /* 0x000fe20007ffe0ff */
[----:B------:R-:W-:-:S07]  /*21c0*/  IMAD.MOV.U32 R9, RZ, RZ, R11 ;  /* 0x000000ffff097224 */ /* 0x000fce00078e000b */
.L_x_709:
[----:B------:R-:W-:Y:S05]  /*21d0*/  BSYNC.RECONVERGENT B1 ;  /* 0x0000000000017941 */ /* 0x000fea0003800200 */
.L_x_707:
        /* <DEDUP_REMOVED lines=14> */
[----:B------:R-:W-:Y:S01]  /*22c0*/  LEA R12, P2, R10, UR26, 0x1 ;  /* 0x0000001a0a0c7c11 */ /* 0x000fe2000f8408ff */
[----:B------:R-:W-:-:S03]  /*22d0*/  IMAD.X R9, R22, 0x1, R3, P0 ;  /* 0x0000000116097824 */ /* 0x000fc600000e0603 */
[----:B------:R-:W-:Y:S01]  /*22e0*/  IADD3 R7, PT, PT, R11, R7, RZ ;  /* 0x000000070b077210 */ /* 0x000fe20007ffe0ff */
[----:B------:R-:W-:-:S03]  /*22f0*/  IMAD R11, R5, UR10, RZ ;  /* 0x0000000a050b7c24 */ /* 0x000fc6000f8e02ff */
[----:B------:R-:W-:Y:S01]  /*2300*/  LEA.HI.X R13, R10, UR27, R7, 0x1, P2 ;  /* 0x0000001b0a0d7c11 */ /* 0x000fe200090f0c07 */
[----:B------:R-:W-:Y:S01]  /*2310*/  IMAD R11, R20, UR11, R11 ;  /* 0x0000000b140b7c24 */ /* 0x000fe2000f8e020b */
[----:B------:R-:W-:Y:S01]  /*2320*/  IADD3.X R7, PT, PT, R9, R3, RZ, P1, !PT ;  /* 0x0000000309077210 */ /* 0x000fe20000ffe4ff */
[----:B------:R-:W-:Y:S01]  /*2330*/  IMAD R19, R22, UR10, RZ ;  /* 0x0000000a16137c24 */ /* 0x000fe2000f8e02ff */
[----:B------:R-:W-:Y:S01]  /*2340*/  LEA R10, P0, R14, UR12, 0x1 ;  /* 0x0000000c0e0a7c11 */ /* 0x000fe2000f8008ff */
[----:B------:R0:W2:Y:S01]  /*2350*/  LDG.E.U16 R26, desc[UR8][R12.64] ;  /* 0x000000080c1a7981 */ /* 0x0000a2000c1e1500 */
[----:B------:R-:W-:Y:S01]  /*2360*/  IADD3 R11, PT, PT, R15, R11, RZ ;  /* 0x0000000b0f0b7210 */ /* 0x000fe20007ffe0ff */
[----:B------:R-:W-:-:S04]  /*2370*/  IMAD R16, R7, UR10, RZ ;  /* 0x0000000a07107c24 */ /* 0x000fc8000f8e02ff */
[C---:B------:R-:W-:Y:S02]  /*2380*/  IMAD R15, R21.reuse, UR11, R16 ;  /* 0x0000000b150f7c24 */ /* 0x040fe4000f8e0210 */
[----:B0-----:R-:W-:Y:S01]  /*2390*/  IMAD.WIDE.U32 R12, R21, UR10, RZ ;  /* 0x0000000a150c7c25 */ /* 0x001fe2000f8e00ff */
[----:B------:R-:W-:-:S03]  /*23a0*/  LEA.HI.X R11, R14, UR13, R11, 0x1, P0 ;  /* 0x0000000d0e0b7c11 */ /* 0x000fc600080f0c0b */
[----:B------:R-:W-:Y:S01]  /*23b0*/  IMAD.WIDE.U32 R16, R8, UR10, RZ ;  /* 0x0000000a08107c25 */ /* 0x000fe2000f8e00ff */
[----:B------:R-:W-:Y:S02]  /*23c0*/  LEA R14, P0, R12, UR12, 0x1 ;  /* 0x0000000c0c0e7c11 */ /* 0x000fe4000f8008ff */
[----:B------:R-:W-:Y:S01]  /*23d0*/  IADD3 R15, PT, PT, R13, R15, RZ ;  /* 0x0000000f0d0f7210 */ /* 0x000fe20007ffe0ff */
[----:B------:R-:W-:Y:S02]  /*23e0*/  IMAD R19, R8, UR11, R19 ;  /* 0x0000000b08137c24 */ /* 0x000fe4000f8e0213 */
[----:B------:R-:W-:Y:S01]  /*23f0*/  IMAD R24, R9, UR10, RZ ;  /* 0x0000000a09187c24 */ /* 0x000fe2000f8e02ff */
[----:B------:R-:W-:Y:S01]  /*2400*/  LEA.HI.X R15, R12, UR13, R15, 0x1, P0 ;  /* 0x0000000d0c0f7c11 */ /* 0x000fe200080f0c0f */
[----:B------:R-:W-:Y:S01]  /*2410*/  IMAD.IADD R13, R17, 0x1, R19 ;  /* 0x00000001110d7824 */ /* 0x000fe200078e0213 */
[----:B------:R-:W-:Y:S01]  /*2420*/  LEA R12, P0, R16, UR12, 0x1 ;  /* 0x0000000c100c7c11 */ /* 0x000fe2000f8008ff */
[----:B------:R-:W-:-:S02]  /*2430*/  IMAD.WIDE.U32 R18, R23, UR10, RZ ;  /* 0x0000000a17127c25 */ /* 0x000fc4000f8e00ff */
[----:B------:R0:W3:Y:S02]  /*2440*/  LDG.E.U16 R27, desc[UR8][R14.64] ;  /* 0x000000080e1b7981 */ /* 0x0000e4000c1e1500 */
[----:B------:R-:W-:Y:S02]  /*2450*/  IMAD R17, R23, UR11, R24 ;  /* 0x0000000b17117c24 */ /* 0x000fe4000f8e0218 */
[----:B------:R-:W-:Y:S01]  /*2460*/  IMAD R25, R2, UR18, RZ ;  /* 0x0000001202197c24 */ /* 0x000fe2000f8e02ff */
[----:B------:R-:W-:Y:S01]  /*2470*/  LEA.HI.X R13, R16, UR13, R13, 0x1, P0 ;  /* 0x0000000d100d7c11 */ /* 0x000fe200080f0c0d */
[----:B------:R1:W4:Y:S01]  /*2480*/  LDG.E.U16 R24, desc[UR8][R10.64] ;  /* 0x000000080a187981 */ /* 0x000322000c1e1500 */
[----:B------:R-:W-:Y:S01]  /*2490*/  IADD3 R19, PT, PT, R19, R17, RZ ;  /* 0x0000001113137210 */ /* 0x000fe20007ffe0ff */
        /* <DEDUP_REMOVED lines=8> */
[----:B------:R0:W5:Y:S04]  /*2520*/  LDG.E.U16 R17, desc[UR8][R12.64] ;  /* 0x000000080c117981 */ /* 0x000168000c1e1500 */
[----:B------:R0:W5:Y:S01]  /*2530*/  LDG.E.U16 R25, desc[UR8][R18.64] ;  /* 0x0000000812197981 */ /* 0x000162000c1e1500 */
[----:B------:R-:W-:-:S02]  /*2540*/  IMAD R29, R2, UR22, RZ ;  /* 0x00000016021d7c24 */ /* 0x000fc4000f8e02ff */
[----:B-1----:R-:W-:-:S04]  /*2550*/  IMAD.WIDE.U32 R10, R6, UR22, RZ ;  /* 0x00000016060a7c25 */ /* 0x002fc8000f8e00ff */
[----:B------:R-:W-:Y:S02]  /*2560*/  IMAD R28, R6, UR23, R29 ;  /* 0x00000017061c7c24 */ /* 0x000fe4000f8e021d */
[----:B------:R-:W-:Y:S01]  /*2570*/  IMAD R29, R5, UR14, RZ ;  /* 0x0000000e051d7c24 */ /* 0x000fe2000f8e02ff */
[----:B0-----:R-:W-:Y:S01]  /*2580*/  LEA R12, P0, R10, UR28, 0x1 ;  /* 0x0000001c0a0c7c11 */ /* 0x001fe2000f8008ff */
[----:B------:R-:W-:Y:S01]  /*2590*/  IMAD.WIDE.U32 R14, R20, UR14, RZ ;  /* 0x0000000e140e7c25 */ /* 0x000fe2000f8e00ff */
[----:B------:R-:W-:-:S03]  /*25a0*/  IADD3 R11, PT, PT, R11, R28, RZ ;  /* 0x0000001c0b0b7210 */ /* 0x000fc60007ffe0ff */
[----:B------:R-:W-:Y:S01]  /*25b0*/  IMAD R29, R20, UR15, R29 ;  /* 0x0000000f141d7c24 */ /* 0x000fe2000f8e021d */
[----:B------:R-:W-:Y:S02]  /*25c0*/  LEA.HI.X R13, R10, UR29, R11, 0x1, P0 ;  /* 0x0000001d0a0d7c11 */ /* 0x000fe400080f0c0b */
[----:B------:R-:W-:Y:S01]  /*25d0*/  LEA R10, P0, R14, UR16, 0x1 ;  /* 0x000000100e0a7c11 */ /* 0x000fe2000f8008ff */
[----:B------:R-:W-:Y:S02]  /*25e0*/  IMAD.IADD R11, R15, 0x1, R29 ;  /* 0x000000010f0b7824 */ /* 0x000fe400078e021d */
[----:B------:R-:W-:-:S03]  /*25f0*/  IMAD R15, R22, UR14, RZ ;  /* 0x0000000e160f7c24 */ /* 0x000fc6000f8e02ff */
[----:B------:R-:W-:Y:S01]  /*2600*/  LEA.HI.X R11, R14, UR17, R11, 0x1, P0 ;  /* 0x000000110e0b7c11 */ /* 0x000fe200080f0c0b */
[C---:B------:R-:W-:Y:S02]  /*2610*/  IMAD R29, R8.reuse, UR15, R15 ;  /* 0x0000000f081d7c24 */ /* 0x040fe4000f8e020f */
[----:B------:R-:W-:-:S05]  /*2620*/  IMAD.WIDE.U32 R14, R8, UR14, RZ ;  /* 0x0000000e080e7c25 */ /* 0x000fca000f8e00ff */
[----:B------:R-:W-:Y:S02]  /*2630*/  IADD3 R15, PT, PT, R15, R29, RZ ;  /* 0x0000001d0f0f7210 */ /* 0x000fe40007ffe0ff */
[----:B------:R-:W-:Y:S01]  /*2640*/  LEA R18, P0, R14, UR16, 0x1 ;  /* 0x000000100e127c11 */ /* 0x000fe2000f8008ff */
[----:B------:R-:W-:Y:S01]  /*2650*/  BSSY.RECONVERGENT B1, `(.L_x_710) ;  /* 0x000005b000017945 */ /* 0x000fe20003800200 */
[----:B--2---:R-:W-:-:S04]  /*2660*/  HADD2.F32 R26, -RZ, R26.H0_H0 ;  /* 0x2000001aff1a7230 */ /* 0x004fc80000004100 */
[----:B------:R-:W0:Y:S01]  /*2670*/  MUFU.TANH R5, R26 ;  /* 0x0000001a00057308 */ /* 0x000e220000002400 */
[----:B---3--:R-:W-:Y:S02]  /*2680*/  HADD2.F32 R27, -RZ, R27.H0_H0 ;  /* 0x2000001bff1b7230 */ /* 0x008fe40000004100 */
[----:B0-----:R-:W-:-:S03]  /*2690*/  FFMA.FTZ R19, -R5, R5, 1 ;  /* 0x3f80000005137423 */ /* 0x001fc60000010105 */
[----:B------:R-:W-:Y:S01]  /*26a0*/  FMUL.FTZ R8, RZ, R27 ;  /* 0x0000001bff087220 */ /* 0x000fe20000410000 */
[----:B----4-:R-:W-:-:S03]  /*26b0*/  HADD2.F32 R29, -RZ, R24.H0_H0 ;  /* 0x20000018ff1d7230 */ /* 0x010fc60000004100 */
[----:B------:R-:W-:Y:S01]  /*26c0*/  FFMA.FTZ R8, R8, R19, RZ ;  /* 0x0000001308087223 */ /* 0x000fe200000100ff */
[----:B------:R-:W-:Y:S01]  /*26d0*/  LEA.HI.X R19, R14, UR17, R15, 0x1, P0 ;  /* 0x000000110e137c11 */ /* 0x000fe200080f0c0f */
[----:B------:R-:W-:Y:S01]  /*26e0*/  FADD.FTZ R15, -R29, 1 ;  /* 0x3f8000001d0f7421 */ /* 0x000fe20000010100 */
[----:B------:R-:W-:Y:S01]  /*26f0*/  FMUL.FTZ R5, RZ, R5 ;  /* 0x00000005ff057220 */ /* 0x000fe20000410000 */
[----:B------:R-:W-:Y:S01]  /*2700*/  FADD.FTZ R22, -R27, 1 ;  /* 0x3f8000001b167421 */ /* 0x000fe20000010100 */
[----:B------:R-:W-:Y:S02]  /*2710*/  IMAD R24, R9, UR14, RZ ;  /* 0x0000000e09187c24 */ /* 0x000fe4000f8e02ff */
[----:B-----5:R-:W-:Y:S02]  /*2720*/  HADD2.F32 R16, -RZ, R16.H0_H0 ;  /* 0x20000010ff107230 */ /* 0x020fe40000004100 */
[----:B------:R-:W-:Y:S02]  /*2730*/  HADD2.F32 R17, -RZ, R17.H0_H0 ;  /* 0x20000011ff117230 */ /* 0x000fe40000004100 */
[----:B------:R-:W-:-:S02]  /*2740*/  HADD2.F32 R25, -RZ, R25.H0_H0 ;  /* 0x20000019ff197230 */ /* 0x000fc40000004100 */
[C---:B------:R-:W-:Y:S01]  /*2750*/  FMUL.FTZ R14, R8.reuse, R16 ;  /* 0x00000010080e7220 */ /* 0x040fe20000410000 */
[----:B------:R-:W-:Y:S02]  /*2760*/  FADD.FTZ R20, -R17, 1 ;  /* 0x3f80000011147421 */ /* 0x000fe40000010100 */
[----:B------:R-:W-:Y:S01]  /*2770*/  FMUL.FTZ R25, R8, R25 ;  /* 0x0000001908197220 */ /* 0x000fe20000410000 */
        /* <DEDUP_REMOVED lines=10> */
[----:B------:R-:W-:-:S03]  /*2820*/  F2FP.F16.F32.PACK_AB R5, R20, R5 ;  /* 0x000000051405723e */ /* 0x000fc600000000ff */
[----:B------:R-:W-:Y:S01]  /*2830*/  FMUL.FTZ R27, R27, R22 ;  /* 0x000000161b1b7220 */ /* 0x000fe20000410000 */
[----:B------:R-:W-:Y:S02]  /*2840*/  IMAD R7, R21, UR15, R24 ;  /* 0x0000000f15077c24 */ /* 0x000fe4000f8e0218 */
[----:B------:R-:W-:Y:S01]  /*2850*/  FMUL.FTZ R16, R29, R16 ;  /* 0x000000101d107220 */ /* 0x000fe20000410000 */
[----:B------:R-:W-:Y:S01]  /*2860*/  IMAD.WIDE.U32 R20, R21, UR14, RZ ;  /* 0x0000000e15147c25 */ /* 0x000fe2000f8e00ff */
[----:B------:R-:W-:Y:S02]  /*2870*/  LEA R22, P0, R14, UR16, 0x1 ;  /* 0x000000100e167c11 */ /* 0x000fe4000f8008ff */
[----:B------:R-:W-:Y:S02]  /*2880*/  IADD3 R9, PT, PT, R15, R9, RZ ;  /* 0x000000090f097210 */ /* 0x000fe40007ffe0ff */
[----:B------:R-:W-:Y:S02]  /*2890*/  IADD3 R7, PT, PT, R21, R7, RZ ;  /* 0x0000000715077210 */ /* 0x000fe40007ffe0ff */
[----:B------:R-:W-:-:S02]  /*28a0*/  LEA R24, P1, R20, UR16, 0x1 ;  /* 0x0000001014187c11 */ /* 0x000fc4000f8208ff */
[----:B------:R-:W-:Y:S02]  /*28b0*/  F2FP.F16.F32.PACK_AB R16, R27, R16 ;  /* 0x000000101b10723e */ /* 0x000fe400000000ff */
[--C-:B------:R-:W-:Y:S02]  /*28c0*/  LEA.HI.X R23, R14, UR17, R9.reuse, 0x1, P0 ;  /* 0x000000110e177c11 */ /* 0x100fe400080f0c09 */
[----:B------:R-:W-:Y:S01]  /*28d0*/  PRMT R9, R5, 0x7632, R9 ;  /* 0x0000763205097816 */ /* 0x000fe20000000009 */
[----:B------:R-:W-:Y:S01]  /*28e0*/  FMUL.FTZ R8, R8, R17 ;  /* 0x0000001108087220 */ /* 0x000fe20000410000 */
[--C-:B------:R-:W-:Y:S02]  /*28f0*/  LEA.HI.X R25, R20, UR17, R7.reuse, 0x1, P1 ;  /* 0x0000001114197c11 */ /* 0x100fe400088f0c07 */
[----:B------:R-:W-:Y:S01]  /*2900*/  PRMT R7, R16, 0x7632, R7 ;  /* 0x0000763210077816 */ /* 0x000fe20000000007 */
[----:B------:R-:W-:Y:S01]  /*2910*/  STG.E.U16 desc[UR8][R10.64], R5 ;  /* 0x000000050a007986 */ /* 0x000fe2000c101508 */
[----:B------:R-:W-:-:S03]  /*2920*/  IADD3 R6, P0, PT, R0, R6, RZ ;  /* 0x0000000600067210 */ /* 0x000fc60007f1e0ff */
[----:B------:R-:W-:Y:S01]  /*2930*/  STG.E.U16 desc[UR8][R18.64], R9 ;  /* 0x0000000912007986 */ /* 0x000fe2000c101508 */
[----:B------:R-:W-:-:S03]  /*2940*/  F2FP.F16.F32.PACK_AB R8, RZ, R8 ;  /* 0x00000008ff08723e */ /* 0x000fc600000000ff */
[----:B------:R-:W-:Y:S04]  /*2950*/  STG.E.U16 desc[UR8][R22.64], R16 ;  /* 0x0000001016007986 */ /* 0x000fe8000c101508 */
[----:B------:R0:W-:Y:S04]  /*2960*/  STG.E.U16 desc[UR8][R24.64], R7 ;  /* 0x0000000718007986 */ /* 0x0001e8000c101508 */
[----:B------:R1:W-:Y:S01]  /*2970*/  STG.E.U16 desc[UR8][R12.64], R8 ;  /* 0x000000080c007986 */ /* 0x0003e2000c101508 */
[----:B0-----:R-:W-:-:S05]  /*2980*/  IMAD.X R7, RZ, RZ, R2, P0 ;  /* 0x000000ffff077224 */ /* 0x001fca00000e0602 */
        /* <DEDUP_REMOVED lines=10> */
[----:B0-----:R-:W-:Y:S01]  /*2a30*/  HFMA2 R8, -RZ, RZ, 0, 0 ;  /* 0x00000000ff087431 */ /* 0x001fe200000001ff */
[----:B-1----:R-:W-:-:S05]  /*2a40*/  IADD3 R5, PT, PT, RZ, -R9, RZ ;  /* 0x80000009ff057210 */ /* 0x002fca0007ffe0ff */
[----:B------:R-:W-:-:S04]  /*2a50*/  IMAD R5, R5, R4, RZ ;  /* 0x0000000405057224 */ /* 0x000fc800078e02ff */
        /* <DEDUP_REMOVED lines=8> */
[----:B------:R-:W-:Y:S02]  /*2ae0*/  @P1 IADD3 R10, PT, PT, R10, 0x1, RZ ;  /* 0x000000010a0a1810 */ /* 0x000fe40007ffe0ff */
[----:B------:R-:W-:-:S05]  /*2af0*/  @!P2 LOP3.LUT R10, RZ, R4, RZ, 0x33, !PT ;  /* 0x00000004ff0aa212 */ /* 0x000fca00078e33ff */
[----:B------:R-:W-:-:S04]  /*2b00*/  IMAD.MOV R5, RZ, RZ, -R10 ;  /* 0x000000ffff057224 */ /* 0x000fc800078e0a0a */
[----:B------:R-:W-:Y:S01]  /*2b10*/  IMAD R5, R4, R5, R6 ;  /* 0x0000000504057224 */ /* 0x000fe200078e0206 */
[----:B------:R-:W-:Y:S06]  /*2b20*/  BRA `(.L_x_712) ;  /* 0x0000000000347947 */ /* 0x000fec0003800000 */
.L_x_711:
[----:B------:R-:W-:Y:S01]  /*2b30*/  MOV R9, R6 ;  /* 0x0000000600097202 */ /* 0x000fe20000000f00 */
        /* <DEDUP_REMOVED lines=8> */
[----:B------:R-:W-:-:S04]  /*2bc0*/  IMAD.WIDE.U32 R8, R5, R4, R6 ;  /* 0x0000000405087225 */ /* 0x000fc800078e0006 */
[----:B------:R-:W-:Y:S02]  /*2bd0*/  IMAD R13, R5, R3, R2 ;  /* 0x00000003050d7224 */ /* 0x000fe400078e0202 */
[----:B------:R-:W-:-:S03]  /*2be0*/  IMAD.MOV.U32 R5, RZ, RZ, R8 ;  /* 0x000000ffff057224 */ /* 0x000fc600078e0008 */
[----:B------:R-:W-:-:S07]  /*2bf0*/  IADD3 R12, PT, PT, R13, R9, RZ ;  /* 0x000000090d0c7210 */ /* 0x000fce0007ffe0ff */
.L_x_712:
[----:B------:R-:W-:Y:S05]  /*2c00*/  BSYNC.RECONVERGENT B1 ;  /* 0x0000000000017941 */ /* 0x000fea0003800200 */
.L_x_710:
        /* <DEDUP_REMOVED lines=21> */
[----:B------:R0:W2:Y:S02]  /*2d60*/  LDG.E.U16 R24, desc[UR8][R20.64] ;  /* 0x0000000814187981 */ /* 0x0000a4000c1e1500 */
[----:B------:R-:W-:Y:S02]  /*2d70*/  IMAD R23, R4, UR11, R17 ;  /* 0x0000000b04177c24 */ /* 0x000fe4000f8e0211 */
[----:B------:R-:W-:-:S04]  /*2d80*/  IMAD.WIDE.U32 R16, R2, UR10, RZ ;  /* 0x0000000a02107c25 */ /* 0x000fc8000f8e00ff */
[----:B------:R-:W-:Y:S01]  /*2d90*/  IMAD R19, R2, UR11, R13 ;  /* 0x0000000b02137c24 */ /* 0x000fe2000f8e020d */
[----:B------:R-:W-:Y:S02]  /*2da0*/  IADD3 R13, PT, PT, R15, R23, RZ ;  /* 0x000000170f0d7210 */ /* 0x000fe40007ffe0ff */
[----:B------:R-:W-:Y:S01]  /*2db0*/  LEA R18, P1, R14, UR12, 0x1 ;  /* 0x0000000c0e127c11 */ /* 0x000fe2000f8208ff */
[----:B------:R-:W-:Y:S01]  /*2dc0*/  IMAD.IADD R15, R17, 0x1, R19 ;  /* 0x00000001110f7824 */ /* 0x000fe200078e0213 */
[----:B------:R-:W-:Y:S02]  /*2dd0*/  LEA R12, P0, R16, UR12, 0x1 ;  /* 0x0000000c100c7c11 */ /* 0x000fe4000f8008ff */
[----:B------:R-:W-:Y:S02]  /*2de0*/  LEA.HI.X R19, R14, UR13, R13, 0x1, P1 ;  /* 0x0000000d0e137c11 */ /* 0x000fe400088f0c0d */
[----:B------:R-:W-:Y:S01]  /*2df0*/  LEA.HI.X R13, R16, UR13, R15, 0x1, P0 ;  /* 0x0000000d100d7c11 */ /* 0x000fe200080f0c0f */
[----:B------:R-:W-:-:S02]  /*2e00*/  IMAD R15, R8, UR10, RZ ;  /* 0x0000000a080f7c24 */ /* 0x000fc4000f8e02ff */
[C---:B0-----:R-:W-:Y:S01]  /*2e10*/  IMAD.WIDE.U32 R20, R10.reuse, UR10, RZ ;  /* 0x0000000a0a147c25 */ /* 0x041fe2000f8e00ff */
[----:B------:R0:W3:Y:S03]  /*2e20*/  LDG.E.U16 R25, desc[UR8][R18.64] ;  /* 0x0000000812197981 */ /* 0x0000e6000c1e1500 */
[----:B------:R-:W-:Y:S02]  /*2e30*/  IMAD R17, R10, UR11, R15 ;  /* 0x0000000b0a117c24 */ /* 0x000fe4000f8e020f */
        /* <DEDUP_REMOVED lines=11> */
[----:B------:R0:W5:Y:S01]  /*2ef0*/  LDG.E.U16 R27, desc[UR8][R16.64] ;  /* 0x00000008101b7981 */ /* 0x000162000c1e1500 */
[----:B------:R-:W-:Y:S02]  /*2f00*/  IADD3 R23, PT, PT, R15, R23, RZ ;  /* 0x000000170f177210 */ /* 0x000fe40007ffe0ff */
        /* <DEDUP_REMOVED lines=20> */
[----:B------:R-:W-:-:S04]  /*3050*/  LEA.HI.X R15, R12, UR17, R9, 0x1, P0 ;  /* 0x000000110c0f7c11 */ /* 0x000fc800080f0c09 */
[----:B------:R-:W-:Y:S02]  /*3060*/  IADD3 R17, PT, PT, R17, R13, RZ ;  /* 0x0000000d11117210 */ /* 0x000fe40007ffe0ff */
[----:B------:R-:W-:Y:S01]  /*3070*/  LEA R8, P0, R16, UR16, 0x1 ;  /* 0x0000001010087c11 */ /* 0x000fe2000f8008ff */
[----:B------:R-:W-:-:S04]  /*3080*/  IMAD R21, R3, UR14, RZ ;  /* 0x0000000e03157c24 */ /* 0x000fc8000f8e02ff */
[----:B------:R-:W-:Y:S02]  /*3090*/  IMAD R21, R4, UR15, R21 ;  /* 0x0000000f04157c24 */ /* 0x000fe4000f8e0215 */
[----:B--2---:R-:W-:-:S06]  /*30a0*/  HADD2.F32 R24, -RZ, R24.H0_H0 ;  /* 0x20000018ff187230 */ /* 0x004fcc0000004100 */
[----:B------:R-:W0:Y:S01]  /*30b0*/  MUFU.TANH R24, R24 ;  /* 0x0000001800187308 */ /* 0x000e220000002400 */
[----:B---3--:R-:W-:Y:S02]  /*30c0*/  HADD2.F32 R25, -RZ, R25.H0_H0 ;  /* 0x20000019ff197230 */ /* 0x008fe40000004100 */
[----:B0-----:R-:W-:-:S03]  /*30d0*/  FMUL.FTZ R9, RZ, R24 ;  /* 0x00000018ff097220 */ /* 0x001fc60000410000 */
        /* <DEDUP_REMOVED lines=9> */
[----:B------:R-:W-:-:S03]  /*3170*/  LEA.HI.X R9, R16, UR17, R17, 0x1, P0 ;  /* 0x0000001110097c11 */ /* 0x000fc600080f0c11 */
[----:B-----5:R-:W-:Y:S02]  /*3180*/  HADD2.F32 R27, -RZ, R27.H0_H0 ;  /* 0x2000001bff1b7230 */ /* 0x020fe40000004100 */
[----:B----4-:R-:W-:-:S03]  /*3190*/  HADD2.F32 R3, -RZ, R26.H0_H0 ;  /* 0x2000001aff037230 */ /* 0x010fc60000004100 */
[----:B------:R-:W-:Y:S01]  /*31a0*/  FADD.FTZ R25, -R27, 1 ;  /* 0x3f8000001b197421 */ /* 0x000fe20000010100 */
[----:B------:R-:W-:Y:S02]  /*31b0*/  HADD2.F32 R5, -RZ, R20.H0_H0 ;  /* 0x20000014ff057230 */ /* 0x000fe40000004100 */
[----:B------:R-:W-:-:S03]  /*31c0*/  HADD2.F32 R17, -RZ, R22.H0_H0 ;  /* 0x20000016ff117230 */ /* 0x000fc60000004100 */
        /* <DEDUP_REMOVED lines=13> */
[----:B------:R-:W-:Y:S01]  /*32a0*/  F2FP.F16.F32.PACK_AB R22, R23, R22 ;  /* 0x000000161716723e */ /* 0x000fe200000000ff */
[----:B------:R-:W-:Y:S01]  /*32b0*/  FMUL.FTZ R12, R12, R27 ;  /* 0x0000001b0c0c7220 */ /* 0x000fe20000410000 */
[----:B------:R-:W-:Y:S02]  /*32c0*/  LEA R16, P0, R10, UR16, 0x1 ;  /* 0x000000100a107c11 */ /* 0x000fe4000f8008ff */
[----:B------:R-:W-:Y:S02]  /*32d0*/  IADD3 R13, PT, PT, R11, R13, RZ ;  /* 0x0000000d0b0d7210 */ /* 0x000fe40007ffe0ff */
[----:B------:R-:W-:-:S02]  /*32e0*/  F2FP.F16.F32.PACK_AB R2, R2, R3 ;  /* 0x000000030202723e */ /* 0x000fc400000000ff */
[----:B------:R-:W-:Y:S02]  /*32f0*/  LEA.HI.X R21, R4, UR17, R21, 0x1, P1 ;  /* 0x0000001104157c11 */ /* 0x000fe400088f0c15 */
[----:B------:R-:W-:Y:S02]  /*3300*/  PRMT R4, R22, 0x7632, R4 ;  /* 0x0000763216047816 */ /* 0x000fe40000000004 */
[----:B------:R-:W-:Y:S02]  /*3310*/  LEA.HI.X R17, R10, UR17, R13, 0x1, P0 ;  /* 0x000000110a117c11 */ /* 0x000fe400080f0c0d */
[C---:B------:R-:W-:Y:S02]  /*3320*/  PRMT R3, R2.reuse, 0x7610, R3 ;  /* 0x0000761002037816 */ /* 0x040fe40000000003 */
[----:B------:R-:W-:Y:S01]  /*3330*/  PRMT R10, R2, 0x7632, R10 ;  /* 0x00007632020a7816 */ /* 0x000fe2000000000a */
[----:B------:R0:W-:Y:S01]  /*3340*/  STG.E.U16 desc[UR8][R14.64], R22 ;  /* 0x000000160e007986 */ /* 0x0001e2000c101508 */
[----:B------:R-:W-:-:S02]  /*3350*/  F2FP.F16.F32.PACK_AB R12, RZ, R12 ;  /* 0x0000000cff0c723e */ /* 0x000fc400000000ff */
        /* <DEDUP_REMOVED lines=10> */
.L_x_706:
[----:B------:R-:W-:Y:S05]  /*3400*/  EXIT ;  /* 0x000000000000794d */ /* 0x000fea0003800000 */
.L_x_692:
        /* <DEDUP_REMOVED lines=23> */
[C---:B---3--:R-:W-:Y:S01]  /*3580*/  IMAD R19, R2.reuse, UR24, RZ ;  /* 0x0000001802137c24 */ /* 0x048fe2000f8e02ff */
[----:B------:R-:W1:Y:S01]  /*3590*/  LDCU UR41, c[0x0][0xee0] ;  /* 0x0001dc00ff2977ac */ /* 0x000e620008000800 */
[----:B----4-:R-:W-:Y:S01]  /*35a0*/  IMAD R3, R2, UR10, RZ ;  /* 0x0000000a02037c24 */ /* 0x010fe2000f8e02ff */
[----:B0-----:R-:W-:Y:S01]  /*35b0*/  LEA R20, P1, R12, UR18, 0x1 ;  /* 0x000000120c147c11 */ /* 0x001fe2000f8208ff */
[C---:B------:R-:W-:Y:S01]  /*35c0*/  IMAD R17, R6.reuse, UR21, R9 ;  /* 0x0000001506117c24 */ /* 0x040fe2000f8e0209 */
[----:B------:R-:W0:Y:S01]  /*35d0*/  LDCU.64 UR32, c[0x0][0xe10] ;  /* 0x0001c200ff2077ac */ /* 0x000e220008000a00 */
[----:B------:R-:W-:-:S02]  /*35e0*/  IMAD R7, R6, UR17, R7 ;  /* 0x0000001106077c24 */ /* 0x000fc4000f8e0207 */
[C---:B------:R-:W-:Y:S01]  /*35f0*/  IMAD.WIDE.U32 R8, R6.reuse, UR24, RZ ;  /* 0x0000001806087c25 */ /* 0x040fe2000f8e00ff */
[----:B------:R3:W-:Y:S01]  /*3600*/  STL [R1], R20 ;  /* 0x0000001401007387 */ /* 0x0007e20000100800 */
[----:B------:R-:W4:Y:S02]  /*3610*/  LDCU.64 UR34, c[0x0][0x930] ;  /* 0x00012600ff2277ac */ /* 0x000f240008000a00 */
[----:B------:R-:W-:Y:S01]  /*3620*/  IMAD R19, R6, UR25, R19 ;  /* 0x0000001906137c24 */ /* 0x000fe2000f8e0213 */
[----:B-----5:R-:W-:Y:S01]  /*3630*/  LEA R16, P3, R8, UR26, 0x1 ;  /* 0x0000001a08107c11 */ /* 0x020fe2000f8608ff */
[C---:B------:R-:W-:Y:S01]  /*3640*/  IMAD.WIDE.U32 R10, R6.reuse, UR20, RZ ;  /* 0x00000014060a7c25 */ /* 0x040fe2000f8e00ff */
[----:B------:R-:W0:Y:S02]  /*3650*/  LDCU.64 UR36, c[0x0][0x790] ;  /* 0x0000f200ff2477ac */ /* 0x000e240008000a00 */
[----:B------:R-:W-:Y:S01]  /*3660*/  IADD3 R19, PT, PT, R9, R19, RZ ;  /* 0x0000001309137210 */ /* 0x000fe20007ffe0ff */
[----:B------:R-:W-:Y:S01]  /*3670*/  IMAD.WIDE.U32 R14, R6, UR10, RZ ;  /* 0x0000000a060e7c25 */ /* 0x000fe2000f8e00ff */
[----:B--2---:R-:W-:Y:S01]  /*3680*/  LEA R18, P2, R10, UR22, 0x1 ;  /* 0x000000160a127c11 */ /* 0x004fe2000f8408ff */
[----:B------:R-:W2:Y:S01]  /*3690*/  LDCU.64 UR42, c[0x0][0xee0] ;  /* 0x0001dc00ff2a77ac */ /* 0x000ea20008000a00 */
[----:B------:R-:W-:Y:S01]  /*36a0*/  IADD3 R17, PT, PT, R11, R17, RZ ;  /* 0x000000110b117210 */ /* 0x000fe20007ffe0ff */
[----:B------:R-:W-:Y:S01]  /*36b0*/  IMAD R3, R6, UR11, R3 ;  /* 0x0000000b06037c24 */ /* 0x000fe2000f8e0203 */
[----:B------:R-:W-:Y:S01]  /*36c0*/  LEA R28, P0, R14, UR4, 0x1 ;  /* 0x000000040e1c7c11 */ /* 0x000fe2000f8008ff */
[----:B------:R-:W-:Y:S01]  /*36d0*/  IMAD.IADD R7, R13, 0x1, R7 ;  /* 0x000000010d077824 */ /* 0x000fe200078e0207 */
[----:B------:R3:W-:Y:S01]  /*36e0*/  STL [R1+0x8], R18 ;  /* 0x0000081201007387 */ /* 0x0007e20000100800 */
[----:B------:R-:W0:Y:S01]  /*36f0*/  LDCU.64 UR28, c[0x0][0x450] ;  /* 0x00008a00ff1c77ac */ /* 0x000e220008000a00 */
[----:B------:R-:W-:-:S02]  /*3700*/  IADD3 R27, PT, PT, R15, R3, RZ ;  /* 0x000000030f1b7210 */ /* 0x000fc40007ffe0ff */
[----:B------:R-:W-:Y:S01]  /*3710*/  LEA.HI.X R29, R12, UR19, R7, 0x1, P1 ;  /* 0x000000130c1d7c11 */ /* 0x000fe200088f0c07 */
[----:B------:R3:W-:Y:S01]  /*3720*/  STL [R1+0x10], R16 ;  /* 0x0000101001007387 */ /* 0x0007e20000100800 */
[----:B------:R-:W-:Y:S01]  /*3730*/  LEA.HI.X R3, R8, UR27, R19, 0x1, P3 ;  /* 0x0000001b08037c11 */ /* 0x000fe200098f0c13 */
[----:B------:R-:W0:Y:S01]  /*3740*/  LDCU.64 UR14, c[0x0][0x380] ;  /* 0x00007000ff0e77ac */ /* 0x000e220008000a00 */
[----:B------:R-:W-:Y:S02]  /*3750*/  LEA.HI.X R7, R10, UR23, R17, 0x1, P2 ;  /* 0x000000170a077c11 */ /* 0x000fe400090f0c11 */
[----:B------:R-:W-:Y:S01]  /*3760*/  LEA.HI.X R27, R14, UR5, R27, 0x1, P0 ;  /* 0x000000050e1b7c11 */ /* 0x000fe200080f0c1b */
[----:B------:R3:W-:Y:S01]  /*3770*/  STL [R1+0xc], R3 ;  /* 0x00000c0301007387 */ /* 0x0007e20000100800 */
[----:B------:R-:W0:Y:S03]  /*3780*/  LDCU.64 UR30, c[0x0][0x5f0] ;  /* 0x0000be00ff1e77ac */ /* 0x000e260008000a00 */
[----:B------:R3:W-:Y:S01]  /*3790*/  STL [R1+0x4], R7 ;  /* 0x0000040701007387 */ /* 0x0007e20000100800 */
[----:B------:R-:W0:Y:S01]  /*37a0*/  LDCU.64 UR12, c[0x0][0x520] ;  /* 0x0000a400ff0c77ac */ /* 0x000e220008000a00 */
[----:B------:R-:W0:Y:S01]  /*37b0*/  LDCU.64 UR38, c[0x0][0xee8] ;  /* 0x0001dd00ff2677ac */ /* 0x000e220008000a00 */
[----:B------:R-:W0:Y:S01]  /*37c0*/  LDCU.64 UR10, c[0x0][0xc70] ;  /* 0x00018e00ff0a77ac */ /* 0x000e220008000a00 */
[----:B-12-4-:R-:W0:Y:S02]  /*37d0*/  LDCU.64 UR16, c[0x0][0xad0] ;  /* 0x00015a00ff1077ac */ /* 0x016e240008000a00 */
.L_x_719:
[----:B------:R-:W-:Y:S01]  /*37e0*/  MOV R12, UR40 ;  /* 0x00000028000c7c02 */ /* 0x000fe20008000f00 */
[----:B------:R-:W-:Y:S03]  /*37f0*/  BSSY.RECONVERGENT B1, `(.L_x_716) ;  /* 0x000002b000017945 */ /* 0x000fe60003800200 */
[----:B---3--:R-:W-:-:S04]  /*3800*/  LOP3.LUT R3, R2, R12, RZ, 0xfc, !PT ;  /* 0x0000000c02037212 */ /* 0x008fc800078efcff */
[----:B------:R-:W-:-:S13]  /*3810*/  ISETP.NE.U32.AND P0, PT, R3, RZ, PT ;  /* 0x000000ff0300720c */ /* 0x000fda0003f05070 */
[----:B-1----:R-:W-:Y:S05]  /*3820*/  @P0 BRA `(.L_x_717) ;  /* 0x0000000000600947 */ /* 0x002fea0003800000 */
[----:B------:R-:W-:Y:S02]  /*3830*/  IMAD.U32 R20, RZ, RZ, UR41 ;  /* 0x00000029ff147e24 */ /* 0x000fe4000f8e00ff */
[----:B------:R-:W-:Y:S02]  /*3840*/  HFMA2 R8, -RZ, RZ, 0, 0 ;  /* 0x00000000ff087431 */ /* 0x000fe400000001ff */
[----:B------:R-:W1:Y:S01]  /*3850*/  I2F.U32.RP R7, R20 ;  /* 0x0000001400077306 */ /* 0x000e620000209000 */
[----:B------:R-:W-:-:S07]  /*3860*/  ISETP.NE.U32.AND P2, PT, R20, RZ, PT ;  /* 0x000000ff1400720c */ /* 0x000fce0003f45070 */
[----:B-1----:R-:W1:Y:S02]  /*3870*/  MUFU.RCP R7, R7 ;  /* 0x0000000700077308 */ /* 0x002e640000001000 */
[----:B-1----:R-:W-:-:S06]  /*3880*/  IADD3 R9, PT, PT, R7, 0xffffffe, RZ ;  /* 0x0ffffffe07097810 */ /* 0x002fcc0007ffe0ff */
[----:B------:R-:W1:Y:S02]  /*3890*/  F2I.FTZ.U32.TRUNC.NTZ R9, R9 ;  /* 0x0000000900097305 */ /* 0x000e64000021f000 */
[----:B-1----:R-:W-:-:S05]  /*38a0*/  IMAD R3, R9, R20, RZ ;  /* 0x0000001409037224 */ /* 0x002fca00078e02ff */
[----:B------:R-:W-:-:S05]  /*38b0*/  IADD3 R3, PT, PT, -R3, RZ, RZ ;  /* 0x000000ff03037210 */ /* 0x000fca0007ffe1ff */
[----:B------:R-:W-:-:S04]  /*38c0*/  IMAD.HI.U32 R3, R9, R3, R8 ;  /* 0x0000000309037227 */ /* 0x000fc800078e0008 */
[----:B------:R-:W-:Y:S02]  /*38d0*/  HFMA2 R9, -RZ, RZ, 0, 0 ;  /* 0x00000000ff097431 */ /* 0x000fe400000001ff */
        /* <DEDUP_REMOVED lines=8> */
[----:B------:R-:W-:Y:S02]  /*3960*/  @P1 IADD3 R8, PT, PT, R8, 0x1, RZ ;  /* 0x0000000108081810 */ /* 0x000fe40007ffe0ff */
[----:B------:R-:W-:-:S05]  /*3970*/  @!P2 LOP3.LUT R8, RZ, R20, RZ, 0x33, !PT ;  /* 0x00000014ff08a212 */ /* 0x000fca00078e33ff */
[----:B------:R-:W-:-:S04]  /*3980*/  IMAD.MOV R7, RZ, RZ, -R8 ;  /* 0x000000ffff077224 */ /* 0x000fc800078e0a08 */
[----:B------:R-:W-:Y:S01]  /*3990*/  IMAD R7, R20, R7, R6 ;  /* 0x0000000714077224 */ /* 0x000fe200078e0206 */
[----:B------:R-:W-:Y:S06]  /*39a0*/  BRA `(.L_x_718) ;  /* 0x00000000003c7947 */ /* 0x000fec0003800000 */
.L_x_717:
[----:B------:R-:W-:Y:S02]  /*39b0*/  MOV R9, R6 ;  /* 0x0000000600097202 */ /* 0x000fe40000000f00 */
[----:B------:R-:W-:-:S07]  /*39c0*/  MOV R8, 0x39e0 ;  /* 0x000039e000087802 */ /* 0x000fce0000000f00 */
[----:B0-----:R-:W-:Y:S05]  /*39d0*/  CALL.REL.NOINC `($__internal_24_$__cuda_sm20_div_s64) ;  /* 0x0000001800647944 */ /* 0x001fea0003c00000 */
[----:B------:R-:W-:Y:S01]  /*39e0*/  IADD3 R3, P0, PT, RZ, -R10, RZ ;  /* 0x8000000aff037210 */ /* 0x000fe20007f1e0ff */
[----:B------:R-:W-:Y:S01]  /*39f0*/  IMAD.U32 R20, RZ, RZ, UR42 ;  /* 0x0000002aff147e24 */ /* 0x000fe2000f8e00ff */
[----:B------:R-:W-:Y:S02]  /*3a00*/  MOV R12, UR43 ;  /* 0x0000002b000c7c02 */ /* 0x000fe40008000f00 */
[----:B------:R-:W-:-:S05]  /*3a10*/  IADD3.X R7, PT, PT, RZ, ~R11, RZ, P0, !PT ;  /* 0x8000000bff077210 */ /* 0x000fca00007fe4ff */
[----:B------:R-:W-:Y:S01]  /*3a20*/  IMAD R13, R7, R20, RZ ;  /* 0x00000014070d7224 */ /* 0x000fe200078e02ff */
[----:B------:R-:W-:-:S03]  /*3a30*/  MOV R7, R2 ;  /* 0x0000000200077202 */ /* 0x000fc60000000f00 */
[----:B------:R-:W-:-:S04]  /*3a40*/  IMAD.WIDE.U32 R8, R3, R20, R6 ;  /* 0x0000001403087225 */ /* 0x000fc800078e0006 */
[----:B------:R-:W-:Y:S02]  /*3a50*/  IMAD R3, R3, R12, R13 ;  /* 0x0000000c03037224 */ /* 0x000fe400078e020d */
[----:B------:R-:W-:Y:S01]  /*3a60*/  IMAD.MOV.U32 R7, RZ, RZ, R8 ;  /* 0x000000ffff077224 */ /* 0x000fe200078e0008 */
[----:B------:R-:W-:Y:S02]  /*3a70*/  MOV R8, R10 ;  /* 0x0000000a00087202 */ /* 0x000fe40000000f00 */
[----:B------:R-:W-:Y:S02]  /*3a80*/  IADD3 R3, PT, PT, R3, R9, RZ ;  /* 0x0000000903037210 */ /* 0x000fe40007ffe0ff */
[----:B------:R-:W-:-:S07]  /*3a90*/  MOV R9, R11 ;  /* 0x0000000b00097202 */ /* 0x000fce0000000f00 */
.L_x_718:
[----:B0-----:R-:W-:Y:S05]  /*3aa0*/  BSYNC.RECONVERGENT B1 ;  /* 0x0000000000017941 */ /* 0x001fea0003800200 */
.L_x_716:
[----:B------:R-:W2:Y:S04]  /*3ab0*/  LDL R16, [R1+0x4] ;  /* 0x0000040001107983 */ /* 0x000ea80000100800 */
[----:B------:R-:W3:Y:S01]  /*3ac0*/  LDL R14, [R1+0x8] ;  /* 0x00000800010e7983 */ /* 0x000ee20000100800 */
[-C--:B------:R-:W-:Y:S02]  /*3ad0*/  IMAD R9, R9, R20.reuse, RZ ;  /* 0x0000001409097224 */ /* 0x080fe400078e02ff */
[----:B------:R-:W-:-:S04]  /*3ae0*/  IMAD.WIDE.U32 R10, R8, R20, RZ ;  /* 0x00000014080a7225 */ /* 0x000fc800078e00ff */
[----:B------:R-:W-:Y:S01]  /*3af0*/  IMAD R13, R8, R12, R9 ;  /* 0x0000000c080d7224 */ /* 0x000fe200078e0209 */
[----:B------:R-:W-:-:S03]  /*3b00*/  LEA R9, P0, R10, R7, 0x2 ;  /* 0x000000070a097211 */ /* 0x000fc600078010ff */
[----:B------:R-:W-:Y:S01]  /*3b10*/  IMAD.IADD R8, R11, 0x1, R13 ;  /* 0x000000010b087824 */ /* 0x000fe200078e020d */
[----:B------:R-:W-:-:S04]  /*3b20*/  IADD3 R7, P1, PT, R9, R20, RZ ;  /* 0x0000001409077210 */ /* 0x000fc80007f3e0ff */
[----:B------:R-:W-:Y:S02]  /*3b30*/  LEA.HI.X R8, R10, R3, R8, 0x2, P0 ;  /* 0x000000030a087211 */ /* 0x000fe400000f1408 */
[----:B------:R-:W-:Y:S02]  /*3b40*/  IADD3 R11, P0, PT, R7, R20, RZ ;  /* 0x00000014070b7210 */ /* 0x000fe40007f1e0ff */
[----:B------:R-:W-:Y:S02]  /*3b50*/  IADD3.X R21, PT, PT, R8, R12, RZ, P1, !PT ;  /* 0x0000000c08157210 */ /* 0x000fe40000ffe4ff */
[----:B------:R-:W-:Y:S02]  /*3b60*/  IADD3 R20, P1, PT, R11, R20, RZ ;  /* 0x000000140b147210 */ /* 0x000fe40007f3e0ff */
[----:B------:R-:W-:-:S04]  /*3b70*/  IADD3.X R3, PT, PT, R21, R12, RZ, P0, !PT ;  /* 0x0000000c15037210 */ /* 0x000fc800007fe4ff */
[----:B------:R-:W-:-:S05]  /*3b80*/  IADD3.X R10, PT, PT, R3, R12, RZ, P1, !PT ;  /* 0x0000000c030a7210 */ /* 0x000fca0000ffe4ff */
[----:B------:R-:W-:Y:S02]  /*3b90*/  IMAD R15, R10, UR28, RZ ;  /* 0x0000001c0a0f7c24 */ /* 0x000fe4000f8e02ff */
[----:B------:R-:W-:Y:S02]  /*3ba0*/  IMAD R22, R8, UR28, RZ ;  /* 0x0000001c08167c24 */ /* 0x000fe4000f8e02ff */
[----:B------:R-:W-:Y:S01]  /*3bb0*/  IMAD R15, R20, UR29, R15 ;  /* 0x0000001d140f7c24 */ /* 0x000fe2000f8e020f */
[----:B------:R-:W-:Y:S01]  /*3bc0*/  MOV R17, R27 ;  /* 0x0000001b00117202 */ /* 0x000fe20000000f00 */
[----:B------:R-:W-:-:S04]  /*3bd0*/  IMAD.WIDE.U32 R18, R9, UR28, RZ ;  /* 0x0000001c09127c25 */ /* 0x000fc8000f8e00ff */
[----:B------:R-:W-:-:S04]  /*3be0*/  IMAD R25, R3, UR28, RZ ;  /* 0x0000001c03197c24 */ /* 0x000fc8000f8e02ff */
[----:B------:R-:W-:Y:S01]  /*3bf0*/  IMAD R25, R11, UR29, R25 ;  /* 0x0000001d0b197c24 */ /* 0x000fe2000f8e0219 */
[----:B--2---:R-:W-:Y:S01]  /*3c00*/  MOV R13, R16 ;  /* 0x00000010000d7202 */ /* 0x004fe20000000f00 */
[----:B---3--:R-:W-:-:S05]  /*3c10*/  IMAD.MOV.U32 R12, RZ, RZ, R14 ;  /* 0x000000ffff0c7224 */ /* 0x008fca00078e000e */
        /* <DEDUP_REMOVED lines=15> */
[----:B0-----:R-:W-:Y:S02]  /*3d10*/  LEA R14, P0, R16, UR14, 0x1 ;  /* 0x0000000e100e7c11 */ /* 0x001fe4000f8008ff */
[----:B------:R-:W-:Y:S01]  /*3d20*/  IADD3 R15, PT, PT, R17, R19, RZ ;  /* 0x00000013110f7210 */ /* 0x000fe20007ffe0ff */
[----:B------:R-:W-:-:S03]  /*3d30*/  IMAD.WIDE.U32 R18, R11, UR28, RZ ;  /* 0x0000001c0b127c25 */ /* 0x000fc6000f8e00ff */
[----:B------:R-:W-:Y:S01]  /*3d40*/  LEA.HI.X R15, R16, UR15, R15, 0x1, P0 ;  /* 0x0000000f100f7c11 */ /* 0x000fe200080f0c0f */
[----:B------:R-:W-:Y:S01]  /*3d50*/  IMAD.MOV.U32 R17, RZ, RZ, R4 ;  /* 0x000000ffff117224 */ /* 0x000fe200078e0004 */
[----:B------:R-:W-:Y:S02]  /*3d60*/  MOV R16, R5 ;  /* 0x0000000500107202 */ /* 0x000fe40000000f00 */
[----:B------:R-:W-:Y:S02]  /*3d70*/  IADD3 R25, PT, PT, R19, R25, RZ ;  /* 0x0000001913197210 */ /* 0x000fe40007ffe0ff */
[----:B------:R-:W5:Y:S04]  /*3d80*/  LDL R19, [R1+0x10] ;  /* 0x0000100001137983 */ /* 0x000f680000100800 */
[----:B------:R0:W4:Y:S02]  /*3d90*/  LDG.E.U16 R23, desc[UR8][R16.64] ;  /* 0x0000000810177981 */ /* 0x000124000c1e1500 */
[----:B0-----:R-:W-:-:S04]  /*3da0*/  LEA R16, P0, R18, UR14, 0x1 ;  /* 0x0000000e12107c11 */ /* 0x001fc8000f8008ff */
[----:B------:R-:W-:Y:S02]  /*3db0*/  LEA.HI.X R17, R18, UR15, R25, 0x1, P0 ;  /* 0x0000000f12117c11 */ /* 0x000fe400080f0c19 */
[----:B------:R-:W2:Y:S04]  /*3dc0*/  LDL.LU R25, [R1+0xc] ;  /* 0x00000c0001197983 */ /* 0x000ea80000300800 */
[----:B------:R-:W4:Y:S01]  /*3dd0*/  LDG.E.U16 R16, desc[UR8][R16.64] ;  /* 0x0000000810107981 */ /* 0x000f22000c1e1500 */
[----:B-----5:R-:W-:Y:S02]  /*3de0*/  MOV R18, R19 ;  /* 0x0000001300127202 */ /* 0x020fe40000000f00 */
[----:B--2---:R-:W-:-:S05]  /*3df0*/  MOV R19, R25 ;  /* 0x0000001900137202 */ /* 0x004fca0000000f00 */
[----:B------:R-:W2:Y:S04]  /*3e00*/  LDG.E.U16 R18, desc[UR8][R18.64] ;  /* 0x0000000812127981 */ /* 0x000ea8000c1e1500 */
[----:B------:R0:W5:Y:S02]  /*3e10*/  LDG.E.U16 R19, desc[UR8][R12.64] ;  /* 0x000000080c137981 */ /* 0x000164000c1e1500 */
[----:B0-----:R-:W-:Y:S02]  /*3e20*/  IMAD.MOV.U32 R13, RZ, RZ, R25 ;  /* 0x000000ffff0d7224 */ /* 0x001fe400078e0019 */
[----:B------:R0:W5:Y:S01]  /*3e30*/  LDG.E.U16 R25, desc[UR8][R14.64] ;  /* 0x000000080e197981 */ /* 0x000162000c1e1500 */
[----:B------:R-:W-:Y:S02]  /*3e40*/  HADD2.F32 R24, -RZ, R24.H0_H0 ;  /* 0x20000018ff187230 */ /* 0x000fe40000004100 */
[----:B------:R-:W-:-:S02]  /*3e50*/  IMAD R8, R8, UR30, RZ ;  /* 0x0000001e08087c24 */ /* 0x000fc4000f8e02ff */
[----:B0-----:R0:W1:Y:S01]  /*3e60*/  MUFU.TANH R15, R24 ;  /* 0x00000018000f7308 */ /* 0x0010620000002400 */
[----:B------:R-:W-:Y:S01]  /*3e70*/  IMAD R21, R21, UR30, RZ ;  /* 0x0000001e15157c24 */ /* 0x000fe2000f8e02ff */
[----:B0-----:R-:W-:Y:S01]  /*3e80*/  MOV R24, R13 ;  /* 0x0000000d00187202 */ /* 0x001fe20000000f00 */
[----:B------:R-:W-:-:S04]  /*3e90*/  IMAD.WIDE.U32 R12, R9, UR30, RZ ;  /* 0x0000001e090c7c25 */ /* 0x000fc8000f8e00ff */
[----:B------:R-:W-:Y:S01]  /*3ea0*/  IMAD R9, R9, UR31, R8 ;  /* 0x0000001f09097c24 */ /* 0x000fe2000f8e0208 */
[----:B------:R-:W-:Y:S01]  /*3eb0*/  LEA R8, P0, R12, UR12, 0x1 ;  /* 0x0000000c0c087c11 */ /* 0x000fe2000f8008ff */
[----:B---3--:R-:W-:Y:S02]  /*3ec0*/  HADD2.F32 R26, -RZ, R26.H0_H0 ;  /* 0x2000001aff1a7230 */ /* 0x008fe40000004100 */
[----:B----4-:R-:W-:Y:S01]  /*3ed0*/  HADD2.F32 R22, -RZ, R22.H0_H0 ;  /* 0x20000016ff167230 */ /* 0x010fe20000004100 */
        /* <DEDUP_REMOVED lines=9> */
[----:B------:R-:W-:Y:S02]  /*3f70*/  HADD2.F32 R23, -RZ, R23.H0_H0 ;  /* 0x20000017ff177230 */ /* 0x000fe40000004100 */
[----:B------:R-:W-:Y:S01]  /*3f80*/  FFMA.FTZ R17, -R15, R15, 1 ;  /* 0x3f8000000f117423 */ /* 0x000fe2000001010f */
[----:B------:R-:W-:Y:S01]  /*3f90*/  FMUL.FTZ R26, R26, R22 ;  /* 0x000000161a1a7220 */ /* 0x000fe20000410000 */
[----:B------:R-:W-:Y:S01]  /*3fa0*/  LEA.HI.X R15, R12, UR13, R13, 0x1, P0 ;  /* 0x0000000d0c0f7c11 */ /* 0x000fe200080f0c0d */
[----:B------:R-:W-:Y:S02]  /*3fb0*/  IMAD R13, R3, UR30, RZ ;  /* 0x0000001e030d7c24 */ /* 0x000fe4000f8e02ff */
[----:B------:R-:W-:Y:S01]  /*3fc0*/  FMUL.FTZ R3, R22, R7 ;  /* 0x0000000716037220 */ /* 0x000fe20000410000 */
[----:B------:R-:W-:Y:S01]  /*3fd0*/  FFMA.FTZ R7, R26, R17, R23 ;  /* 0x000000111a077223 */ /* 0x000fe20000010017 */
[----:B------:R-:W-:Y:S01]  /*3fe0*/  HADD2.F32 R17, -RZ, R16.H0_H0 ;  /* 0x20000010ff117230 */ /* 0x000fe20000004100 */
[----:B------:R-:W3:Y:S04]  /*3ff0*/  LDL.LU R26, [R1+0x4] ;  /* 0x00000400011a7983 */ /* 0x000ee80000300800 */
[-C--:B------:R-:W-:Y:S01]  /*4000*/  FMUL.FTZ R16, R7, R17.reuse ;  /* 0x0000001107107220 */ /* 0x080fe20000410000 */
[----:B------:R-:W-:Y:S01]  /*4010*/  FFMA.FTZ R17, -R17, R17, 1 ;  /* 0x3f80000011117423 */ /* 0x000fe20000010111 */
[----:B--2---:R-:W-:-:S05]  /*4020*/  HADD2.F32 R12, -RZ, R18.H0_H0 ;  /* 0x20000012ff0c7230 */ /* 0x004fca0000004100 */
[----:B------:R-:W-:Y:S01]  /*4030*/  FMUL.FTZ R12, R7, R12 ;  /* 0x0000000c070c7220 */ /* 0x000fe20000410000 */
[----:B-----5:R-:W-:-:S05]  /*4040*/  HADD2.F32 R19, -RZ, R19.H0_H0 ;  /* 0x20000013ff137230 */ /* 0x020fca0000004100 */
[----:B------:R-:W-:Y:S01]  /*4050*/  FADD.FTZ R23, -R19, 1 ;  /* 0x3f80000013177421 */ /* 0x000fe20000010100 */
[----:B------:R-:W-:-:S03]  /*4060*/  HADD2.F32 R25, -RZ, R25.H0_H0 ;  /* 0x20000019ff197230 */ /* 0x000fc60000004100 */
[----:B------:R-:W-:Y:S02]  /*4070*/  FMUL.FTZ R23, R16, R23 ;  /* 0x0000001710177220 */ /* 0x000fe40000410000 */
[----:B------:R-:W-:Y:S01]  /*4080*/  FADD.FTZ R22, -R25, 1 ;  /* 0x3f80000019167421 */ /* 0x000fe20000010100 */
[----:B------:R-:W-:-:S03]  /*4090*/  IMAD R18, R10, UR30, RZ ;  /* 0x0000001e0a127c24 */ /* 0x000fc6000f8e02ff */
[----:B------:R-:W-:Y:S01]  /*40a0*/  FMUL.FTZ R22, R12, R22 ;  /* 0x000000160c167220 */ /* 0x000fe20000410000 */
[C---:B------:R-:W-:Y:S02]  /*40b0*/  IMAD R18, R20.reuse, UR31, R18 ;  /* 0x0000001f14127c24 */ /* 0x040fe4000f8e0212 */
[----:B------:R-:W-:Y:S01]  /*40c0*/  FMUL.FTZ R23, R19, R23 ;  /* 0x0000001713177220 */ /* 0x000fe20000410000 */
[----:B------:R-:W-:-:S04]  /*40d0*/  IMAD.WIDE.U32 R20, R20, UR30, RZ ;  /* 0x0000001e14147c25 */ /* 0x000fc8000f8e00ff */
[----:B------:R-:W-:Y:S01]  /*40e0*/  FMUL.FTZ R22, R25, R22 ;  /* 0x0000001619167220 */ /* 0x000fe20000410000 */
[----:B------:R-:W-:-:S04]  /*40f0*/  IADD3 R18, PT, PT, R21, R18, RZ ;  /* 0x0000001215127210 */ /* 0x000fc80007ffe0ff */
[----:B------:R-:W-:Y:S02]  /*4100*/  F2FP.F16.F32.PACK_AB R22, R22, R23 ;  /* 0x000000171616723e */ /* 0x000fe400000000ff */
        /* <DEDUP_REMOVED lines=9> */
[----:B------:R-:W-:-:S03]  /*41a0*/  F2FP.F16.F32.PACK_AB R3, R3, R19 ;  /* 0x000000130303723e */ /* 0x000fc600000000ff */
[----:B------:R-:W-:Y:S01]  /*41b0*/  IMAD.IADD R13, R11, 0x1, R13 ;  /* 0x000000010b0d7824 */ /* 0x000fe200078e020d */
[----:B------:R-:W-:Y:S01]  /*41c0*/  LEA R12, P0, R10, UR12, 0x1 ;  /* 0x0000000c0a0c7c11 */ /* 0x000fe2000f8008ff */
[----:B------:R-:W-:Y:S01]  /*41d0*/  FMUL.FTZ R7, R7, R25 ;  /* 0x0000001907077220 */ /* 0x000fe20000410000 */
[----:B------:R-:W-:Y:S01]  /*41e0*/  PRMT R11, R22, 0x7632, R11 ;  /* 0x00007632160b7816 */ /* 0x000fe2000000000b */
[----:B------:R0:W-:Y:S01]  /*41f0*/  STG.E.U16 desc[UR8][R8.64], R22 ;  /* 0x0000001608007986 */ /* 0x0001e2000c101508 */
[----:B------:R-:W-:Y:S02]  /*4200*/  LEA.HI.X R13, R10, UR13, R13, 0x1, P0 ;  /* 0x0000000d0a0d7c11 */ /* 0x000fe400080f0c0d */
[----:B------:R-:W-:Y:S01]  /*4210*/  F2FP.F16.F32.PACK_AB R7, RZ, R7 ;  /* 0x00000007ff07723e */ /* 0x000fe200000000ff */
        /* <DEDUP_REMOVED lines=38> */
.L_x_715:
[----:B------:R-:W-:Y:S05]  /*4480*/  EXIT ;  /* 0x000000000000794d */ /* 0x000fea0003800000 */
.L_x_714:
        /* <DEDUP_REMOVED lines=18> */
[----:B------:R-:W2:Y:S03]  /*45b0*/  LDCU UR39, c[0x0][0xee0] ;  /* 0x0001dc00ff2777ac */ /* 0x000ea60008000800 */
[----:B------:R-:W-:Y:S01]  /*45c0*/  IMAD.IADD R17, R5, 0x1, R17 ;  /* 0x0000000105117824 */ /* 0x000fe200078e0211 */
[----:B----4-:R-:W-:Y:S01]  /*45d0*/  LEA R14, P2, R8, UR18, 0x1 ;  /* 0x00000012080e7c11 */ /* 0x010fe2000f8408ff */
[----:B0-----:R-:W-:Y:S01]  /*45e0*/  IMAD R3, R2, UR10, RZ ;  /* 0x0000000a02037c24 */ /* 0x001fe2000f8e02ff */
[----:B-----5:R-:W-:Y:S01]  /*45f0*/  LEA R28, P1, R26, UR14, 0x1 ;  /* 0x0000000e1a1c7c11 */ /* 0x020fe2000f8208ff */
[----:B------:R-:W-:Y:S01]  /*4600*/  IMAD.WIDE.U32 R10, R6, UR10, RZ ;  /* 0x0000000a060a7c25 */ /* 0x000fe2000f8e00ff */
[----:B------:R-:W-:Y:S01]  /*4610*/  LEA.HI.X R4, R4, UR23, R17, 0x1, P3 ;  /* 0x0000001704047c11 */ /* 0x000fe200098f0c11 */
[----:B------:R0:W-:Y:S01]  /*4620*/  STL [R1], R14 ;  /* 0x0000000e01007387 */ /* 0x0001e20000100800 */
[----:B------:R-:W-:Y:S01]  /*4630*/  LEA.HI.X R26, R26, UR15, R13, 0x1, P1 ;  /* 0x0000000f1a1a7c11 */ /* 0x000fe200088f0c0d */
[----:B------:R-:W-:Y:S01]  /*4640*/  IMAD R7, R6, UR11, R3 ;  /* 0x0000000b06077c24 */ /* 0x000fe2000f8e0203 */
[----:B------:R-:W3:Y:S01]  /*4650*/  LDCU.64 UR30, c[0x0][0xe10] ;  /* 0x0001c200ff1e77ac */ /* 0x000ee20008000a00 */
[----:B------:R0:W-:Y:S01]  /*4660*/  STL [R1+0x8], R12 ;  /* 0x0000080c01007387 */ /* 0x0001e20000100800 */
[----:B------:R-:W-:-:S02]  /*4670*/  IMAD R3, R2, UR16, RZ ;  /* 0x0000001002037c24 */ /* 0x000fc4000f8e02ff */
[----:B------:R-:W-:Y:S01]  /*4680*/  IADD3 R7, PT, PT, R11, R7, RZ ;  /* 0x000000070b077210 */ /* 0x000fe20007ffe0ff */
[----:B------:R0:W-:Y:S01]  /*4690*/  STL [R1+0x4], R4 ;  /* 0x0000040401007387 */ /* 0x0001e20000100800 */
[----:B------:R-:W-:Y:S01]  /*46a0*/  IMAD R15, R6, UR17, R3 ;  /* 0x00000011060f7c24 */ /* 0x000fe2000f8e0203 */
[C---:B------:R-:W-:Y:S01]  /*46b0*/  LEA R3, P0, R10.reuse, UR4, 0x1 ;  /* 0x000000040a037c11 */ /* 0x040fe2000f8008ff */
[----:B------:R-:W4:Y:S03]  /*46c0*/  LDCU.64 UR32, c[0x0][0x930] ;  /* 0x00012600ff2077ac */ /* 0x000f260008000a00 */
[----:B------:R-:W-:Y:S01]  /*46d0*/  IADD3 R15, PT, PT, R9, R15, RZ ;  /* 0x0000000f090f7210 */ /* 0x000fe20007ffe0ff */
[----:B------:R-:W0:Y:S01]  /*46e0*/  LDCU.64 UR34, c[0x0][0x790] ;  /* 0x0000f200ff2277ac */ /* 0x000e220008000a00 */
[----:B------:R-:W-:Y:S02]  /*46f0*/  LEA.HI.X R5, R10, UR5, R7, 0x1, P0 ;  /* 0x000000050a057c11 */ /* 0x000fe400080f0c07 */
[----:B------:R-:W-:Y:S01]  /*4700*/  LEA.HI.X R29, R8, UR19, R15, 0x1, P2 ;  /* 0x00000013081d7c11 */ /* 0x000fe200090f0c0f */
[----:B------:R-:W0:Y:S01]  /*4710*/  LDCU.64 UR40, c[0x0][0xee0] ;  /* 0x0001dc00ff2877ac */ /* 0x000e220008000a00 */
[----:B------:R-:W0:Y:S01]  /*4720*/  LDCU.64 UR24, c[0x0][0x450] ;  /* 0x00008a00ff1877ac */ /* 0x000e220008000a00 */
[----:B------:R-:W0:Y:S01]  /*4730*/  LDCU.64 UR26, c[0x0][0x380] ;  /* 0x00007000ff1a77ac */ /* 0x000e220008000a00 */
[----:B------:R-:W0:Y:S01]  /*4740*/  LDCU.64 UR28, c[0x0][0x5f0] ;  /* 0x0000be00ff1c77ac */ /* 0x000e220008000a00 */
[----:B------:R-:W0:Y:S01]  /*4750*/  LDCU.64 UR10, c[0x0][0x520] ;  /* 0x0000a400ff0a77ac */ /* 0x000e220008000a00 */
[----:B------:R-:W0:Y:S01]  /*4760*/  LDCU.64 UR36, c[0x0][0xee8] ;  /* 0x0001dd00ff2477ac */ /* 0x000e220008000a00 */
[----:B-123--:R-:W0:Y:S02]  /*4770*/  LDCU.64 UR12, c[0x0][0xad0] ;  /* 0x00015a00ff0c77ac */ /* 0x00ee240008000a00 */
.L_x_724:
        /* <DEDUP_REMOVED lines=9> */
[----:B0-----:R-:W-:Y:S02]  /*4810*/  IADD3 R10, PT, PT, R4, 0xffffffe, RZ ;  /* 0x0ffffffe040a7810 */ /* 0x001fe40007ffe0ff */
[----:B------:R-:W-:-:S04]  /*4820*/  MOV R4, RZ ;  /* 0x000000ff00047202 */ /* 0x000fc80000000f00 */
[----:B------:R-:W0:Y:S02]  /*4830*/  F2I.FTZ.U32.TRUNC.NTZ R9, R10 ;  /* 0x0000000a00097305 */ /* 0x000e24000021f000 */
[----:B0-----:R-:W-:-:S04]  /*4840*/  IMAD R8, R9, R12, RZ ;  /* 0x0000000c09087224 */ /* 0x001fc800078e02ff */
[----:B------:R-:W-:Y:S02]  /*4850*/  IMAD.MOV R11, RZ, RZ, -R8 ;  /* 0x000000ffff0b7224 */ /* 0x000fe400078e0a08 */
[----:B------:R-:W-:-:S05]  /*4860*/  HFMA2 R8, -RZ, RZ, 0, 0 ;  /* 0x00000000ff087431 */ /* 0x000fca00000001ff */
        /* <DEDUP_REMOVED lines=8> */
[----:B------:R-:W-:-:S12]  /*48f0*/  IMAD.MOV.U32 R9, RZ, RZ, RZ ;  /* 0x000000ffff097224 */ /* 0x000fd800078e00ff */
[----:B------:R-:W-:Y:S02]  /*4900*/  @P1 IADD3 R8, PT, PT, R8, 0x1, RZ ;  /* 0x0000000108081810 */ /* 0x000fe40007ffe0ff */
[----:B------:R-:W-:-:S04]  /*4910*/  @!P2 LOP3.LUT R8, RZ, R12, RZ, 0x33, !PT ;  /* 0x0000000cff08a212 */ /* 0x000fc800078e33ff */
[----:B------:R-:W-:-:S05]  /*4920*/  IADD3 R13, PT, PT, -R8, RZ, RZ ;  /* 0x000000ff080d7210 */ /* 0x000fca0007ffe1ff */
[----:B------:R-:W-:Y:S01]  /*4930*/  IMAD R13, R12, R13, R6 ;  /* 0x0000000d0c0d7224 */ /* 0x000fe200078e0206 */
[----:B------:R-:W-:Y:S06]  /*4940*/  BRA `(.L_x_723) ;  /* 0x0000000000407947 */ /* 0x000fec0003800000 */
.L_x_722:
[----:B------:R-:W-:Y:S02]  /*4950*/  MOV R9, R6 ;  /* 0x0000000600097202 */ /* 0x000fe40000000f00 */
[----:B------:R-:W-:-:S07]  /*4960*/  MOV R8, 0x4980 ;  /* 0x0000498000087802 */ /* 0x000fce0000000f00 */
[----:B----4-:R-:W-:Y:S05]  /*4970*/  CALL.REL.NOINC `($__internal_24_$__cuda_sm20_div_s64) ;  /* 0x00000008007c7944 */ /* 0x010fea0003c00000 */
[----:B------:R-:W-:Y:S01]  /*4980*/  IADD3 R13, P0, PT, RZ, -R10, RZ ;  /* 0x8000000aff0d7210 */ /* 0x000fe20007f1e0ff */
[----:B------:R-:W-:Y:S01]  /*4990*/  IMAD.U32 R7, RZ, RZ, UR41 ;  /* 0x00000029ff077e24 */ /* 0x000fe2000f8e00ff */
[----:B------:R-:W-:Y:S02]  /*49a0*/  MOV R12, UR40 ;  /* 0x00000028000c7c02 */ /* 0x000fe40008000f00 */
[----:B------:R-:W-:Y:S02]  /*49b0*/  IADD3.X R9, PT, PT, RZ, ~R11, RZ, P0, !PT ;  /* 0x8000000bff097210 */ /* 0x000fe400007fe4ff */
[----:B------:R-:W-:-:S03]  /*49c0*/  MOV R8, R6 ;  /* 0x0000000600087202 */ /* 0x000fc60000000f00 */
        /* <DEDUP_REMOVED lines=8> */
.L_x_723:
[----:B----4-:R-:W-:Y:S05]  /*4a50*/  BSYNC.RECONVERGENT B1 ;  /* 0x0000000000017941 */ /* 0x010fea0003800200 */
.L_x_721:
[----:B------:R-:W2:Y:S01]  /*4a60*/  LDL R17, [R1] ;  /* 0x0000000001117983 */ /* 0x000ea20000100800 */
[-C--:B------:R-:W-:Y:S02]  /*4a70*/  IMAD R9, R9, R12.reuse, RZ ;  /* 0x0000000c09097224 */ /* 0x080fe400078e02ff */
[C---:B------:R-:W-:Y:S01]  /*4a80*/  IMAD.WIDE.U32 R10, R8.reuse, R12, RZ ;  /* 0x0000000c080a7225 */ /* 0x040fe200078e00ff */
[----:B------:R-:W3:Y:S03]  /*4a90*/  LDL.LU R27, [R1+0x4] ;  /* 0x00000400011b7983 */ /* 0x000ee60000300800 */
[----:B------:R-:W-:Y:S01]  /*4aa0*/  IMAD R21, R8, R7, R9 ;  /* 0x0000000708157224 */ /* 0x000fe200078e0209 */
[----:B------:R-:W-:-:S04]  /*4ab0*/  LEA R9, P0, R10, R13, 0x2 ;  /* 0x0000000d0a097211 */ /* 0x000fc800078010ff */
[----:B------:R-:W-:Y:S01]  /*4ac0*/  IADD3 R21, PT, PT, R11, R21, RZ ;  /* 0x000000150b157210 */ /* 0x000fe20007ffe0ff */
[----:B------:R-:W-:-:S03]  /*4ad0*/  IMAD.WIDE.U32 R14, R9, UR24, RZ ;  /* 0x00000018090e7c25 */ /* 0x000fc6000f8e00ff */
[----:B------:R-:W-:Y:S02]  /*4ae0*/  LEA.HI.X R21, R10, R4, R21, 0x2, P0 ;  /* 0x000000040a157211 */ /* 0x000fe400000f1415 */
[----:B------:R-:W-:-:S03]  /*4af0*/  IADD3 R4, P0, PT, R9, R12, RZ ;  /* 0x0000000c09047210 */ /* 0x000fc60007f1e0ff */
[C---:B------:R-:W-:Y:S01]  /*4b00*/  IMAD R16, R21.reuse, UR24, RZ ;  /* 0x0000001815107c24 */ /* 0x040fe2000f8e02ff */
[-C--:B------:R-:W-:Y:S01]  /*4b10*/  IADD3 R8, P1, PT, R4, R12.reuse, RZ ;  /* 0x0000000c04087210 */ /* 0x080fe20007f3e0ff */
[----:B------:R-:W-:Y:S02]  /*4b20*/  IMAD.X R10, R21, 0x1, R7, P0 ;  /* 0x00000001150a7824 */ /* 0x000fe400000e0607 */
[----:B------:R-:W-:Y:S01]  /*4b30*/  IMAD R13, R9, UR25, R16 ;  /* 0x00000019090d7c24 */ /* 0x000fe2000f8e0210 */
[----:B------:R-:W-:Y:S02]  /*4b40*/  IADD3 R11, P2, PT, R8, R12, RZ ;  /* 0x0000000c080b7210 */ /* 0x000fe40007f5e0ff */
[----:B------:R-:W-:Y:S02]  /*4b50*/  IADD3.X R20, PT, PT, R10, R7, RZ, P1, !PT ;  /* 0x000000070a147210 */ /* 0x000fe40000ffe4ff */
[----:B------:R-:W-:Y:S02]  /*4b60*/  LEA R12, P0, R14, UR26, 0x1 ;  /* 0x0000001a0e0c7c11 */ /* 0x000fe4000f8008ff */
[----:B------:R-:W-:-:S02]  /*4b70*/  IADD3 R13, PT, PT, R15, R13, RZ ;  /* 0x0000000d0f0d7210 */ /* 0x000fc40007ffe0ff */
[----:B------:R-:W-:Y:S02]  /*4b80*/  IADD3.X R7, PT, PT, R20, R7, RZ, P2, !PT ;  /* 0x0000000714077210 */ /* 0x000fe400017fe4ff */
        /* <DEDUP_REMOVED lines=10> */
[----:B------:R-:W-:Y:S01]  /*4c30*/  LEA.HI.X R15, R22, UR27, R15, 0x1, P0 ;  /* 0x0000001b160f7c11 */ /* 0x000fe200080f0c0f */
[----:B--2---:R-:W-:Y:S01]  /*4c40*/  IMAD.MOV.U32 R16, RZ, RZ, R17 ;  /* 0x000000ffff107224 */ /* 0x004fe200078e0011 */
[----:B------:R-:W-:-:S05]  /*4c50*/  MOV R17, R29 ;  /* 0x0000001d00117202 */ /* 0x000fca0000000f00 */
        /* <DEDUP_REMOVED lines=14> */
[----:B---3--:R-:W-:Y:S02]  /*4d40*/  IMAD.MOV.U32 R19, RZ, RZ, R27 ;  /* 0x000000ffff137224 */ /* 0x008fe400078e001b */
[----:B------:R-:W-:Y:S01]  /*4d50*/  IMAD R21, R21, UR28, RZ ;  /* 0x0000001c15157c24 */ /* 0x000fe2000f8e02ff */
[----:B--2---:R-:W-:Y:S02]  /*4d60*/  MOV R18, R25 ;  /* 0x0000001900127202 */ /* 0x004fe40000000f00 */
[----:B------:R-:W2:Y:S04]  /*4d70*/  LDG.E.U16 R25, desc[UR8][R16.64] ;  /* 0x0000000810197981 */ /* 0x000ea8000c1e1500 */
[----:B------:R-:W3:Y:S04]  /*4d80*/  LDG.E.U16 R18, desc[UR8][R18.64] ;  /* 0x0000000812127981 */ /* 0x000ee8000c1e1500 */
[----:B------:R0:W3:Y:S01]  /*4d90*/  LDG.E.U16 R19, desc[UR8][R12.64] ;  /* 0x000000080c137981 */ /* 0x0000e2000c1e1500 */
[----:B------:R-:W-:-:S06]  /*4da0*/  HADD2.F32 R24, -RZ, R24.H0_H0 ;  /* 0x20000018ff187230 */ /* 0x000fcc0000004100 */
        /* <DEDUP_REMOVED lines=9> */
[----:B------:R-:W-:Y:S02]  /*4e40*/  IADD3 R10, PT, PT, R13, R10, RZ ;  /* 0x0000000a0d0a7210 */ /* 0x000fe40007ffe0ff */
[----:B------:R-:W-:Y:S01]  /*4e50*/  LEA R16, P0, R12, UR10, 0x1 ;  /* 0x0000000a0c107c11 */ /* 0x000fe2000f8008ff */
[----:B-----5:R-:W-:Y:S01]  /*4e60*/  HADD2.F32 R4, -RZ, R22.H0_H0 ;  /* 0x20000016ff047230 */ /* 0x020fe20000004100 */
[----:B------:R-:W-:Y:S01]  /*4e70*/  LEA R22, P1, R14, UR10, 0x1 ;  /* 0x0000000a0e167c11 */ /* 0x000fe2000f8208ff */
[----:B------:R-:W-:Y:S02]  /*4e80*/  IMAD.IADD R9, R15, 0x1, R9 ;  /* 0x000000010f097824 */ /* 0x000fe400078e0209 */
[----:B----4-:R-:W-:Y:S01]  /*4e90*/  HADD2.F32 R13, -RZ, R23.H0_H0 ;  /* 0x20000017ff0d7230 */ /* 0x010fe20000004100 */
[----:B------:R-:W-:Y:S01]  /*4ea0*/  LEA.HI.X R17, R12, UR11, R10, 0x1, P0 ;  /* 0x0000000b0c117c11 */ /* 0x000fe200080f0c0a */
[----:B-1----:R-:W-:Y:S01]  /*4eb0*/  FFMA.FTZ R10, -R24, R24, 1 ;  /* 0x3f800000180a7423 */ /* 0x002fe20000010118 */
[----:B------:R-:W-:-:S02]  /*4ec0*/  LEA.HI.X R23, R14, UR11, R9, 0x1, P1 ;  /* 0x0000000b0e177c11 */ /* 0x000fc400088f0c09 */
[C---:B------:R-:W-:Y:S01]  /*4ed0*/  FMUL.FTZ R9, R4.reuse, R13 ;  /* 0x0000000d04097220 */ /* 0x040fe20000410000 */
[----:B------:R-:W-:-:S03]  /*4ee0*/  FMUL.FTZ R24, R4, R24 ;  /* 0x0000001804187220 */ /* 0x000fc60000410000 */
[----:B------:R-:W-:Y:S01]  /*4ef0*/  FFMA.FTZ R4, R9, R10, RZ ;  /* 0x0000000a09047223 */ /* 0x000fe200000100ff */
[----:B------:R-:W-:Y:S02]  /*4f00*/  IMAD R15, R20, UR28, RZ ;  /* 0x0000001c140f7c24 */ /* 0x000fe4000f8e02ff */
[----:B--2---:R-:W-:-:S05]  /*4f10*/  HADD2.F32 R25, -RZ, R25.H0_H0 ;  /* 0x20000019ff197230 */ /* 0x004fca0000004100 */
[----:B------:R-:W-:Y:S01]  /*4f20*/  FMUL.FTZ R14, R4, R25 ;  /* 0x00000019040e7220 */ /* 0x000fe20000410000 */
[----:B---3--:R-:W-:-:S05]  /*4f30*/  HADD2.F32 R19, -RZ, R19.H0_H0 ;  /* 0x20000013ff137230 */ /* 0x008fca0000004100 */
[----:B------:R-:W-:Y:S01]  /*4f40*/  FADD.FTZ R10, -R19, 1 ;  /* 0x3f800000130a7421 */ /* 0x000fe20000010100 */
[----:B------:R-:W-:-:S03]  /*4f50*/  HADD2.F32 R9, -RZ, R18.H0_H0 ;  /* 0x20000012ff097230 */ /* 0x000fc60000004100 */
        /* <DEDUP_REMOVED lines=9> */
[----:B------:R-:W-:Y:S02]  /*4ff0*/  HADD2.F32 R27, -RZ, R27.H0_H0 ;  /* 0x2000001bff1b7230 */ /* 0x000fe40000004100 */
[----:B------:R-:W-:-:S03]  /*5000*/  FMUL.FTZ R9, R4, R9 ;  /* 0x0000000904097220 */ /* 0x000fc60000410000 */
        /* <DEDUP_REMOVED lines=9> */
[----:B------:R-:W-:Y:S02]  /*50a0*/  F2FP.F16.F32.PACK_AB R20, R12, R20 ;  /* 0x000000140c14723e */ /* 0x000fe400000000ff */
[----:B------:R-:W-:Y:S02]  /*50b0*/  LEA R12, P0, R8, UR10, 0x1 ;  /* 0x0000000a080c7c11 */ /* 0x000fe4000f8008ff */
[----:B------:R-:W-:Y:S02]  /*50c0*/  IADD3 R15, PT, PT, R9, R15, RZ ;  /* 0x0000000f090f7210 */ /* 0x000fe40007ffe0ff */
[----:B------:R-:W-:-:S02]  /*50d0*/  LEA R14, P1, R10, UR10, 0x1 ;  /* 0x0000000a0a0e7c11 */ /* 0x000fc4000f8208ff */
[----:B------:R-:W-:Y:S01]  /*50e0*/  IADD3 R7, PT, PT, R11, R7, RZ ;  /* 0x000000070b077210 */ /* 0x000fe20007ffe0ff */
[----:B------:R-:W-:Y:S01]  /*50f0*/  FMUL.FTZ R4, R4, R27 ;  /* 0x0000001b04047220 */ /* 0x000fe20000410000 */
[----:B------:R-:W-:Y:S02]  /*5100*/  F2FP.F16.F32.PACK_AB R18, R18, R19 ;  /* 0x000000131212723e */ /* 0x000fe400000000ff */
[----:B------:R-:W-:Y:S02]  /*5110*/  LEA.HI.X R13, R8, UR11, R15, 0x1, P0 ;  /* 0x0000000b080d7c11 */ /* 0x000fe400080f0c0f */
[----:B------:R-:W-:Y:S02]  /*5120*/  PRMT R11, R20, 0x7632, R11 ;  /* 0x00007632140b7816 */ /* 0x000fe4000000000b */
[--C-:B------:R-:W-:Y:S02]  /*5130*/  LEA.HI.X R15, R10, UR11, R7.reuse, 0x1, P1 ;  /* 0x0000000b0a0f7c11 */ /* 0x100fe400088f0c07 */
[----:B------:R-:W-:Y:S01]  /*5140*/  PRMT R7, R18, 0x7632, R7 ;  /* 0x0000763212077816 */ /* 0x000fe20000000007 */
[----:B------:R-:W-:Y:S01]  /*5150*/  STG.E.U16 desc[UR8][R16.64], R20 ;  /* 0x0000001410007986 */ /* 0x000fe2000c101508 */
[----:B------:R-:W-:Y:S01]  /*5160*/  F2FP.F16.F32.PACK_AB R4, RZ, R4 ;  /* 0x00000004ff04723e */ /* 0x000fe200000000ff */
        /* <DEDUP_REMOVED lines=31> */
.L_x_720:
[----:B------:R-:W-:Y:S05]  /*5360*/  EXIT ;  /* 0x000000000000794d */ /* 0x000fea0003800000 */
        .weak           $__internal_24_$__cuda_sm20_div_s64
        .type           $__internal_24_$__cuda_sm20_div_s64,@function
        .size           $__internal_24_$__cuda_sm20_div_s64,($__internal_25_$__cuda_sm20_div_u64 - $__internal_24_$__cuda_sm20_div_s64)
$__internal_24_$__cuda_sm20_div_s64:
        /* <DEDUP_REMOVED lines=26> */
[C---:B------:R-:W-:Y:S01]  /*5510*/  IMAD.WIDE.U32 R10, R13.reuse, UR4, RZ ;  /* 0x000000040d0a7c25 */ /* 0x040fe2000f8e00ff */
[-C--:B------:R-:W-:Y:S02]  /*5520*/  IADD3 R15, P4, PT, RZ, -R9.reuse, RZ ;  /* 0x80000009ff0f7210 */ /* 0x080fe40007f9e0ff */
        /* <DEDUP_REMOVED lines=43> */
[----:B------:R-:W-:Y:S02]  /*57e0*/  IADD3.X R11, PT, PT, RZ, R9, RZ, P2, !PT ;  /* 0x00000009ff0b7210 */ /* 0x000fe400017fe4ff */
[----:B------:R-:W-:-:S02]  /*57f0*/  SEL R12, R12, R10, P0 ;  /* 0x0000000a0c0c7207 */ /* 0x000fc40000000000 */
[----:B------:R-:W-:Y:S02]  /*5800*/  LOP3.LUT R10, R2, UR7, RZ, 0x3c, !PT ;  /* 0x00000007020a7c12 */ /* 0x000fe4000f8e3cff */
[----:B------:R-:W-:Y:S02]  /*5810*/  SEL R11, R11, R9, P0 ;  /* 0x000000090b0b7207 */ /* 0x000fe40000000000 */
[----:B------:R-:W-:Y:S02]  /*5820*/  IADD3 R9, P2, PT, RZ, -R12, RZ ;  /* 0x8000000cff097210 */ /* 0x000fe40007f5e0ff */
[----:B------:R-:W-:Y:S02]  /*5830*/  ISETP.NE.U32.AND P0, PT, RZ, UR6, PT ;  /* 0x00000006ff007c0c */ /* 0x000fe4000bf05070 */
[----:B------:R-:W-:Y:S02]  /*5840*/  ISETP.GE.AND P1, PT, R10, RZ, PT ;  /* 0x000000ff0a00720c */ /* 0x000fe40003f26270 */
[----:B------:R-:W-:-:S02]  /*5850*/  IADD3.X R10, PT, PT, RZ, ~R11, RZ, P2, !PT ;  /* 0x8000000bff0a7210 */ /* 0x000fc400017fe4ff */
[----:B------:R-:W-:Y:S02]  /*5860*/  ISETP.NE.AND.EX P0, PT, RZ, UR7, PT, P0 ;  /* 0x00000007ff007c0c */ /* 0x000fe4000bf05300 */
[----:B------:R-:W-:Y:S02]  /*5870*/  SEL R9, R9, R12, !P1 ;  /* 0x0000000c09097207 */ /* 0x000fe40004800000 */
[----:B------:R-:W-:Y:S02]  /*5880*/  SEL R11, R10, R11, !P1 ;  /* 0x0000000b0a0b7207 */ /* 0x000fe40004800000 */
[----:B------:R-:W-:Y:S01]  /*5890*/  SEL R10, R9, 0xffffffff, P0 ;  /* 0xffffffff090a7807 */ /* 0x000fe20000000000 */
[----:B------:R-:W-:Y:S01]  /*58a0*/  IMAD.MOV.U32 R9, RZ, RZ, 0x0 ;  /* 0x00000000ff097424 */ /* 0x000fe200078e00ff */
[----:B------:R-:W-:-:S03]  /*58b0*/  SEL R11, R11, 0xffffffff, P0 ;  /* 0xffffffff0b0b7807 */ /* 0x000fc60000000000 */
[----:B------:R-:W-:Y:S05]  /*58c0*/  RET.REL.NODEC R8 `(_ZN2at6native38_GLOBAL__N__9a469cfd_6_RNN_cu_eca79a6d6kernel18lstm_cell_backwardIN3c104HalfEflLi1EEEvNS_4cuda6detail10TensorInfoIT_T1_EESB_SB_SB_SB_SB_SB_SA_SA_) ;  /* 0xffffffa408cc7950 */ /* 0x000fea0003c3ffff */
        .weak           $__internal_25_$__cuda_sm20_div_u64
        .type           $__internal_25_$__cuda_sm20_div_u64,@function
        .size           $__internal_25_$__cuda_sm20_div_u64,(.L_x_1383 - $__internal_25_$__cuda_sm20_div_u64)
$__internal_25_$__cuda_sm20_div_u64:
[----:B------:R-:W-:Y:S01]  /*58d0*/  MOV R12, R0 ;  /* 0x00000000000c7202 */ /* 0x000fe20000000f00 */
        /* <DEDUP_REMOVED lines=24> */
[----:B------:R-:W-:Y:S01]  /*5a60*/  IMAD.HI.U32 R10, R11, R13, RZ ;  /* 0x0000000d0b0a7227 */ /* 0x000fe200078e00ff */
[----:B------:R-:W-:-:S05]  /*5a70*/  IADD3.X R8, PT, PT, RZ, ~R8, RZ, P0, !PT ;  /* 0x80000008ff087210 */ /* 0x000fca00007fe4ff */
[----:B------:R-:W-:-:S04]  /*5a80*/  IMAD.WIDE.U32 R10, P0, R11, R8, R10 ;  /* 0x000000080b0a7225 */ /* 0x000fc8000780000a */
[C---:B------:R-:W-:Y:S02]  /*5a90*/  IMAD R9, R7.reuse, R8, RZ ;  /* 0x0000000807097224 */ /* 0x040fe400078e02ff */
[----:B------:R-:W-:-:S04]  /*5aa0*/  IMAD.HI.U32 R10, P1, R7, R13, R10 ;  /* 0x0000000d070a7227 */ /* 0x000fc8000782000a */
[----:B------:R-:W-:Y:S01]  /*5ab0*/  IMAD.HI.U32 R8, R7, R8, RZ ;  /* 0x0000000807087227 */ /* 0x000fe200078e00ff */
[----:B------:R-:W-:-:S03]  /*5ac0*/  IADD3 R10, P2, PT, R9, R10, RZ ;  /* 0x0000000a090a7210 */ /* 0x000fc60007f5e0ff */
[----:B------:R-:W-:Y:S02]  /*5ad0*/  HFMA2 R9, -RZ, RZ, 0, 0 ;  /* 0x00000000ff097431 */ /* 0x000fe400000001ff */
[----:B------:R-:W-:Y:S02]  /*5ae0*/  IMAD.X R7, R8, 0x1, R7, P0 ;  /* 0x0000000108077824 */ /* 0x000fe400000e0607 */
[----:B------:R-:W-:-:S03]  /*5af0*/  IMAD.HI.U32 R8, R10, R3, RZ ;  /* 0x000000030a087227 */ /* 0x000fc600078e00ff */
[----:B------:R-:W-:Y:S01]  /*5b00*/  IADD3.X R12, PT, PT, RZ, RZ, R7, P2, P1 ;  /* 0x000000ffff0c7210 */ /* 0x000fe200017e2407 */
[----:B------:R-:W-:-:S04]  /*5b10*/  IMAD.WIDE.U32 R8, R10, R5, R8 ;  /* 0x000000050a087225 */ /* 0x000fc800078e0008 */
[C---:B------:R-:W-:Y:S02]  /*5b20*/  IMAD R11, R12.reuse, R5, RZ ;  /* 0x000000050c0b7224 */ /* 0x040fe400078e02ff */
[----:B------:R-:W-:-:S04]  /*5b30*/  IMAD.HI.U32 R8, P0, R12, R3, R8 ;  /* 0x000000030c087227 */ /* 0x000fc80007800008 */
[----:B------:R-:W-:Y:S01]  /*5b40*/  IMAD.HI.U32 R7, R12, R5, RZ ;  /* 0x000000050c077227 */ /* 0x000fe200078e00ff */
[----:B------:R-:W-:-:S04]  /*5b50*/  IADD3 R11, P1, PT, R11, R8, RZ ;  /* 0x000000080b0b7210 */ /* 0x000fc80007f3e0ff */
[----:B------:R-:W-:Y:S01]  /*5b60*/  IADD3.X R7, PT, PT, R7, RZ, RZ, P0, !PT ;  /* 0x000000ff07077210 */ /* 0x000fe200007fe4ff */
[----:B------:R-:W-:-:S03]  /*5b70*/  IMAD.WIDE.U32 R8, R11, R0, RZ ;  /* 0x000000000b087225 */ /* 0x000fc600078e00ff */
[----:B------:R-:W-:-:S05]  /*5b80*/  IADD3.X R7, PT, PT, RZ, R7, RZ, P1, !PT ;  /* 0x00000007ff077210 */ /* 0x000fca0000ffe4ff */
[-C--:B------:R-:W-:Y:S01]  /*5b90*/  IMAD R10, R7, R0.reuse, R9 ;  /* 0x00000000070a7224 */ /* 0x080fe200078e0209 */
[----:B------:R-:W-:Y:S02]  /*5ba0*/  IADD3 R9, P0, PT, -R8, R3, RZ ;  /* 0x0000000308097210 */ /* 0x000fe40007f1e1ff */
[----:B------:R-:W-:Y:S02]  /*5bb0*/  IADD3 R8, P2, PT, R11, 0x1, RZ ;  /* 0x000000010b087810 */ /* 0x000fe40007f5e0ff */
[----:B------:R-:W-:Y:S01]  /*5bc0*/  IADD3 R3, P1, PT, -R0, R9, RZ ;  /* 0x0000000900037210 */ /* 0x000fe20007f3e1ff */
[----:B------:R-:W-:Y:S01]  /*5bd0*/  IMAD.X R12, R5, 0x1, ~R10, P0 ;  /* 0x00000001050c7824 */ /* 0x000fe200000e0e0a */
[----:B------:R-:W-:Y:S02]  /*5be0*/  ISETP.GE.U32.AND P0, PT, R9, R0, PT ;  /* 0x000000000900720c */ /* 0x000fe40003f06070 */
[----:B------:R-:W-:Y:S02]  /*5bf0*/  IADD3.X R10, PT, PT, RZ, R7, RZ, P2, !PT ;  /* 0x00000007ff0a7210 */ /* 0x000fe400017fe4ff */
        /* <DEDUP_REMOVED lines=17> */
[----:B------:R-:W-:Y:S06]  /*5d10*/  RET.REL.NODEC R4 `(_ZN2at6native38_GLOBAL__N__9a469cfd_6_RNN_cu_eca79a6d6kernel18lstm_cell_backwardIN3c104HalfEflLi1EEEvNS_4cuda6detail10TensorInfoIT_T1_EESB_SB_SB_SB_SB_SB_SA_SA_) ;  /* 0xffffffa004b87950 */ /* 0x000fec0003c3ffff */
.L_x_725:
        /* <DEDUP_REMOVED lines=14> */
.L_x_1383:


//--------------------- .text._ZN2at6native38_GLOBAL__N__9a469cfd_6_RNN_cu_eca79a6d6kernel18lstm_cell_backwardIN3c104HalfEfiLi2EEEvNS_4cuda6detail10TensorInfoIT_T1_EESB_SB_SB_SB_SB_SB_SA_SA_ --------------------------
	.section	.text._ZN2at6native38_GLOBAL__N__9a469cfd_6_RNN_cu_eca79a6d6kernel18lstm_cell_backwardIN3c104HalfEfiLi2EEEvNS_4cuda6detail10TensorInfoIT_T1_EESB_SB_SB_SB_SB_SB_SA_SA_,"ax",@progbits
	.align	128
.text._ZN2at6native38_GLOBAL__N__9a469cfd_6_RNN_cu_eca79a6d6kernel18lstm_cell_backwardIN3c104HalfEfiLi2EEEvNS_4cuda6detail10TensorInfoIT_T1_EESB_SB_SB_SB_SB_SB_SA_SA_:
        .type           _ZN2at6native38_GLOBAL__N__9a469cfd_6_RNN_cu_eca79a6d6kernel18lstm_cell_backwardIN3c104HalfEfiLi2EEEvNS_4cuda6detail10TensorInfoIT_T1_EESB_SB_SB_SB_SB_SB_SA_SA_,@function
        .size           _ZN2at6native38_GLOBAL__N__9a469cfd_6_RNN_cu_eca79a6d6kernel18lstm_cell_backwardIN3c104HalfEfiLi2EEEvNS_4cuda6detail10TensorInfoIT_T1_EESB_SB_SB_SB_SB_SB_SA_SA_,(.L_x_1386 - _ZN2at6native38_GLOBAL__N__9a469cfd_6_RNN_cu_eca79a6d6kernel18lstm_cell_backwardIN3c104HalfEfiLi2EEEvNS_4cuda6detail10TensorInfoIT_T1_EESB_SB_SB_SB_SB_SB_SA_SA_)
        .other          _ZN2at6native38_GLOBAL__N__9a469cfd_6_RNN_cu_eca79a6d6kernel18lstm_cell_backwardIN3c104HalfEfiLi2EEEvNS_4cuda6detail10TensorInfoIT_T1_EESB_SB_SB_SB_SB_SB_SA_SA_,@"STO_CUDA_ENTRY STV_DEFAULT"
_ZN2at6native38_GLOBAL__N__9a469cfd_6_RNN_cu_eca79a6d6kernel18lstm_cell_backwardIN3c104HalfEfiLi2EEEvNS_4cuda6detail10TensorInfoIT_T1_EESB_SB_SB_SB_SB_SB_SA_SA_:
        /* <DEDUP_REMOVED lines=45> */
.L_x_729:
        /* <DEDUP_REMOVED lines=148> */
[----:B------:R-:W-:-:S02]  /*0c10*/  @!P6 LOP3.LUT R10, RZ, R14, RZ, 0x33, !PT ;  /* 0x0000000eff0ae212 */ /* 0x000fc400078e33ff */
[----:B------:R-:W-:Y:S01]  /*0c20*/  IADD3 R15, PT, PT, -R11, RZ, RZ ;  /* 0x000000ff0b0f7210 */ /* 0x000fe20007ffe1ff */
[----:B------:R-:W-:Y:S01]  /*0c30*/  IMAD R21, R21, UR11, R16 ;  /* 0x0000000b15157c24 */ /* 0x000fe2000f8e0210 */
[----:B------:R-:W-:Y:S01]  /*0c40*/  IADD3 R18, PT, PT, -R10, RZ, RZ ;  /* 0x000000ff0a127210 */ /* 0x000fe20007ffe1ff */
[----:B------:R-:W-:Y:S02]  /*0c50*/  IMAD.MOV R16, RZ, RZ, -R17 ;  /* 0x000000ffff107224 */ /* 0x000fe400078e0a11 */
[----:B------:R-:W-:Y:S02]  /*0c60*/  IMAD R12, R12, R15, R3 ;  /* 0x0000000f0c0c7224 */ /* 0x000fe400078e0203 */
[----:B------:R-:W-:Y:S02]  /*0c70*/  IMAD R13, R13, R16, R9 ;  /* 0x000000100d0d7224 */ /* 0x000fe400078e0209 */
[----:B------:R-:W-:Y:S02]  /*0c80*/  IMAD R12, R12, UR16, RZ ;  /* 0x000000100c0c7c24 */ /* 0x000fe4000f8e02ff */
[----:B------:R-:W-:-:S02]  /*0c90*/  IMAD R18, R14, R18, R3 ;  /* 0x000000120e127224 */ /* 0x000fc400078e0203 */
[----:B------:R-:W-:Y:S01]  /*0ca0*/  IMAD R11, R11, UR17, R12 ;  /* 0x000000110b0b7c24 */ /* 0x000fe2000f8e020c */
[----:B------:R-:W1:Y:S01]  /*0cb0*/  LDC.64 R14, c[0x0][0x608] ;  /* 0x00018200ff0e7b82 */ /* 0x000e620000000a00 */
[----:B------:R-:W5:Y:S01]  /*0cc0*/  LDG.E.U16 R12, desc[UR6][R28.64] ;  /* 0x000000061c0c7981 */ /* 0x000f62000c1e1500 */
[----:B------:R-:W-:Y:S02]  /*0cd0*/  IMAD R16, R13, UR10, RZ ;  /* 0x0000000a0d107c24 */ /* 0x000fe4000f8e02ff */
[----:B------:R-:W-:Y:S02]  /*0ce0*/  IMAD R13, R18, UR14, RZ ;  /* 0x0000000e120d7c24 */ /* 0x000fe4000f8e02ff */
[----:B------:R-:W-:-:S04]  /*0cf0*/  IMAD.WIDE R18, R19, 0x2, R24 ;  /* 0x0000000213127825 */ /* 0x000fc800078e0218 */
[----:B------:R-:W-:Y:S02]  /*0d00*/  IMAD R13, R10, UR15, R13 ;  /* 0x0000000f0a0d7c24 */ /* 0x000fe4000f8e020d */
[----:B------:R3:W5:Y:S01]  /*0d10*/  LDG.E.U16 R10, desc[UR6][R18.64] ;  /* 0x00000006120a7981 */ /* 0x000762000c1e1500 */
[----:B------:R-:W-:Y:S01]  /*0d20*/  IMAD R17, R17, UR11, R16 ;  /* 0x0000000b11117c24 */ /* 0x000fe2000f8e0210 */
[----:B---3--:R-:W3:Y:S01]  /*0d30*/  LDC R19, c[0x0][0x464] ;  /* 0x00011900ff137b82 */ /* 0x008ee20000000800 */
[----:B-1----:R-:W-:-:S04]  /*0d40*/  IMAD.WIDE R14, R11, 0x2, R14 ;  /* 0x000000020b0e7825 */ /* 0x002fc800078e020e */
[----:B------:R-:W-:-:S04]  /*0d50*/  IMAD.WIDE R20, R21, 0x2, R24 ;  /* 0x0000000215147825 */ /* 0x000fc800078e0218 */
[----:B------:R-:W-:Y:S01]  /*0d60*/  IMAD.WIDE R24, R17, 0x2, R24 ;  /* 0x0000000211187825 */ /* 0x000fe200078e0218 */
[----:B------:R-:W5:Y:S04]  /*0d70*/  LDG.E.U16 R11, desc[UR6][R20.64] ;  /* 0x00000006140b7981 */ /* 0x000f68000c1e1500 */
[----:B------:R1:W5:Y:S01]  /*0d80*/  LDG.E.U16 R17, desc[UR6][R14.64] ;  /* 0x000000060e117981 */ /* 0x000362000c1e1500 */
[----:B---3--:R-:W-:-:S04]  /*0d90*/  IABS R18, R19 ;  /* 0x0000001300127213 */ /* 0x008fc80000000000 */
[----:B-1----:R-:W1:Y:S08]  /*0da0*/  I2F.RP R14, R18 ;  /* 0x00000012000e7306 */ /* 0x002e700000209400 */
[----:B-1----:R-:W1:Y:S02]  /*0db0*/  MUFU.RCP R14, R14 ;  /* 0x0000000e000e7308 */ /* 0x002e640000001000 */
[----:B-1----:R-:W-:-:S06]  /*0dc0*/  VIADD R21, R14, 0xffffffe ;  /* 0x0ffffffe0e157836 */ /* 0x002fcc0000000000 */
[----:B------:R-:W1:Y:S01]  /*0dd0*/  F2I.FTZ.U32.TRUNC.NTZ R21, R21 ;  /* 0x0000001500157305 */ /* 0x000e62000021f000 */
[----:B--2---:R-:W-:Y:S02]  /*0de0*/  IMAD.WIDE R22, R13, 0x2, R22 ;  /* 0x000000020d167825 */ /* 0x004fe400078e0216 */
[----:B------:R1:W5:Y:S01]  /*0df0*/  LDG.E.U16 R13, desc[UR6][R24.64] ;  /* 0x00000006180d7981 */ /* 0x000362000c1e1500 */
[----:B------:R-:W-:-:S03]  /*0e00*/  MOV R20, RZ ;  /* 0x000000ff00147202 */ /* 0x000fc60000000f00 */
[----:B------:R2:W5:Y:S01]  /*0e10*/  LDG.E.U16 R16, desc[UR6][R22.64] ;  /* 0x0000000616107981 */ /* 0x000562000c1e1500 */
[----:B-1----:R-:W-:-:S05]  /*0e20*/  IADD3 R25, PT, PT, RZ, -R21, RZ ;  /* 0x80000015ff197210 */ /* 0x002fca0007ffe0ff */
        /* <DEDUP_REMOVED lines=9> */
[----:B------:R-:W-:Y:S02]  /*0ec0*/  ISETP.GE.AND P3, PT, R14, RZ, PT ;  /* 0x000000ff0e00720c */ /* 0x000fe40003f66270 */
[----:B------:R-:W-:Y:S02]  /*0ed0*/  @!P2 IADD3 R15, PT, PT, R15, 0x1, RZ ;  /* 0x000000010f0fa810 */ /* 0x000fe40007ffe0ff */
[----:B------:R-:W-:Y:S02]  /*0ee0*/  ISETP.NE.AND P2, PT, R19, RZ, PT ;  /* 0x000000ff1300720c */ /* 0x000fe40003f45270 */
[----:B------:R-:W-:-:S05]  /*0ef0*/  LOP3.LUT R21, RZ, R19, RZ, 0x33, !PT ;  /* 0x00000013ff157212 */ /* 0x000fca00078e33ff */
[----:B------:R-:W-:-:S05]  /*0f00*/  @P1 VIADD R15, R15, 0x1 ;  /* 0x000000010f0f1836 */ /* 0x000fca0000000000 */
[----:B------:R-:W-:-:S04]  /*0f10*/  @!P3 IADD3 R15, PT, PT, -R15, RZ, RZ ;  /* 0x000000ff0f0fb210 */ /* 0x000fc80007ffe1ff */
        /* <DEDUP_REMOVED lines=25> */
[-C--:B------:R-:W-:Y:S01]  /*10b0*/  @!P3 IADD3 R15, PT, PT, R15, -R26.reuse, RZ ;  /* 0x8000001a0f0fb210 */ /* 0x080fe20007ffe0ff */
[----:B------:R-:W-:Y:S01]  /*10c0*/  @!P3 VIADD R28, R28, 0x1 ;  /* 0x000000011c1cb836 */ /* 0x000fe20000000000 */
[----:B------:R-:W-:Y:S02]  /*10d0*/  ISETP.NE.AND P3, PT, R24, RZ, PT ;  /* 0x000000ff1800720c */ /* 0x000fe40003f65270 */
[----:B------:R-:W-:Y:S02]  /*10e0*/  ISETP.GE.U32.AND P1, PT, R15, R26, PT ;  /* 0x0000001a0f00720c */ /* 0x000fe40003f26070 */
[----:B------:R-:W0:Y:S11]  /*10f0*/  LDC.64 R14, c[0x0][0x6e0] ;  /* 0x0001b800ff0e7b82 */ /* 0x000e360000000a00 */
[----:B------:R-:W-:-:S04]  /*1100*/  @P1 IADD3 R28, PT, PT, R28, 0x1, RZ ;  /* 0x000000011c1c1810 */ /* 0x000fc80007ffe0ff */
        /* <DEDUP_REMOVED lines=8> */
[----:B--2---:R-:W-:-:S07]  /*1190*/  HADD2.F32 R23, -RZ, R14.H0_H0 ;  /* 0x2000000eff177230 */ /* 0x004fce0000004100 */
.L_x_727:
[----:B------:R-:W-:Y:S01]  /*11a0*/  MOV R24, RZ ;  /* 0x000000ff00187202 */ /* 0x000fe20000000f00 */
[----:B------:R-:W-:Y:S06]  /*11b0*/  BRA.U !UP1, `(.L_x_728) ;  /* 0x00000001097c7547 */ /* 0x000fec000b800000 */
[----:B------:R-:W0:Y:S02]  /*11c0*/  LDC R24, c[0x0][0x7c4] ;  /* 0x0001f100ff187b82 */ /* 0x000e240000000800 */
[----:B0-----:R-:W-:-:S04]  /*11d0*/  IABS R26, R24 ;  /* 0x00000018001a7213 */ /* 0x001fc80000000000 */
[----:B------:R-:W0:Y:S08]  /*11e0*/  I2F.RP R25, R26 ;  /* 0x0000001a00197306 */ /* 0x000e300000209400 */
[----:B0-----:R-:W0:Y:S02]  /*11f0*/  MUFU.RCP R25, R25 ;  /* 0x0000001900197308 */ /* 0x001e240000001000 */
[----:B0-----:R-:W-:-:S06]  /*1200*/  IADD3 R14, PT, PT, R25, 0xffffffe, RZ ;  /* 0x0ffffffe190e7810 */ /* 0x001fcc0007ffe0ff */
[----:B------:R0:W1:Y:S02]  /*1210*/  F2I.FTZ.U32.TRUNC.NTZ R15, R14 ;  /* 0x0000000e000f7305 */ /* 0x000064000021f000 */
[----:B0-----:R-:W-:Y:S02]  /*1220*/  HFMA2 R14, -RZ, RZ, 0, 0 ;  /* 0x00000000ff0e7431 */ /* 0x001fe400000001ff */
[----:B-1----:R-:W-:-:S04]  /*1230*/  IMAD.MOV R27, RZ, RZ, -R15 ;  /* 0x000000ffff1b7224 */ /* 0x002fc800078e0a0f */
        /* <DEDUP_REMOVED lines=22> */
[----:B--2---:R-:W-:-:S07]  /*13a0*/  HADD2.F32 R24, -RZ, R14.H0_H0 ;  /* 0x2000000eff187230 */ /* 0x004fce0000004100 */
.L_x_728:
[----:B-----5:R-:W-:Y:S01]  /*13b0*/  HADD2.F32 R17, -RZ, R17.H0_H0 ;  /* 0x20000011ff117230 */ /* 0x020fe20000004100 */
[----:B------:R-:W-:Y:S01]  /*13c0*/  IABS R27, R6 ;  /* 0x00000006001b7213 */ /* 0x000fe20000000000 */
[----:B------:R-:W-:Y:S02]  /*13d0*/  HADD2.F32 R26, -RZ, R13.H0_H0 ;  /* 0x2000000dff1a7230 */ /* 0x000fe40000004100 */
[----:B------:R-:W0:Y:S01]  /*13e0*/  MUFU.TANH R28, R17 ;  /* 0x00000011001c7308 */ /* 0x000e220000002400 */
[----:B------:R-:W-:Y:S02]  /*13f0*/  HADD2.F32 R10, -RZ, R10.H0_H0 ;  /* 0x2000000aff0a7230 */ /* 0x000fe40000004100 */
[----:B------:R-:W-:-:S04]  /*1400*/  IMAD.HI.U32 R14, R20, R27, RZ ;  /* 0x0000001b140e7227 */ /* 0x000fc800078e00ff */
[----:B------:R-:W-:Y:S01]  /*1410*/  FMUL.FTZ R15, R26, R23 ;  /* 0x000000171a0f7220 */ /* 0x000fe20000410000 */
[----:B------:R-:W-:Y:S01]  /*1420*/  HADD2.F32 R16, -RZ, R16.H0_H0 ;  /* 0x20000010ff107230 */ /* 0x000fe20000004100 */
        /* <DEDUP_REMOVED lines=12> */
[----:B------:R-:W-:Y:S01]  /*14f0*/  HADD2.F32 R28, -RZ, R12.H0_H0 ;  /* 0x2000000cff1c7230 */ /* 0x000fe20000004100 */
[----:B------:R-:W-:Y:S01]  /*1500*/  IADD3 R17, PT, PT, -R13, RZ, RZ ;  /* 0x000000ff0d117210 */ /* 0x000fe20007ffe1ff */
[----:B------:R-:W-:Y:S01]  /*1510*/  FMUL.FTZ R12, R26, R23 ;  /* 0x000000171a0c7220 */ /* 0x000fe20000410000 */
[----:B------:R-:W-:-:S02]  /*1520*/  HADD2.F32 R26, -RZ, R11.H0_H0 ;  /* 0x2000000bff1a7230 */ /* 0x000fc40000004100 */
[----:B------:R-:W-:Y:S01]  /*1530*/  @!P1 IMAD.IADD R25, R25, 0x1, -R18 ;  /* 0x0000000119199824 */ /* 0x000fe200078e0a12 */
[----:B------:R-:W-:Y:S01]  /*1540*/  @!P1 IADD3 R14, PT, PT, R14, 0x1, RZ ;  /* 0x000000010e0e9810 */ /* 0x000fe20007ffe0ff */
[----:B------:R-:W-:Y:S02]  /*1550*/  IMAD R17, R18, R17, R27 ;  /* 0x0000001112117224 */ /* 0x000fe400078e021b */
[-C--:B------:R-:W-:Y:S01]  /*1560*/  FMUL.FTZ R23, R15, R28.reuse ;  /* 0x0000001c0f177220 */ /* 0x080fe20000410000 */
[----:B------:R-:W-:Y:S01]  /*1570*/  FFMA.FTZ R28, -R28, R28, 1 ;  /* 0x3f8000001c1c7423 */ /* 0x000fe2000001011c */
[----:B------:R-:W-:Y:S02]  /*1580*/  ISETP.GE.U32.AND P4, PT, R25, R18, PT ;  /* 0x000000121900720c */ /* 0x000fe40003f86070 */
[----:B------:R-:W-:Y:S02]  /*1590*/  ISETP.GT.U32.AND P3, PT, R18, R17, PT ;  /* 0x000000111200720c */ /* 0x000fe40003f64070 */
[----:B------:R-:W-:-:S05]  /*15a0*/  IABS R25, R9 ;  /* 0x0000000900197213 */ /* 0x000fca0000000000 */
[----:B------:R-:W-:-:S04]  /*15b0*/  IMAD.HI.U32 R20, R20, R25, RZ ;  /* 0x0000001914147227 */ /* 0x000fc800078e00ff */
[----:B------:R-:W-:Y:S02]  /*15c0*/  @P4 IADD3 R14, PT, PT, R14, 0x1, RZ ;  /* 0x000000010e0e4810 */ /* 0x000fe40007ffe0ff */
[----:B------:R-:W-:Y:S01]  /*15d0*/  @!P3 IADD3 R17, PT, PT, R17, -R18, RZ ;  /* 0x800000121111b210 */ /* 0x000fe20007ffe0ff */
[----:B------:R-:W-:-:S03]  /*15e0*/  @!P3 VIADD R13, R13, 0x1 ;  /* 0x000000010d0db836 */ /* 0x000fc60000000000 */
[----:B------:R-:W-:Y:S01]  /*15f0*/  ISETP.GE.U32.AND P6, PT, R17, R18, PT ;  /* 0x000000121100720c */ /* 0x000fe20003fc6070 */
[----:B------:R-:W-:-:S04]  /*1600*/  IMAD.MOV R17, RZ, RZ, -R20 ;  /* 0x000000ffff117224 */ /* 0x000fc800078e0a14 */
        /* <DEDUP_REMOVED lines=9> */
[-C--:B------:R-:W-:Y:S02]  /*16a0*/  @!P5 IADD3 R17, PT, PT, R17, -R18.reuse, RZ ;  /* 0x800000121111d210 */ /* 0x080fe40007ffe0ff */
[----:B------:R-:W-:Y:S02]  /*16b0*/  @!P5 IADD3 R20, PT, PT, R20, 0x1, RZ ;  /* 0x000000011414d810 */ /* 0x000fe40007ffe0ff */
[----:B------:R-:W-:Y:S02]  /*16c0*/  ISETP.GE.U32.AND P1, PT, R17, R18, PT ;  /* 0x000000121100720c */ /* 0x000fe40003f26070 */
[----:B0-----:R-:W-:Y:S02]  /*16d0*/  IABS R18, R24 ;  /* 0x0000001800127213 */ /* 0x001fe40000000000 */
[----:B------:R-:W-:Y:S02]  /*16e0*/  F2FP.F16.F32.PACK_AB R23, RZ, R23 ;  /* 0x00000017ff17723e */ /* 0x000fe400000000ff */
        /* <DEDUP_REMOVED lines=11> */
[----:B------:R-:W-:-:S02]  /*17a0*/  F2FP.F16.F32.PACK_AB R15, R15, R16 ;  /* 0x000000100f0f723e */ /* 0x000fc400000000ff */
[----:B------:R-:W-:Y:S02]  /*17b0*/  ISETP.GE.AND P3, PT, R10, RZ, PT ;  /* 0x000000ff0a00720c */ /* 0x000fe40003f66270 */
[----:B------:R-:W-:Y:S02]  /*17c0*/  LOP3.LUT R10, R9, R19, RZ, 0x3c, !PT ;  /* 0x00000013090a7212 */ /* 0x000fe400078e3cff */
[----:B------:R-:W-:Y:S02]  /*17d0*/  F2FP.F16.F32.PACK_AB R12, R12, R17 ;  /* 0x000000110c0c723e */ /* 0x000fe400000000ff */
        /* <DEDUP_REMOVED lines=57> */
.L_x_726:
[----:B------:R-:W-:Y:S05]  /*1b70*/  EXIT ;  /* 0x000000000000794d */ /* 0x000fea0003800000 */
.L_x_730:
        /* <DEDUP_REMOVED lines=16> */
.L_x_1386:


//--------------------- .text._ZN2at6native38_GLOBAL__N__9a469cfd_6_RNN_cu_eca79a6d6kernel18lstm_cell_backwardIN3c104HalfEfiLi1EEEvNS_4cuda6detail10TensorInfoIT_T1_EESB_SB_SB_SB_SB_SB_SA_SA_ --------------------------
	.section	.text._ZN2at6native38_GLOBAL__N__9a469cfd_6_RNN_cu_eca79a6d6kernel18lstm_cell_backwardIN3c104HalfEfiLi1EEEvNS_4cuda6detail10TensorInfoIT_T1_EESB_SB_SB_SB_SB_SB_SA_SA_,"ax",@progbits
	.align	128
.text._ZN2at6native38_GLOBAL__N__9a469cfd_6_RNN_cu_eca79a6d6kernel18lstm_cell_backwardIN3c104HalfEfiLi1EEEvNS_4cuda6detail10TensorInfoIT_T1_EESB_SB_SB_SB_SB_SB_SA_SA_:
        .type           _ZN2at6native38_GLOBAL__N__9a469cfd_6_RNN_cu_eca79a6d6kernel18lstm_cell_backwardIN3c104HalfEfiLi1EEEvNS_4cuda6detail10TensorInfoIT_T1_EESB_SB_SB_SB_SB_SB_SA_SA_,@function
        .size           _ZN2at6native38_GLOBAL__N__9a469cfd_6_RNN_cu_eca79a6d6kernel18lstm_cell_backwardIN3c104HalfEfiLi1EEEvNS_4cuda6detail10TensorInfoIT_T1_EESB_SB_SB_SB_SB_SB_SA_SA_,(.L_x_1387 - _ZN2at6native38_GLOBAL__N__9a469cfd_6_RNN_cu_eca79a6d6kernel18lstm_cell_backwardIN3c104HalfEfiLi1EEEvNS_4cuda6detail10TensorInfoIT_T1_EESB_SB_SB_SB_SB_SB_SA_SA_)
        .other          _ZN2at6native38_GLOBAL__N__9a469cfd_6_RNN_cu_eca79a6d6kernel18lstm_cell_backwardIN3c104HalfEfiLi1EEEvNS_4cuda6detail10TensorInfoIT_T1_EESB_SB_SB_SB_SB_SB_SA_SA_,@"STO_CUDA_ENTRY STV_DEFAULT"
_ZN2at6native38_GLOBAL__N__9a469cfd_6_RNN_cu_eca79a6d6kernel18lstm_cell_backwardIN3c104HalfEfiLi1EEEvNS_4cuda6detail10TensorInfoIT_T1_EESB_SB_SB_SB_SB_SB_SA_SA_:
        /* <DEDUP_REMOVED lines=38> */
.L_x_733:
        /* <DEDUP_REMOVED lines=48> */
[----:B------:R-:W-:-:S02]  /*0560*/  IMAD R17, R17, UR5, RZ ;  /* 0x0000000511117c24 */ /* 0x000fc4000f8e02ff */
[----:B---3--:R-:W-:-:S06]  /*0570*/  HADD2.F32 R22, -RZ, R22.H0_H0 ;  /* 0x20000016ff167230 */ /* 0x008fcc0000004100 */
[----:B------:R-:W3:Y:S01]  /*0580*/  MUFU.TANH R22, R22 ;  /* 0x0000001600167308 */ /* 0x000ee20000002400 */
[----:B--2---:R-:W-:Y:S02]  /*0590*/  HADD2.F32 R18, -RZ, R18.H0_H0 ;  /* 0x20000012ff127230 */ /* 0x004fe40000004100 */
[-C--:B---3--:R-:W-:Y:S01]  /*05a0*/  FMUL.FTZ R23, RZ, R22.reuse ;  /* 0x00000016ff177220 */ /* 0x088fe20000410000 */
[----:B------:R-:W-:Y:S01]  /*05b0*/  FFMA.FTZ R24, -R22, R22, 1 ;  /* 0x3f80000016187423 */ /* 0x000fe20000010116 */
[----:B-----5:R-:W-:Y:S02]  /*05c0*/  HADD2.F32 R20, -RZ, R20.H0_H0 ;  /* 0x20000014ff147230 */ /* 0x020fe40000004100 */
[----:B------:R-:W-:Y:S01]  /*05d0*/  FADD.FTZ R26, -R18, 1 ;  /* 0x3f800000121a7421 */ /* 0x000fe20000010100 */
[----:B------:R-:W-:-:S03]  /*05e0*/  FMUL.FTZ R11, RZ, R18 ;  /* 0x00000012ff0b7220 */ /* 0x000fc60000410000 */
[----:B------:R-:W-:Y:S01]  /*05f0*/  FMUL.FTZ R9, R23, R26 ;  /* 0x0000001a17097220 */ /* 0x000fe20000410000 */
[----:B------:R-:W-:Y:S01]  /*0600*/  FFMA.FTZ R20, R11, R24, R20 ;  /* 0x000000180b147223 */ /* 0x000fe20000010014 */
[----:B------:R-:W-:Y:S02]  /*0610*/  HADD2.F32 R23, -RZ, R10.H0_H0 ;  /* 0x2000000aff177230 */ /* 0x000fe40000004100 */
[----:B------:R-:W-:Y:S02]  /*0620*/  HADD2.F32 R11, -RZ, R8.H0_H0 ;  /* 0x20000008ff0b7230 */ /* 0x000fe40000004100 */
[----:B----4-:R-:W-:Y:S02]  /*0630*/  HADD2.F32 R21, -RZ, R21.H0_H0 ;  /* 0x20000015ff157230 */ /* 0x010fe40000004100 */
[----:B------:R-:W-:Y:S02]  /*0640*/  HADD2.F32 R19, -RZ, R19.H0_H0 ;  /* 0x20000013ff137230 */ /* 0x000fe40000004100 */
[----:B------:R-:W-:Y:S01]  /*0650*/  FADD.FTZ R25, -R23, 1 ;  /* 0x3f80000017197421 */ /* 0x000fe20000010100 */
[----:B------:R-:W-:Y:S01]  /*0660*/  FADD.FTZ R22, -R11, 1 ;  /* 0x3f8000000b167421 */ /* 0x000fe20000010100 */
[C---:B------:R-:W-:Y:S01]  /*0670*/  FMUL.FTZ R8, R20.reuse, R21 ;  /* 0x0000001514087220 */ /* 0x040fe20000410000 */
[C---:B------:R-:W-:Y:S01]  /*0680*/  FMUL.FTZ R19, R20.reuse, R19 ;  /* 0x0000001314137220 */ /* 0x040fe20000410000 */
        /* <DEDUP_REMOVED lines=9> */
[----:B------:R-:W-:Y:S02]  /*0720*/  IMAD R9, R14, UR5, RZ ;  /* 0x000000050e097c24 */ /* 0x000fe4000f8e02ff */
[----:B------:R-:W-:Y:S01]  /*0730*/  IMAD R11, R15, UR5, RZ ;  /* 0x000000050f0b7c24 */ /* 0x000fe2000f8e02ff */
[----:B------:R-:W-:Y:S01]  /*0740*/  F2FP.F16.F32.PACK_AB R21, R22, R21 ;  /* 0x000000151615723e */ /* 0x000fe200000000ff */
[----:B------:R-:W-:Y:S01]  /*0750*/  IMAD R15, R16, UR5, RZ ;  /* 0x00000005100f7c24 */ /* 0x000fe2000f8e02ff */
[----:B------:R-:W-:Y:S01]  /*0760*/  F2FP.F16.F32.PACK_AB R18, R18, R19 ;  /* 0x000000131212723e */ /* 0x000fe200000000ff */
[----:B------:R-:W-:Y:S01]  /*0770*/  IMAD R23, R3, UR10, RZ ;  /* 0x0000000a03177c24 */ /* 0x000fe2000f8e02ff */
[----:B------:R-:W-:Y:S01]  /*0780*/  PRMT R16, R21, 0x7632, R16 ;  /* 0x0000763215107816 */ /* 0x000fe20000000010 */
[----:B0-----:R-:W-:Y:S01]  /*0790*/  IMAD.WIDE R8, R9, 0x2, R6 ;  /* 0x0000000209087825 */ /* 0x001fe200078e0206 */
[----:B------:R-:W-:-:S03]  /*07a0*/  F2FP.F16.F32.PACK_AB R20, RZ, R20 ;  /* 0x00000014ff14723e */ /* 0x000fc600000000ff */
        /* <DEDUP_REMOVED lines=14> */
.L_x_732:
        /* <DEDUP_REMOVED lines=18> */
.L_x_734:
        /* <DEDUP_REMOVED lines=43> */
[----:B------:R-:W-:-:S02]  /*0c60*/  IMAD R11, R11, UR5, RZ ;  /* 0x000000050b0b7c24 */ /* 0x000fc4000f8e02ff */
[----:B---3--:R-:W-:-:S06]  /*0c70*/  HADD2.F32 R23, -RZ, R0.H0_H0 ;  /* 0x20000000ff177230 */ /* 0x008fcc0000004100 */
[----:B------:R-:W1:Y:S01]  /*0c80*/  MUFU.TANH R23, R23 ;  /* 0x0000001700177308 */ /* 0x000e620000002400 */
[----:B----4-:R-:W-:Y:S02]  /*0c90*/  HADD2.F32 R21, -RZ, R15.H0_H0 ;  /* 0x2000000fff157230 */ /* 0x010fe40000004100 */
[-C--:B-1----:R-:W-:Y:S01]  /*0ca0*/  FFMA.FTZ R15, -R23, R23.reuse, 1 ;  /* 0x3f800000170f7423 */ /* 0x082fe20000010117 */
[----:B------:R-:W-:Y:S02]  /*0cb0*/  FMUL.FTZ R22, RZ, R23 ;  /* 0x00000017ff167220 */ /* 0x000fe40000410000 */
[----:B------:R-:W-:Y:S01]  /*0cc0*/  FMUL.FTZ R0, RZ, R21 ;  /* 0x00000015ff007220 */ /* 0x000fe20000410000 */
[----:B------:R-:W-:-:S03]  /*0cd0*/  FADD.FTZ R25, -R21, 1 ;  /* 0x3f80000015197421 */ /* 0x000fc60000010100 */
[----:B------:R-:W-:Y:S01]  /*0ce0*/  FFMA.FTZ R15, R0, R15, RZ ;  /* 0x0000000f000f7223 */ /* 0x000fe200000100ff */
[----:B------:R-:W-:Y:S01]  /*0cf0*/  FMUL.FTZ R0, R22, R25 ;  /* 0x0000001916007220 */ /* 0x000fe20000410000 */
[----:B-----5:R-:W-:Y:S02]  /*0d00*/  HADD2.F32 R20, -RZ, R20.H0_H0 ;  /* 0x20000014ff147230 */ /* 0x020fe40000004100 */
[----:B------:R-:W-:Y:S02]  /*0d10*/  HADD2.F32 R22, -RZ, R4.H0_H0 ;  /* 0x20000004ff167230 */ /* 0x000fe40000004100 */
[----:B------:R-:W1:Y:S01]  /*0d20*/  LDC.64 R4, c[0x0][0x890] ;  /* 0x00022400ff047b82 */ /* 0x000e620000000a00 */
[----:B--2---:R-:W-:Y:S02]  /*0d30*/  HADD2.F32 R18, -RZ, R18.H0_H0 ;  /* 0x20000012ff127230 */ /* 0x004fe40000004100 */
[----:B------:R-:W-:Y:S02]  /*0d40*/  HADD2.F32 R24, -RZ, R16.H0_H0 ;  /* 0x20000010ff187230 */ /* 0x000fe40000004100 */
[----:B------:R-:W-:Y:S01]  /*0d50*/  FADD.FTZ R17, -R20, 1 ;  /* 0x3f80000014117421 */ /* 0x000fe20000010100 */
[----:B------:R-:W-:Y:S01]  /*0d60*/  FADD.FTZ R23, -R22, 1 ;  /* 0x3f80000016177421 */ /* 0x000fe20000010100 */
[C---:B------:R-:W-:Y:S01]  /*0d70*/  FMUL.FTZ R16, R15.reuse, R18 ;  /* 0x000000120f107220 */ /* 0x040fe20000410000 */
[----:B------:R-:W-:Y:S01]  /*0d80*/  FMUL.FTZ R24, R15, R24 ;  /* 0x000000180f187220 */ /* 0x000fe20000410000 */
[----:B------:R-:W-:-:S02]  /*0d90*/  FMUL.FTZ R0, R21, R0 ;  /* 0x0000000015007220 */ /* 0x000fc40000410000 */
        /* <DEDUP_REMOVED lines=8> */
[----:B------:R-:W-:Y:S02]  /*0e20*/  IMAD R15, R12, UR5, RZ ;  /* 0x000000050c0f7c24 */ /* 0x000fe4000f8e02ff */
[----:B------:R-:W-:Y:S01]  /*0e30*/  F2FP.F16.F32.PACK_AB R20, R21, R20 ;  /* 0x000000141514723e */ /* 0x000fe200000000ff */
[----:B------:R-:W-:Y:S01]  /*0e40*/  IMAD R17, R13, UR5, RZ ;  /* 0x000000050d117c24 */ /* 0x000fe2000f8e02ff */
[----:B------:R-:W-:Y:S01]  /*0e50*/  F2FP.F16.F32.PACK_AB R0, R0, R19 ;  /* 0x000000130000723e */ /* 0x000fe200000000ff */
[----:B------:R-:W-:-:S02]  /*0e60*/  IMAD R25, R14, UR5, RZ ;  /* 0x000000050e197c24 */ /* 0x000fc4000f8e02ff */
[----:B0-----:R-:W-:Y:S01]  /*0e70*/  IMAD.WIDE R12, R15, 0x2, R6 ;  /* 0x000000020f0c7825 */ /* 0x001fe200078e0206 */
[----:B------:R-:W-:-:S03]  /*0e80*/  PRMT R19, R0, 0x7632, R19 ;  /* 0x0000763200137816 */ /* 0x000fc60000000013 */
[----:B------:R-:W-:Y:S02]  /*0e90*/  IMAD R23, R3, UR10, RZ ;  /* 0x0000000a03177c24 */ /* 0x000fe4000f8e02ff */
[----:B------:R-:W-:Y:S01]  /*0ea0*/  IMAD.WIDE R14, R11, 0x2, R6 ;  /* 0x000000020b0e7825 */ /* 0x000fe200078e0206 */
        /* <DEDUP_REMOVED lines=14> */
.L_x_731:
        /* <DEDUP_REMOVED lines=24> */
.L_x_736:
        /* <DEDUP_REMOVED lines=51> */
[----:B------:R-:W-:-:S02]  /*1440*/  IMAD R23, R23, UR8, RZ ;  /* 0x0000000817177c24 */ /* 0x000fc4000f8e02ff */
[----:B----4-:R-:W-:-:S06]  /*1450*/  HADD2.F32 R24, -RZ, R24.H0_H0 ;  /* 0x20000018ff187230 */ /* 0x010fcc0000004100 */
[----:B------:R-:W1:Y:S01]  /*1460*/  MUFU.TANH R24, R24 ;  /* 0x0000001800187308 */ /* 0x000e620000002400 */
[----:B--2---:R-:W-:Y:S02]  /*1470*/  HADD2.F32 R11, -RZ, R8.H0_H0 ;  /* 0x20000008ff0b7230 */ /* 0x004fe40000004100 */
[----:B-----5:R-:W-:-:S03]  /*1480*/  HADD2.F32 R10, -RZ, R10.H0_H0 ;  /* 0x2000000aff0a7230 */ /* 0x020fc60000004100 */
[CC--:B-1----:R-:W-:Y:S01]  /*1490*/  FMUL.FTZ R13, R11.reuse, R24.reuse ;  /* 0x000000180b0d7220 */ /* 0x0c2fe20000410000 */
[----:B------:R-:W-:Y:S02]  /*14a0*/  HADD2.F32 R8, -RZ, R12.H0_H0 ;  /* 0x2000000cff087230 */ /* 0x000fe40000004100 */
[----:B------:R-:W-:Y:S01]  /*14b0*/  FFMA.FTZ R12, -R24, R24, 1 ;  /* 0x3f800000180c7423 */ /* 0x000fe20000010118 */
[----:B------:R-:W-:-:S04]  /*14c0*/  FMUL.FTZ R11, R11, R10 ;  /* 0x0000000a0b0b7220 */ /* 0x000fc80000410000 */
[----:B------:R-:W-:Y:S01]  /*14d0*/  FFMA.FTZ R8, R11, R12, R8 ;  /* 0x0000000c0b087223 */ /* 0x000fe20000010008 */
[----:B---3--:R-:W-:Y:S02]  /*14e0*/  HADD2.F32 R17, -RZ, R16.H0_H0 ;  /* 0x20000010ff117230 */ /* 0x008fe40000004100 */
[----:B------:R-:W-:Y:S02]  /*14f0*/  HADD2.F32 R11, -RZ, R14.H0_H0 ;  /* 0x2000000eff0b7230 */ /* 0x000fe40000004100 */
[----:B------:R-:W-:Y:S02]  /*1500*/  HADD2.F32 R15, -RZ, R4.H0_H0 ;  /* 0x20000004ff0f7230 */ /* 0x000fe40000004100 */
[----:B------:R-:W1:Y:S01]  /*1510*/  LDC.64 R4, c[0x0][0x890] ;  /* 0x00022400ff047b82 */ /* 0x000e620000000a00 */
[----:B------:R-:W-:Y:S02]  /*1520*/  HADD2.F32 R25, -RZ, R9.H0_H0 ;  /* 0x20000009ff197230 */ /* 0x000fe40000004100 */
        /* <DEDUP_REMOVED lines=16> */
[----:B------:R-:W-:Y:S01]  /*1630*/  F2FP.F16.F32.PACK_AB R17, R24, R17 ;  /* 0x000000111811723e */ /* 0x000fe200000000ff */
[----:B------:R-:W-:Y:S01]  /*1640*/  IMAD R11, R21, UR8, RZ ;  /* 0x00000008150b7c24 */ /* 0x000fe2000f8e02ff */
[----:B------:R-:W-:Y:S01]  /*1650*/  F2FP.F16.F32.PACK_AB R14, R14, R15 ;  /* 0x0000000f0e0e723e */ /* 0x000fe200000000ff */
[----:B------:R-:W-:Y:S01]  /*1660*/  IMAD R13, R20, UR8, RZ ;  /* 0x00000008140d7c24 */ /* 0x000fe2000f8e02ff */
[----:B------:R-:W-:Y:S01]  /*1670*/  PRMT R15, R17, 0x7632, R15 ;  /* 0x00007632110f7816 */ /* 0x000fe2000000000f */
[----:B------:R-:W-:-:S02]  /*1680*/  IMAD R25, R3, UR11, RZ ;  /* 0x0000000b03197c24 */ /* 0x000fc4000f8e02ff */
[----:B0-----:R-:W-:Y:S01]  /*1690*/  IMAD.WIDE R8, R9, 0x2, R6 ;  /* 0x0000000209087825 */ /* 0x001fe200078e0206 */
[----:B------:R-:W-:-:S03]  /*16a0*/  PRMT R20, R14, 0x7632, R20 ;  /* 0x000076320e147816 */ /* 0x000fc60000000014 */
[----:B------:R-:W-:Y:S01]  /*16b0*/  IMAD.WIDE R10, R11, 0x2, R6 ;  /* 0x000000020b0a7825 */ /* 0x000fe200078e0206 */
[----:B------:R-:W-:-:S03]  /*16c0*/  F2FP.F16.F32.PACK_AB R16, RZ, R16 ;  /* 0x00000010ff10723e */ /* 0x000fc600000000ff */
        /* <DEDUP_REMOVED lines=12> */
.L_x_735:
        /* <DEDUP_REMOVED lines=19> */
.L_x_737:
        /* <DEDUP_REMOVED lines=46> */
[----:B----4-:R-:W-:-:S04]  /*1ba0*/  HADD2.F32 R23, -RZ, R0.H0_H0 ;  /* 0x20000000ff177230 */ /* 0x010fc80000004100 */
[----:B------:R-:W4:Y:S01]  /*1bb0*/  MUFU.TANH R0, R23 ;  /* 0x0000001700007308 */ /* 0x000f220000002400 */
[----:B--2---:R-:W-:Y:S02]  /*1bc0*/  HADD2.F32 R20, -RZ, R20.H0_H0 ;  /* 0x20000014ff147230 */ /* 0x004fe40000004100 */
[----:B-----5:R-:W-:-:S03]  /*1bd0*/  HADD2.F32 R19, -RZ, R19.H0_H0 ;  /* 0x20000013ff137230 */ /* 0x020fc60000004100 */
[----:B-1----:R-:W-:Y:S02]  /*1be0*/  FADD.FTZ R6, -R20, 1 ;  /* 0x3f80000014067421 */ /* 0x002fe40000010100 */
[CC--:B----4-:R-:W-:Y:S01]  /*1bf0*/  FMUL.FTZ R21, R19.reuse, R0.reuse ;  /* 0x0000000013157220 */ /* 0x0d0fe20000410000 */
[----:B------:R-:W-:Y:S01]  /*1c00*/  FFMA.FTZ R25, -R0, R0, 1 ;  /* 0x3f80000000197423 */ /* 0x000fe20000010100 */
[----:B------:R-:W-:Y:S02]  /*1c10*/  FMUL.FTZ R0, R19, R20 ;  /* 0x0000001413007220 */ /* 0x000fe40000410000 */
[----:B0-----:R-:W-:Y:S02]  /*1c20*/  FMUL.FTZ R11, R21, R6 ;  /* 0x00000006150b7220 */ /* 0x001fe40000410000 */
[----:B------:R-:W0:Y:S01]  /*1c30*/  LDC.64 R6, c[0x0][0x458] ;  /* 0x00011600ff067b82 */ /* 0x000e220000000a00 */
[----:B---3--:R-:W-:Y:S02]  /*1c40*/  HADD2.F32 R21, -RZ, R24.H0_H0 ;  /* 0x20000018ff157230 */ /* 0x008fe40000004100 */
[----:B------:R-:W-:Y:S01]  /*1c50*/  FFMA.FTZ R22, R0, R25, RZ ;  /* 0x0000001900167223 */ /* 0x000fe200000100ff */
[----:B------:R-:W-:-:S04]  /*1c60*/  HADD2.F32 R9, -RZ, R4.H0_H0 ;  /* 0x20000004ff097230 */ /* 0x000fc80000004100 */
[----:B------:R-:W1:Y:S01]  /*1c70*/  LDC.64 R4, c[0x0][0x890] ;  /* 0x00022400ff047b82 */ /* 0x000e620000000a00 */
[----:B------:R-:W-:Y:S02]  /*1c80*/  HADD2.F32 R19, -RZ, R10.H0_H0 ;  /* 0x2000000aff137230 */ /* 0x000fe40000004100 */
[----:B------:R-:W-:Y:S02]  /*1c90*/  HADD2.F32 R23, -RZ, R8.H0_H0 ;  /* 0x20000008ff177230 */ /* 0x000fe40000004100 */
[----:B------:R-:W-:Y:S01]  /*1ca0*/  FADD.FTZ R25, -R21, 1 ;  /* 0x3f80000015197421 */ /* 0x000fe20000010100 */
[----:B------:R-:W-:Y:S01]  /*1cb0*/  FADD.FTZ R10, -R9, 1 ;  /* 0x3f800000090a7421 */ /* 0x000fe20000010100 */
[C---:B------:R-:W-:Y:S01]  /*1cc0*/  FMUL.FTZ R0, R22.reuse, R19 ;  /* 0x0000001316007220 */ /* 0x040fe20000410000 */
[----:B------:R-:W-:Y:S01]  /*1cd0*/  FMUL.FTZ R23, R22, R23 ;  /* 0x0000001716177220 */ /* 0x000fe20000410000 */
[----:B------:R-:W-:Y:S02]  /*1ce0*/  FFMA.FTZ R24, -R19, R19, 1 ;  /* 0x3f80000013187423 */ /* 0x000fe40000010113 */
[----:B------:R-:W-:Y:S01]  /*1cf0*/  FMUL.FTZ R8, R0, R25 ;  /* 0x0000001900087220 */ /* 0x000fe20000410000 */
[----:B------:R-:W-:Y:S01]  /*1d00*/  FMUL.FTZ R10, R23, R10 ;  /* 0x0000000a170a7220 */ /* 0x000fe20000410000 */
[----:B------:R-:W-:Y:S01]  /*1d10*/  FMUL.FTZ R19, R22, R21 ;  /* 0x0000001516137220 */ /* 0x000fe20000410000 */
[----:B------:R-:W-:Y:S01]  /*1d20*/  FMUL.FTZ R0, R20, R11 ;  /* 0x0000000b14007220 */ /* 0x000fe20000410000 */
[----:B------:R-:W-:Y:S01]  /*1d30*/  FMUL.FTZ R20, R22, R9 ;  /* 0x0000000916147220 */ /* 0x000fe20000410000 */
[----:B------:R-:W-:Y:S01]  /*1d40*/  FMUL.FTZ R21, R21, R8 ;  /* 0x0000000815157220 */ /* 0x000fe20000410000 */
[----:B------:R-:W-:Y:S01]  /*1d50*/  FMUL.FTZ R22, R9, R10 ;  /* 0x0000000a09167220 */ /* 0x000fe20000410000 */
[----:B------:R-:W-:Y:S01]  /*1d60*/  FMUL.FTZ R19, R19, R24 ;  /* 0x0000001813137220 */ /* 0x000fe20000410000 */
[----:B------:R-:W-:-:S02]  /*1d70*/  IMAD R9, R17, UR5, RZ ;  /* 0x0000000511097c24 */ /* 0x000fc4000f8e02ff */
[----:B------:R-:W-:Y:S02]  /*1d80*/  IMAD R11, R16, UR5, RZ ;  /* 0x00000005100b7c24 */ /* 0x000fe4000f8e02ff */
[----:B------:R-:W-:Y:S01]  /*1d90*/  IMAD R17, R15, UR5, RZ ;  /* 0x000000050f117c24 */ /* 0x000fe2000f8e02ff */
[----:B------:R-:W-:Y:S01]  /*1da0*/  F2FP.F16.F32.PACK_AB R21, R22, R21 ;  /* 0x000000151615723e */ /* 0x000fe200000000ff */
[----:B------:R-:W-:Y:S01]  /*1db0*/  IMAD R15, R18, UR5, RZ ;  /* 0x00000005120f7c24 */ /* 0x000fe2000f8e02ff */
[----:B------:R-:W-:Y:S01]  /*1dc0*/  F2FP.F16.F32.PACK_AB R0, R0, R19 ;  /* 0x000000130000723e */ /* 0x000fe200000000ff */
        /* <DEDUP_REMOVED lines=8> */
[----:B------:R-:W-:Y:S01]  /*1e50*/  F2FP.F16.F32.PACK_AB R20, RZ, R20 ;  /* 0x00000014ff14723e */ /* 0x000fe200000000ff */
        /* <DEDUP_REMOVED lines=9> */
.L_x_738:
        /* <DEDUP_REMOVED lines=9> */
.L_x_1387:


//--------------------- .text._ZN2at6native38_GLOBAL__N__9a469cfd_6_RNN_cu_eca79a6d6kernel18lstm_cell_backwardIfflLi2EEEvNS_4cuda6detail10TensorInfoIT_T1_EES9_S9_S9_S9_S9_S9_S8_S8_ --------------------------
	.section	.text._ZN2at6native38_GLOBAL__N__9a469cfd_6_RNN_cu_eca79a6d6kernel18lstm_cell_backwardIfflLi2EEEvNS_4cuda6detail10TensorInfoIT_T1_EES9_S9_S9_S9_S9_S9_S8_S8_,"ax",@progbits
	.align	128
.text._ZN2at6native38_GLOBAL__N__9a469cfd_6_RNN_cu_eca79a6d6kernel18lstm_cell_backwardIfflLi2EEEvNS_4cuda6detail10TensorInfoIT_T1_EES9_S9_S9_S9_S9_S9_S8_S8_:
        .type           _ZN2at6native38_GLOBAL__N__9a469cfd_6_RNN_cu_eca79a6d6kernel18lstm_cell_backwardIfflLi2EEEvNS_4cuda6detail10TensorInfoIT_T1_EES9_S9_S9_S9_S9_S9_S8_S8_,@function
        .size           _ZN2at6native38_GLOBAL__N__9a469cfd_6_RNN_cu_eca79a6d6kernel18lstm_cell_backwardIfflLi2EEEvNS_4cuda6detail10TensorInfoIT_T1_EES9_S9_S9_S9_S9_S9_S8_S8_,(.L_x_1388 - _ZN2at6native38_GLOBAL__N__9a469cfd_6_RNN_cu_eca79a6d6kernel18lstm_cell_backwardIfflLi2EEEvNS_4cuda6detail10TensorInfoIT_T1_EES9_S9_S9_S9_S9_S9_S8_S8_)
        .other          _ZN2at6native38_GLOBAL__N__9a469cfd_6_RNN_cu_eca79a6d6kernel18lstm_cell_backwardIfflLi2EEEvNS_4cuda6detail10TensorInfoIT_T1_EES9_S9_S9_S9_S9_S9_S8_S8_,@"STO_CUDA_ENTRY STV_DEFAULT"
_ZN2at6native38_GLOBAL__N__9a469cfd_6_RNN_cu_eca79a6d6kernel18lstm_cell_backwardIfflLi2EEEvNS_4cuda6detail10TensorInfoIT_T1_EES9_S9_S9_S9_S9_S9_S8_S8_:
        /* <DEDUP_REMOVED lines=51> */
.L_x_784:
        /* <DEDUP_REMOVED lines=29> */
.L_x_741:
[----:B------:R-:W0:Y:S01]  /*0500*/  LDCU.64 UR40, c[0x0][0xee0] ;  /* 0x0001dc00ff2877ac */ /* 0x000e220008000a00 */
[----:B------:R-:W-:Y:S01]  /*0510*/  MOV R7, R5 ;  /* 0x0000000500077202 */ /* 0x000fe20000000f00 */
[----:B------:R-:W-:Y:S01]  /*0520*/  IMAD.MOV.U32 R0, RZ, RZ, R4 ;  /* 0x000000ffff007224 */ /* 0x000fe200078e0004 */
[----:B------:R-:W-:Y:S01]  /*0530*/  MOV R6, 0x570 ;  /* 0x0000057000067802 */ /* 0x000fe20000000f00 */
[----:B0-----:R-:W-:Y:S01]  /*0540*/  IMAD.U32 R3, RZ, RZ, UR40 ;  /* 0x00000028ff037e24 */ /* 0x001fe2000f8e00ff */
[----:B------:R-:W-:-:S07]  /*0550*/  MOV R2, UR41 ;  /* 0x0000002900027c02 */ /* 0x000fce0008000f00 */
[----:B------:R-:W-:Y:S05]  /*0560*/  CALL.REL.NOINC `($__internal_26_$__cuda_sm20_div_s64) ;  /* 0x0000003000887944 */ /* 0x000fea0003c00000 */
        /* <DEDUP_REMOVED lines=12> */
.L_x_742:
[----:B------:R-:W-:Y:S05]  /*0630*/  BSYNC.RECONVERGENT B1 ;  /* 0x0000000000017941 */ /* 0x000fea0003800200 */
.L_x_740:
        /* <DEDUP_REMOVED lines=35> */
.L_x_744:
[----:B------:R-:W0:Y:S01]  /*0870*/  LDCU.64 UR40, c[0x0][0x390] ;  /* 0x00007200ff2877ac */ /* 0x000e220008000a00 */
[----:B------:R-:W-:Y:S01]  /*0880*/  IMAD.MOV.U32 R7, RZ, RZ, R16 ;  /* 0x000000ffff077224 */ /* 0x000fe200078e0010 */
[----:B------:R-:W-:Y:S02]  /*0890*/  MOV R0, R17 ;  /* 0x0000001100007202 */ /* 0x000fe40000000f00 */
[----:B------:R-:W-:Y:S02]  /*08a0*/  MOV R6, 0x8e0 ;  /* 0x000008e000067802 */ /* 0x000fe40000000f00 */
[----:B0-----:R-:W-:Y:S01]  /*08b0*/  MOV R3, UR40 ;  /* 0x0000002800037c02 */ /* 0x001fe20008000f00 */
[----:B------:R-:W-:-:S07]  /*08c0*/  IMAD.U32 R2, RZ, RZ, UR41 ;  /* 0x00000029ff027e24 */ /* 0x000fce000f8e00ff */
[----:B------:R-:W-:Y:S05]  /*08d0*/  CALL.REL.NOINC `($__internal_26_$__cuda_sm20_div_s64) ;  /* 0x0000002c00ac7944 */ /* 0x000fea0003c00000 */
        /* <DEDUP_REMOVED lines=10> */
.L_x_745:
[----:B------:R-:W-:Y:S05]  /*0980*/  BSYNC.RECONVERGENT B1 ;  /* 0x0000000000017941 */ /* 0x000fea0003800200 */
.L_x_743:
        /* <DEDUP_REMOVED lines=40> */
.L_x_747:
[----:B------:R-:W0:Y:S01]  /*0c10*/  LDCU.64 UR40, c[0x0][0x390] ;  /* 0x00007200ff2877ac */ /* 0x000e220008000a00 */
[----:B------:R-:W-:Y:S01]  /*0c20*/  IMAD.MOV.U32 R7, RZ, RZ, R18 ;  /* 0x000000ffff077224 */ /* 0x000fe200078e0012 */
[----:B------:R-:W-:Y:S02]  /*0c30*/  MOV R0, R19 ;  /* 0x0000001300007202 */ /* 0x000fe40000000f00 */
[----:B------:R-:W-:Y:S02]  /*0c40*/  MOV R6, 0xc80 ;  /* 0x00000c8000067802 */ /* 0x000fe40000000f00 */
[----:B0-----:R-:W-:Y:S01]  /*0c50*/  MOV R3, UR40 ;  /* 0x0000002800037c02 */ /* 0x001fe20008000f00 */
[----:B------:R-:W-:-:S07]  /*0c60*/  IMAD.U32 R2, RZ, RZ, UR41 ;  /* 0x00000029ff027e24 */ /* 0x000fce000f8e00ff */
[----:B-----5:R-:W-:Y:S05]  /*0c70*/  CALL.REL.NOINC `($__internal_26_$__cuda_sm20_div_s64) ;  /* 0x0000002800c47944 */ /* 0x020fea0003c00000 */
        /* <DEDUP_REMOVED lines=10> */
.L_x_748:
[----:B------:R-:W-:Y:S05]  /*0d20*/  BSYNC.RECONVERGENT B1 ;  /* 0x0000000000017941 */ /* 0x000fea0003800200 */
.L_x_746:
        /* <DEDUP_REMOVED lines=40> */
.L_x_750:
        /* <DEDUP_REMOVED lines=17> */
.L_x_751:
[----:B------:R-:W-:Y:S05]  /*10c0*/  BSYNC.RECONVERGENT B1 ;  /* 0x0000000000017941 */ /* 0x000fea0003800200 */
.L_x_749:
        /* <DEDUP_REMOVED lines=16> */
[----:B--2---:R0:W-:-:S12]  /*11d0*/  STL [R1], R0 ;  /* 0x0000000001007387 */ /* 0x0041d80000100800 */
        /* <DEDUP_REMOVED lines=23> */
.L_x_753:
[----:B------:R-:W1:Y:S01]  /*1350*/  LDCU.64 UR40, c[0x0][0x390] ;  /* 0x00007200ff2877ac */ /* 0x000e620008000a00 */
[----:B------:R-:W-:Y:S01]  /*1360*/  MOV R7, R10 ;  /* 0x0000000a00077202 */ /* 0x000fe20000000f00 */
[----:B0-----:R-:W-:Y:S01]  /*1370*/  IMAD.MOV.U32 R0, RZ, RZ, R11 ;  /* 0x000000ffff007224 */ /* 0x001fe200078e000b */
[----:B------:R-:W-:Y:S01]  /*1380*/  MOV R6, 0x13c0 ;  /* 0x000013c000067802 */ /* 0x000fe20000000f00 */
[----:B-1----:R-:W-:Y:S01]  /*1390*/  IMAD.U32 R3, RZ, RZ, UR40 ;  /* 0x00000028ff037e24 */ /* 0x002fe2000f8e00ff */
[----:B------:R-:W-:-:S07]  /*13a0*/  MOV R2, UR41 ;  /* 0x0000002900027c02 */ /* 0x000fce0008000f00 */
[----:B-----5:R-:W-:Y:S05]  /*13b0*/  CALL.REL.NOINC `($__internal_26_$__cuda_sm20_div_s64) ;  /* 0x0000002000f47944 */ /* 0x020fea0003c00000 */
        /* <DEDUP_REMOVED lines=8> */
.L_x_754:
[----:B------:R-:W-:Y:S05]  /*1440*/  BSYNC.RECONVERGENT B1 ;  /* 0x0000000000017941 */ /* 0x000fea0003800200 */
.L_x_752:
        /* <DEDUP_REMOVED lines=11> */
[----:B------:R-:W-:Y:S01]  /*1500*/  MOV R3, UR8 ;  /* 0x0000000800037c02 */ /* 0x000fe20008000f00 */
[----:B------:R-:W-:Y:S03]  /*1510*/  BSSY.RECONVERGENT B1, `(.L_x_755) ;  /* 0x000002b000017945 */ /* 0x000fe60003800200 */
        /* <DEDUP_REMOVED lines=26> */
.L_x_756:
        /* <DEDUP_REMOVED lines=16> */
.L_x_757:
[----:B------:R-:W-:Y:S05]  /*17c0*/  BSYNC.RECONVERGENT B1 ;  /* 0x0000000000017941 */ /* 0x000fea0003800200 */
.L_x_755:
        /* <DEDUP_REMOVED lines=35> */
.L_x_759:
[----:B------:R-:W1:Y:S01]  /*1a00*/  LDCU.64 UR40, c[0x0][0x530] ;  /* 0x0000a600ff2877ac */ /* 0x000e620008000a00 */
[----:B------:R-:W-:Y:S01]  /*1a10*/  IMAD.MOV.U32 R7, RZ, RZ, R18 ;  /* 0x000000ffff077224 */ /* 0x000fe200078e0012 */
[----:B0-----:R-:W-:Y:S02]  /*1a20*/  MOV R0, R19 ;  /* 0x0000001300007202 */ /* 0x001fe40000000f00 */
[----:B------:R-:W-:Y:S02]  /*1a30*/  MOV R6, 0x1a70 ;  /* 0x00001a7000067802 */ /* 0x000fe40000000f00 */
[----:B-1----:R-:W-:Y:S01]  /*1a40*/  MOV R3, UR40 ;  /* 0x0000002800037c02 */ /* 0x002fe20008000f00 */
        /* <DEDUP_REMOVED lines=11> */
.L_x_760:
[----:B------:R-:W-:Y:S05]  /*1b00*/  BSYNC.RECONVERGENT B1 ;  /* 0x0000000000017941 */ /* 0x000fea0003800200 */
.L_x_758:
        /* <DEDUP_REMOVED lines=36> */
.L_x_762:
[----:B------:R-:W1:Y:S01]  /*1d50*/  LDCU.64 UR40, c[0x0][0x530] ;  /* 0x0000a600ff2877ac */ /* 0x000e620008000a00 */
[----:B------:R-:W-:Y:S01]  /*1d60*/  MOV R7, R8 ;  /* 0x0000000800077202 */ /* 0x000fe20000000f00 */
[----:B0-----:R-:W-:Y:S01]  /*1d70*/  IMAD.MOV.U32 R0, RZ, RZ, R9 ;  /* 0x000000ffff007224 */ /* 0x001fe200078e0009 */
[----:B------:R-:W-:Y:S01]  /*1d80*/  MOV R6, 0x1dc0 ;  /* 0x00001dc000067802 */ /* 0x000fe20000000f00 */
[----:B-1----:R-:W-:Y:S01]  /*1d90*/  IMAD.U32 R3, RZ, RZ, UR40 ;  /* 0x00000028ff037e24 */ /* 0x002fe2000f8e00ff */
[----:B------:R-:W-:-:S07]  /*1da0*/  MOV R2, UR41 ;  /* 0x0000002900027c02 */ /* 0x000fce0008000f00 */
[----:B-----5:R-:W-:Y:S05]  /*1db0*/  CALL.REL.NOINC `($__internal_26_$__cuda_sm20_div_s64) ;  /* 0x0000001800747944 */ /* 0x020fea0003c00000 */
        /* <DEDUP_REMOVED lines=11> */
.L_x_763:
[----:B------:R-:W-:Y:S05]  /*1e70*/  BSYNC.RECONVERGENT B1 ;  /* 0x0000000000017941 */ /* 0x000fea0003800200 */
.L_x_761:
        /* <DEDUP_REMOVED lines=37> */
.L_x_765:
[----:B------:R-:W1:Y:S01]  /*20d0*/  LDCU.64 UR40, c[0x0][0x530] ;  /* 0x0000a600ff2877ac */ /* 0x000e620008000a00 */
[----:B------:R-:W-:Y:S02]  /*20e0*/  MOV R7, R10 ;  /* 0x0000000a00077202 */ /* 0x000fe40000000f00 */
[----:B0-----:R-:W-:Y:S02]  /*20f0*/  MOV R0, R11 ;  /* 0x0000000b00007202 */ /* 0x001fe40000000f00 */
[----:B------:R-:W-:Y:S01]  /*2100*/  MOV R6, 0x2140 ;  /* 0x0000214000067802 */ /* 0x000fe20000000f00 */
[----:B-1----:R-:W-:Y:S01]  /*2110*/  IMAD.U32 R3, RZ, RZ, UR40 ;  /* 0x00000028ff037e24 */ /* 0x002fe2000f8e00ff */
[----:B------:R-:W-:-:S07]  /*2120*/  MOV R2, UR41 ;  /* 0x0000002900027c02 */ /* 0x000fce0008000f00 */
[----:B-----5:R-:W-:Y:S05]  /*2130*/  CALL.REL.NOINC `($__internal_26_$__cuda_sm20_div_s64) ;  /* 0x0000001400947944 */ /* 0x020fea0003c00000 */
        /* <DEDUP_REMOVED lines=9> */
.L_x_766:
[----:B------:R-:W-:Y:S05]  /*21d0*/  BSYNC.RECONVERGENT B1 ;  /* 0x0000000000017941 */ /* 0x000fea0003800200 */
.L_x_764:
        /* <DEDUP_REMOVED lines=36> */
.L_x_768:
[----:B------:R-:W1:Y:S01]  /*2420*/  LDCU.64 UR40, c[0x0][0x6d0] ;  /* 0x0000da00ff2877ac */ /* 0x000e620008000a00 */
[----:B------:R-:W-:Y:S02]  /*2430*/  MOV R7, R5 ;  /* 0x0000000500077202 */ /* 0x000fe40000000f00 */
[----:B0-----:R-:W-:Y:S02]  /*2440*/  MOV R0, R4 ;  /* 0x0000000400007202 */ /* 0x001fe40000000f00 */
[----:B------:R-:W-:Y:S01]  /*2450*/  MOV R6, 0x2490 ;  /* 0x0000249000067802 */ /* 0x000fe20000000f00 */
[----:B-1----:R-:W-:Y:S01]  /*2460*/  IMAD.U32 R3, RZ, RZ, UR40 ;  /* 0x00000028ff037e24 */ /* 0x002fe2000f8e00ff */
[----:B------:R-:W-:-:S07]  /*2470*/  MOV R2, UR41 ;  /* 0x0000002900027c02 */ /* 0x000fce0008000f00 */
[----:B-----5:R-:W-:Y:S05]  /*2480*/  CALL.REL.NOINC `($__internal_26_$__cuda_sm20_div_s64) ;  /* 0x0000001000c07944 */ /* 0x020fea0003c00000 */
        /* <DEDUP_REMOVED lines=9> */
.L_x_769:
[----:B------:R-:W-:Y:S05]  /*2520*/  BSYNC.RECONVERGENT B1 ;  /* 0x0000000000017941 */ /* 0x000fea0003800200 */
.L_x_767:
        /* <DEDUP_REMOVED lines=14> */
[----:B--2---:R0:W-:-:S12]  /*2610*/  STL [R1+0x8], R2 ;  /* 0x0000080201007387 */ /* 0x0041d80000100800 */
[----:B------:R-:W-:Y:S05]  /*2620*/  @P0 BRA `(.L_x_771) ;  /* 0x00000000005c0947 */ /* 0x000fea0003800000 */
[----:B------:R-:W1:Y:S01]  /*2630*/  I2F.U32.RP R0, UR70 ;  /* 0x0000004600007d06 */ /* 0x000e620008209000 */
[----:B------:R-:W-:Y:S01]  /*2640*/  ISETP.NE.U32.AND P2, PT, RZ, UR70, PT ;  /* 0x00000046ff007c0c */ /* 0x000fe2000bf45070 */
[----:B------:R-:W-:-:S06]  /*2650*/  HFMA2 R13, -RZ, RZ, 0, 0 ;  /* 0x00000000ff0d7431 */ /* 0x000fcc00000001ff */
[----:B-1----:R-:W0:Y:S02]  /*2660*/  MUFU.RCP R0, R0 ;  /* 0x0000000000007308 */ /* 0x002e240000001000 */
        /* <DEDUP_REMOVED lines=19> */
.L_x_771:
[----:B------:R-:W1:Y:S01]  /*27a0*/  LDCU.64 UR40, c[0x0][0x870] ;  /* 0x00010e00ff2877ac */ /* 0x000e620008000a00 */
[----:B------:R-:W-:Y:S02]  /*27b0*/  MOV R7, R5 ;  /* 0x0000000500077202 */ /* 0x000fe40000000f00 */
[----:B------:R-:W-:Y:S02]  /*27c0*/  MOV R0, R4 ;  /* 0x0000000400007202 */ /* 0x000fe40000000f00 */
[----:B------:R-:W-:Y:S01]  /*27d0*/  MOV R6, 0x2810 ;  /* 0x0000281000067802 */ /* 0x000fe20000000f00 */
[----:B-1----:R-:W-:Y:S01]  /*27e0*/  IMAD.U32 R3, RZ, RZ, UR40 ;  /* 0x00000028ff037e24 */ /* 0x002fe2000f8e00ff */
[----:B0-----:R-:W-:-:S07]  /*27f0*/  MOV R2, UR41 ;  /* 0x0000002900027c02 */ /* 0x001fce0008000f00 */
        /* <DEDUP_REMOVED lines=10> */
.L_x_772:
[----:B------:R-:W-:Y:S05]  /*28a0*/  BSYNC.RECONVERGENT B1 ;  /* 0x0000000000017941 */ /* 0x000fea0003800200 */
.L_x_770:
        /* <DEDUP_REMOVED lines=39> */
.L_x_774:
        /* <DEDUP_REMOVED lines=16> */
.L_x_775:
[----:B------:R-:W-:Y:S05]  /*2c20*/  BSYNC.RECONVERGENT B1 ;  /* 0x0000000000017941 */ /* 0x000fea0003800200 */
.L_x_773:
        /* <DEDUP_REMOVED lines=10> */
[----:B------:R-:W-:-:S05]  /*2cd0*/  IMAD.IADD R0, R19, 0x1, R7 ;  /* 0x0000000113007824 */ /* 0x000fca00078e0207 */
[----:B------:R0:W-:Y:S01]  /*2ce0*/  STL [R1+0xc], R0 ;  /* 0x00000c0001007387 */ /* 0x0001e20000100800 */
[----:B------:R-:W-:Y:S05]  /*2cf0*/  BRA.U !UP0, `(.L_x_776) ;  /* 0x0000000108dc7547 */ /* 0x000fea000b800000 */
[----:B0-----:R-:W-:Y:S01]  /*2d00*/  LOP3.LUT R0, R4, UR11, RZ, 0xfc, !PT ;  /* 0x0000000b04007c12 */ /* 0x001fe2000f8efcff */
        /* <DEDUP_REMOVED lines=26> */
.L_x_778:
[----:B------:R-:W0:Y:S01]  /*2eb0*/  LDCU.64 UR40, c[0x0][0xa10] ;  /* 0x00014200ff2877ac */ /* 0x000e220008000a00 */
[----:B------:R-:W-:Y:S01]  /*2ec0*/  IMAD.MOV.U32 R7, RZ, RZ, R5 ;  /* 0x000000ffff077224 */ /* 0x000fe200078e0005 */
[----:B------:R-:W-:Y:S01]  /*2ed0*/  MOV R6, 0x2f20 ;  /* 0x00002f2000067802 */ /* 0x000fe20000000f00 */
[----:B------:R-:W-:Y:S01]  /*2ee0*/  IMAD.MOV.U32 R0, RZ, RZ, R4 ;  /* 0x000000ffff007224 */ /* 0x000fe200078e0004 */
[----:B0-----:R-:W-:Y:S02]  /*2ef0*/  MOV R3, UR40 ;  /* 0x0000002800037c02 */ /* 0x001fe40008000f00 */
[----:B------:R-:W-:-:S07]  /*2f00*/  MOV R2, UR41 ;  /* 0x0000002900027c02 */ /* 0x000fce0008000f00 */
[----:B-----5:R-:W-:Y:S05]  /*2f10*/  CALL.REL.NOINC `($__internal_26_$__cuda_sm20_div_s64) ;  /* 0x00000008001c7944 */ /* 0x020fea0003c00000 */
        /* <DEDUP_REMOVED lines=9> */
.L_x_779:
[----:B------:R-:W-:Y:S05]  /*2fb0*/  BSYNC.RECONVERGENT B1 ;  /* 0x0000000000017941 */ /* 0x000fea0003800200 */
.L_x_777:
        /* <DEDUP_REMOVED lines=10> */
[----:B------:R1:W5:Y:S02]  /*3060*/  LDG.E R26, desc[UR74][R6.64] ;  /* 0x0000004a061a7981 */ /* 0x000364000c1e1900 */
.L_x_776:
[----:B------:R-:W-:Y:S01]  /*3070*/  UISETP.NE.U32.AND UP0, UPT, UR52, URZ, UPT ;  /* 0x000000ff3400728c */ /* 0x000fe2000bf05070 */
[----:B-1----:R-:W-:-:S03]  /*3080*/  MOV R6, RZ ;  /* 0x000000ff00067202 */ /* 0x002fc60000000f00 */
[----:B------:R-:W-:-:S09]  /*3090*/  UISETP.NE.AND.EX UP0, UPT, UR53, URZ, UPT, UP0 ;  /* 0x000000ff3500728c */ /* 0x000fd2000bf05300 */
[----:B------:R-:W-:Y:S05]  /*30a0*/  BRA.U !UP0, `(.L_x_780) ;  /* 0x0000000108e47547 */ /* 0x000fea000b800000 */
[----:B0-----:R-:W-:Y:S01]  /*30b0*/  LOP3.LUT R0, R4, UR13, RZ, 0xfc, !PT ;  /* 0x0000000d04007c12 */ /* 0x001fe2000f8efcff */
        /* <DEDUP_REMOVED lines=26> */
.L_x_782:
[----:B------:R-:W0:Y:S01]  /*3260*/  LDCU.64 UR40, c[0x0][0xbb0] ;  /* 0x00017600ff2877ac */ /* 0x000e220008000a00 */
[----:B------:R-:W-:Y:S02]  /*3270*/  MOV R7, R5 ;  /* 0x0000000500077202 */ /* 0x000fe40000000f00 */
[----:B------:R-:W-:Y:S02]  /*3280*/  MOV R0, R4 ;  /* 0x0000000400007202 */ /* 0x000fe40000000f00 */
[----:B------:R-:W-:Y:S02]  /*3290*/  MOV R6, 0x32d0 ;  /* 0x000032d000067802 */ /* 0x000fe40000000f00 */
[----:B0-----:R-:W-:Y:S01]  /*32a0*/  MOV R3, UR40 ;  /* 0x0000002800037c02 */ /* 0x001fe20008000f00 */
[----:B------:R-:W-:-:S07]  /*32b0*/  IMAD.U32 R2, RZ, RZ, UR41 ;  /* 0x00000029ff027e24 */ /* 0x000fce000f8e00ff */
[----:B-----5:R-:W-:Y:S05]  /*32c0*/  CALL.REL.NOINC `($__internal_26_$__cuda_sm20_div_s64) ;  /* 0x0000000400307944 */ /* 0x020fea0003c00000 */
        /* <DEDUP_REMOVED lines=10> */
.L_x_783:
[----:B------:R-:W-:Y:S05]  /*3370*/  BSYNC.RECONVERGENT B1 ;  /* 0x0000000000017941 */ /* 0x000fea0003800200 */
.L_x_781:
        /* <DEDUP_REMOVED lines=11> */
[----:B------:R1:W5:Y:S02]  /*3430*/  LDG.E R6, desc[UR74][R6.64] ;  /* 0x0000004a06067981 */ /* 0x000364000c1e1900 */
.L_x_780:
[----:B0-----:R-:W1:Y:S01]  /*3440*/  LDL.LU R0, [R1+0x4] ;  /* 0x0000040001007983 */ /* 0x001e620000300800 */
[-C--:B-----5:R-:W-:Y:S01]  /*3450*/  FMUL.FTZ R9, R27, R26.reuse ;  /* 0x0000001a1b097220 */ /* 0x0a0fe20000410000 */
[----:B------:R-:W0:Y:S02]  /*3460*/  LDCU.64 UR40, c[0x0][0x520] ;  /* 0x0000a400ff2877ac */ /* 0x000e240008000a00 */
[----:B------:R-:W2:Y:S01]  /*3470*/  LDL.LU R13, [R1+0x8] ;  /* 0x00000800010d7983 */ /* 0x000ea20000300800 */
[----:B------:R-:W3:Y:S03]  /*3480*/  LDCU.64 UR42, c[0x0][0xd40] ;  /* 0x0001a800ff2a77ac */ /* 0x000ee60008000a00 */
[----:B------:R-:W4:Y:S04]  /*3490*/  LDL.LU R12, [R1+0x1c] ;  /* 0x00001c00010c7983 */ /* 0x000f280000300800 */
[----:B------:R-:W3:Y:S04]  /*34a0*/  LDL.LU R20, [R1] ;  /* 0x0000000001147983 */ /* 0x000ee80000300800 */
[----:B------:R-:W4:Y:S01]  /*34b0*/  LDL.LU R14, [R1+0x14] ;  /* 0x00001400010e7983 */ /* 0x000f220000300800 */
[----:B-1----:R-:W1:Y:S02]  /*34c0*/  MUFU.TANH R7, R0 ;  /* 0x0000000000077308 */ /* 0x002e640000002400 */
[C---:B-1----:R-:W-:Y:S01]  /*34d0*/  FMUL.FTZ R3, R7.reuse, R26 ;  /* 0x0000001a07037220 */ /* 0x042fe20000410000 */
[----:B------:R-:W-:Y:S01]  /*34e0*/  FFMA.FTZ R7, -R7, R7, 1 ;  /* 0x3f80000007077423 */ /* 0x000fe20000010107 */
[----:B------:R-:W4:Y:S03]  /*34f0*/  LDL.LU R26, [R1+0x10] ;  /* 0x00001000011a7983 */ /* 0x000f260000300800 */
[----:B------:R-:W-:Y:S01]  /*3500*/  FFMA.FTZ R6, R9, R7, R6 ;  /* 0x0000000709067223 */ /* 0x000fe20000010006 */
[----:B------:R-:W4:Y:S01]  /*3510*/  LDL.LU R25, [R1+0xc] ;  /* 0x00000c0001197983 */ /* 0x000f220000300800 */
[----:B------:R-:W-:-:S02]  /*3520*/  FADD.FTZ R7, -R29, 1 ;  /* 0x3f8000001d077421 */ /* 0x000fc40000010100 */
[-C--:B---3--:R-:W-:Y:S01]  /*3530*/  FMUL.FTZ R0, R20, R6.reuse ;  /* 0x0000000614007220 */ /* 0x088fe20000410000 */
[----:B------:R-:W3:Y:S03]  /*3540*/  LDL.LU R24, [R1+0x18] ;  /* 0x0000180001187983 */ /* 0x000ee60000300800 */
[----:B------:R-:W-:Y:S01]  /*3550*/  FMUL.FTZ R2, R0, R7 ;  /* 0x0000000700027220 */ /* 0x000fe20000410000 */
[----:B------:R-:W3:Y:S01]  /*3560*/  LDL R21, [R1+0x20] ;  /* 0x0000200001157983 */ /* 0x000ee20000100800 */
[----:B--2---:R-:W-:Y:S01]  /*3570*/  FMUL.FTZ R0, R13, R6 ;  /* 0x000000060d007220 */ /* 0x004fe20000410000 */
[----:B------:R-:W-:-:S04]  /*3580*/  FADD.FTZ R7, -R28, 1 ;  /* 0x3f8000001c077421 */ /* 0x000fc80000010100 */
[----:B------:R-:W-:Y:S01]  /*3590*/  FMUL.FTZ R7, R0, R7 ;  /* 0x0000000700077220 */ /* 0x000fe20000410000 */
[C---:B------:R-:W-:Y:S01]  /*35a0*/  FMUL.FTZ R0, R29.reuse, R2 ;  /* 0x000000021d007220 */ /* 0x040fe20000410000 */
[-C--:B------:R-:W-:Y:S01]  /*35b0*/  FMUL.FTZ R29, R29, R6.reuse ;  /* 0x000000061d1d7220 */ /* 0x080fe20000410000 */
[----:B------:R-:W-:Y:S01]  /*35c0*/  FMUL.FTZ R2, R28, R6 ;  /* 0x000000061c027220 */ /* 0x000fe20000410000 */
[----:B------:R-:W-:-:S04]  /*35d0*/  FADD.FTZ R6, -R27, 1 ;  /* 0x3f8000001b067421 */ /* 0x000fc80000010100 */
[----:B------:R-:W-:Y:S01]  /*35e0*/  FMUL.FTZ R3, R3, R6 ;  /* 0x0000000603037220 */ /* 0x000fe20000410000 */
[----:B0-----:R-:W-:Y:S01]  /*35f0*/  LEA R6, P0, R22, UR40, 0x2 ;  /* 0x0000002816067c11 */ /* 0x001fe2000f8010ff */
[----:B------:R-:W-:-:S03]  /*3600*/  FMUL.FTZ R28, R28, R7 ;  /* 0x000000071c1c7220 */ /* 0x000fc60000410000 */
[----:B----4-:R-:W-:Y:S02]  /*3610*/  LEA.HI.X R7, R22, UR41, R12, 0x2, P0 ;  /* 0x0000002916077c11 */ /* 0x010fe400080f140c */
[----:B------:R-:W-:-:S04]  /*3620*/  LEA R12, P0, R16, UR40, 0x2 ;  /* 0x00000028100c7c11 */ /* 0x000fc8000f8010ff */
[----:B------:R-:W-:Y:S02]  /*3630*/  LEA.HI.X R13, R16, UR41, R14, 0x2, P0 ;  /* 0x00000029100d7c11 */ /* 0x000fe400080f140e */
[----:B------:R-:W-:Y:S01]  /*3640*/  LEA R14, P0, R8, UR40, 0x2 ;  /* 0x00000028080e7c11 */ /* 0x000fe2000f8010ff */
[----:B------:R-:W-:Y:S01]  /*3650*/  FFMA.FTZ R20, -R20, R20, 1 ;  /* 0x3f80000014147423 */ /* 0x000fe20000010114 */
[----:B------:R-:W-:-:S03]  /*3660*/  FMUL.FTZ R3, R27, R3 ;  /* 0x000000031b037220 */ /* 0x000fc60000410000 */
[----:B------:R-:W-:Y:S01]  /*3670*/  FMUL.FTZ R29, R29, R20 ;  /* 0x000000141d1d7220 */ /* 0x000fe20000410000 */
[----:B------:R1:W-:Y:S04]  /*3680*/  STG.E desc[UR74][R6.64], R0 ;  /* 0x0000000006007986 */ /* 0x0003e8000c10194a */
[----:B------:R1:W-:Y:S01]  /*3690*/  STG.E desc[UR74][R12.64], R28 ;  /* 0x0000001c0c007986 */ /* 0x0003e2000c10194a */
[----:B------:R-:W-:Y:S02]  /*36a0*/  LEA.HI.X R15, R8, UR41, R26, 0x2, P0 ;  /* 0x00000029080f7c11 */ /* 0x000fe400080f141a */
[----:B------:R-:W-:Y:S02]  /*36b0*/  LEA R16, P0, R10, UR40, 0x2 ;  /* 0x000000280a107c11 */ /* 0x000fe4000f8010ff */
[----:B------:R-:W-:-:S02]  /*36c0*/  LEA R8, P1, R18, UR42, 0x2 ;  /* 0x0000002a12087c11 */ /* 0x000fc4000f8210ff */
[----:B---3--:R-:W-:Y:S02]  /*36d0*/  LEA.HI.X R17, R10, UR41, R24, 0x2, P0 ;  /* 0x000000290a117c11 */ /* 0x008fe400080f1418 */
[----:B------:R-:W-:Y:S02]  /*36e0*/  LEA.HI.X R9, R18, UR43, R25, 0x2, P1 ;  /* 0x0000002b12097c11 */ /* 0x000fe400088f1419 */
[----:B------:R-:W-:Y:S01]  /*36f0*/  IADD3 R5, P0, PT, R21, R5, RZ ;  /* 0x0000000515057210 */ /* 0x000fe20007f1e0ff */
[----:B------:R1:W-:Y:S04]  /*3700*/  STG.E desc[UR74][R14.64], R29 ;  /* 0x0000001d0e007986 */ /* 0x0003e8000c10194a */
[----:B------:R1:W-:Y:S01]  /*3710*/  STG.E desc[UR74][R16.64], R3 ;  /* 0x0000000310007986 */ /* 0x0003e2000c10194a */
[----:B------:R-:W-:Y:S01]  /*3720*/  IMAD.X R4, RZ, RZ, R4, P0 ;  /* 0x000000ffff047224 */ /* 0x000fe200000e0604 */
[----:B------:R-:W-:-:S02]  /*3730*/  ISETP.GE.U32.AND P0, PT, R5, UR54, PT ;  /* 0x0000003605007c0c */ /* 0x000fc4000bf06070 */
[----:B------:R1:W-:Y:S02]  /*3740*/  STG.E desc[UR74][R8.64], R2 ;  /* 0x0000000208007986 */ /* 0x0003e4000c10194a */
[----:B------:R-:W-:-:S13]  /*3750*/  ISETP.GE.AND.EX P0, PT, R4, UR55, PT, P0 ;  /* 0x0000003704007c0c */ /* 0x000fda000bf06300 */
[----:B-1----:R-:W-:Y:S05]  /*3760*/  @!P0 BRA `(.L_x_784) ;  /* 0xffffffc800f08947 */ /* 0x002fea000383ffff */
[----:B------:R-:W-:Y:S05]  /*3770*/  BSYNC.RECONVERGENT B0 ;  /* 0x0000000000007941 */ /* 0x000fea0003800200 */
.L_x_739:
[----:B------:R-:W-:Y:S05]  /*3780*/  EXIT ;  /* 0x000000000000794d */ /* 0x000fea0003800000 */
        .weak           $__internal_26_$__cuda_sm20_div_s64
        .type           $__internal_26_$__cuda_sm20_div_s64,@function
        .size           $__internal_26_$__cuda_sm20_div_s64,(.L_x_1388 - $__internal_26_$__cuda_sm20_div_s64)
$__internal_26_$__cuda_sm20_div_s64:
        /* <DEDUP_REMOVED lines=85> */
[----:B------:R-:W-:Y:S06]  /*3ce0*/  RET.REL.NODEC R6 `(_ZN2at6native38_GLOBAL__N__9a469cfd_6_RNN_cu_eca79a6d6kernel18lstm_cell_backwardIfflLi2EEEvNS_4cuda6detail10TensorInfoIT_T1_EES9_S9_S9_S9_S9_S9_S8_S8_) ;  /* 0xffffffc006c47950 */ /* 0x000fec0003c3ffff */
.L_x_785:
        /* <DEDUP_REMOVED lines=9> */
.L_x_1388:


//--------------------- .text._ZN2at6native38_GLOBAL__N__9a469cfd_6_RNN_cu_eca79a6d6kernel18lstm_cell_backwardIfflLi1EEEvNS_4cuda6detail10TensorInfoIT_T1_EES9_S9_S9_S9_S9_S9_S8_S8_ --------------------------
	.section	.text._ZN2at6native38_GLOBAL__N__9a469cfd_6_RNN_cu_eca79a6d6kernel18lstm_cell_backwardIfflLi1EEEvNS_4cuda6detail10TensorInfoIT_T1_EES9_S9_S9_S9_S9_S9_S8_S8_,"ax",@progbits
	.align	128
.text._ZN2at6native38_GLOBAL__N__9a469cfd_6_RNN_cu_eca79a6d6kernel18lstm_cell_backwardIfflLi1EEEvNS_4cuda6detail10TensorInfoIT_T1_EES9_S9_S9_S9_S9_S9_S8_S8_:
        .type           _ZN2at6native38_GLOBAL__N__9a469cfd_6_RNN_cu_eca79a6d6kernel18lstm_cell_backwardIfflLi1EEEvNS_4cuda6detail10TensorInfoIT_T1_EES9_S9_S9_S9_S9_S9_S8_S8_,@function
        .size           _ZN2at6native38_GLOBAL__N__9a469cfd_6_RNN_cu_eca79a6d6kernel18lstm_cell_backwardIfflLi1EEEvNS_4cuda6detail10TensorInfoIT_T1_EES9_S9_S9_S9_S9_S9_S8_S8_,(.L_x_1390 - _ZN2at6native38_GLOBAL__N__9a469cfd_6_RNN_cu_eca79a6d6kernel18lstm_cell_backwardIfflLi1EEEvNS_4cuda6detail10TensorInfoIT_T1_EES9_S9_S9_S9_S9_S9_S8_S8_)
        .other          _ZN2at6native38_GLOBAL__N__9a469cfd_6_RNN_cu_eca79a6d6kernel18lstm_cell_backwardIfflLi1EEEvNS_4cuda6detail10TensorInfoIT_T1_EES9_S9_S9_S9_S9_S9_S8_S8_,@"STO_CUDA_ENTRY STV_DEFAULT"
_ZN2at6native38_GLOBAL__N__9a469cfd_6_RNN_cu_eca79a6d6kernel18lstm_cell_backwardIfflLi1EEEvNS_4cuda6detail10TensorInfoIT_T1_EES9_S9_S9_S9_S9_S9_S8_S8_:
        /* <DEDUP_REMOVED lines=29> */
[C---:B0-----:R-:W-:Y:S02]  /*01d0*/  IMAD R2, R4.reuse, UR10, RZ ;  /* 0x0000000a04027c24 */ /* 0x041fe4000f8e02ff */
[----:B------:R-:W-:Y:S01]  /*01e0*/  IMAD.WIDE.U32 R12, R5, UR10, RZ ;  /* 0x0000000a050c7c25 */ /* 0x000fe2000f8e00ff */
[----:B------:R-:W0:Y:S03]  /*01f0*/  LDCU.64 UR14, c[0x0][0xd40] ;  /* 0x0001a800ff0e77ac */ /* 0x000e260008000a00 */
[C---:B-1----:R-:W-:Y:S01]  /*0200*/  IMAD R6, R4.reuse, UR12, RZ ;  /* 0x0000000c04067c24 */ /* 0x042fe2000f8e02ff */
[----:B------:R-:W1:Y:S01]  /*0210*/  LDCU.64 UR18, c[0x0][0x860] ;  /* 0x00010c00ff1277ac */ /* 0x000e620008000a00 */
[----:B--2---:R-:W-:-:S02]  /*0220*/  IMAD R14, R4, UR20, RZ ;  /* 0x00000014040e7c24 */ /* 0x004fc4000f8e02ff */
[C---:B------:R-:W-:Y:S01]  /*0230*/  IMAD R3, R5.reuse, UR11, R2 ;  /* 0x0000000b05037c24 */ /* 0x040fe2000f8e0202 */
[----:B------:R-:W2:Y:S01]  /*0240*/  LDCU UR38, c[0x0][0xee4] ;  /* 0x0001dc80ff2677ac */ /* 0x000ea20008000800 */
[C---:B------:R-:W-:Y:S02]  /*0250*/  IMAD R23, R5.reuse, UR13, R6 ;  /* 0x0000000d05177c24 */ /* 0x040fe4000f8e0206 */
[C---:B------:R-:W-:Y:S01]  /*0260*/  IMAD.WIDE.U32 R6, R5.reuse, UR20, RZ ;  /* 0x0000001405067c25 */ /* 0x040fe2000f8e00ff */
[----:B------:R-:W0:Y:S03]  /*0270*/  LDCU UR39, c[0x0][0xee0] ;  /* 0x0001dc00ff2777ac */ /* 0x000e260008000800 */
[----:B------:R-:W-:Y:S01]  /*0280*/  IMAD R17, R5, UR21, R14 ;  /* 0x0000001505117c24 */ /* 0x000fe2000f8e020e */
[----:B---3--:R-:W-:Y:S01]  /*0290*/  LEA R14, P3, R6, UR22, 0x2 ;  /* 0x00000016060e7c11 */ /* 0x008fe2000f8610ff */
[----:B------:R-:W-:Y:S01]  /*02a0*/  IMAD.IADD R13, R13, 0x1, R3 ;  /* 0x000000010d0d7824 */ /* 0x000fe200078e0203 */
[----:B------:R-:W3:Y:S01]  /*02b0*/  LDCU.64 UR30, c[0x0][0xe10] ;  /* 0x0001c200ff1e77ac */ /* 0x000ee20008000a00 */
[----:B------:R-:W-:-:S02]  /*02c0*/  IMAD.IADD R3, R7, 0x1, R17 ;  /* 0x0000000107037824 */ /* 0x000fc400078e0211 */
[----:B------:R0:W-:Y:S01]  /*02d0*/  STL [R1+0x4], R14 ;  /* 0x0000040e01007387 */ /* 0x0001e20000100800 */
[----:B----4-:R-:W-:Y:S01]  /*02e0*/  IMAD R2, R4, UR16, RZ ;  /* 0x0000001004027c24 */ /* 0x010fe2000f8e02ff */
[----:B------:R-:W4:Y:S01]  /*02f0*/  LDCU.64 UR32, c[0x0][0x930] ;  /* 0x00012600ff2077ac */ /* 0x000f220008000a00 */
[----:B------:R-:W-:Y:S01]  /*0300*/  LEA.HI.X R3, R6, UR23, R3, 0x2, P3 ;  /* 0x0000001706037c11 */ /* 0x000fe200098f1403 */
[C---:B------:R-:W-:Y:S01]  /*0310*/  IMAD.WIDE.U32 R10, R5.reuse, UR12, RZ ;  /* 0x0000000c050a7c25 */ /* 0x040fe2000f8e00ff */
[----:B------:R-:W2:Y:S03]  /*0320*/  LDCU.64 UR34, c[0x0][0x790] ;  /* 0x0000f200ff2277ac */ /* 0x000ea60008000a00 */
[----:B------:R2:W-:Y:S01]  /*0330*/  STL [R1], R3 ;  /* 0x0000000301007387 */ /* 0x0005e20000100800 */
[----:B------:R-:W-:Y:S01]  /*0340*/  IMAD.WIDE.U32 R8, R5, UR16, RZ ;  /* 0x0000001005087c25 */ /* 0x000fe2000f8e00ff */
[----:B0-----:R-:W-:Y:S01]  /*0350*/  LEA R24, P1, R10, UR14, 0x2 ;  /* 0x0000000e0a187c11 */ /* 0x001fe2000f8210ff */
[----:B------:R-:W0:Y:S01]  /*0360*/  LDCU.64 UR40, c[0x0][0xee0] ;  /* 0x0001dc00ff2877ac */ /* 0x000e220008000a00 */
[----:B------:R-:W-:Y:S01]  /*0370*/  IADD3 R23, PT, PT, R11, R23, RZ ;  /* 0x000000170b177210 */ /* 0x000fe20007ffe0ff */
[----:B------:R-:W-:Y:S01]  /*0380*/  IMAD R15, R5, UR17, R2 ;  /* 0x00000011050f7c24 */ /* 0x000fe2000f8e0202 */
[----:B------:R-:W-:Y:S01]  /*0390*/  LEA R2, P0, R12, UR4, 0x2 ;  /* 0x000000040c027c11 */ /* 0x000fe2000f8010ff */
[----:B------:R-:W0:Y:S01]  /*03a0*/  LDCU.64 UR24, c[0x0][0x450] ;  /* 0x00008a00ff1877ac */ /* 0x000e220008000a00 */
[----:B-1----:R-:W-:-:S02]  /*03b0*/  LEA R29, P2, R8, UR18, 0x2 ;  /* 0x00000012081d7c11 */ /* 0x002fc4000f8410ff */
[----:B------:R-:W-:Y:S01]  /*03c0*/  IADD3 R9, PT, PT, R9, R15, RZ ;  /* 0x0000000f09097210 */ /* 0x000fe20007ffe0ff */
[----:B------:R-:W1:Y:S01]  /*03d0*/  LDCU.64 UR26, c[0x0][0x380] ;  /* 0x00007000ff1a77ac */ /* 0x000e620008000a00 */
[----:B------:R-:W-:Y:S02]  /*03e0*/  LEA.HI.X R7, R12, UR5, R13, 0x2, P0 ;  /* 0x000000050c077c11 */ /* 0x000fe400080f140d */
[----:B------:R-:W-:Y:S01]  /*03f0*/  LEA.HI.X R23, R10, UR15, R23, 0x2, P1 ;  /* 0x0000000f0a177c11 */ /* 0x000fe200088f1417 */
[----:B------:R-:W0:Y:S01]  /*0400*/  LDCU.64 UR28, c[0x0][0x5f0] ;  /* 0x0000be00ff1c77ac */ /* 0x000e220008000a00 */
[----:B------:R-:W-:Y:S01]  /*0410*/  LEA.HI.X R28, R8, UR19, R9, 0x2, P2 ;  /* 0x00000013081c7c11 */ /* 0x000fe200090f1409 */
[----:B------:R-:W0:Y:S01]  /*0420*/  LDCU.64 UR10, c[0x0][0x520] ;  /* 0x0000a400ff0a77ac */ /* 0x000e220008000a00 */
[----:B------:R-:W0:Y:S01]  /*0430*/  LDCU.64 UR36, c[0x0][0xee8] ;  /* 0x0001dd00ff2477ac */ /* 0x000e220008000a00 */
[----:B--234-:R-:W0:Y:S04]  /*0440*/  LDCU.64 UR12, c[0x0][0xc70] ;  /* 0x00018e00ff0c77ac */ /* 0x01ce280008000a00 */
.L_x_792:
[----:B------:R-:W-:Y:S01]  /*0450*/  MOV R3, UR38 ;  /* 0x0000002600037c02 */ /* 0x000fe20008000f00 */
[----:B------:R-:W-:Y:S03]  /*0460*/  BSSY.RECONVERGENT B1, `(.L_x_789) ;  /* 0x000002b000017945 */ /* 0x000fe60003800200 */
[----:B------:R-:W-:-:S04]  /*0470*/  LOP3.LUT R6, R4, R3, RZ, 0xfc, !PT ;  /* 0x0000000304067212 */ /* 0x000fc800078efcff */
[----:B------:R-:W-:-:S13]  /*0480*/  ISETP.NE.U32.AND P0, PT, R6, RZ, PT ;  /* 0x000000ff0600720c */ /* 0x000fda0003f05070 */
[----:B------:R-:W-:Y:S05]  /*0490*/  @P0 BRA `(.L_x_790) ;  /* 0x0000000000600947 */ /* 0x000fea0003800000 */
[----:B------:R-:W-:-:S04]  /*04a0*/  MOV R13, UR39 ;  /* 0x00000027000d7c02 */ /* 0x000fc80008000f00 */
[----:B------:R-:W2:Y:S01]  /*04b0*/  I2F.U32.RP R6, R13 ;  /* 0x0000000d00067306 */ /* 0x000ea20000209000 */
[----:B------:R-:W-:-:S07]  /*04c0*/  ISETP.NE.U32.AND P2, PT, R13, RZ, PT ;  /* 0x000000ff0d00720c */ /* 0x000fce0003f45070 */
[----:B--2---:R-:W2:Y:S02]  /*04d0*/  MUFU.RCP R6, R6 ;  /* 0x0000000600067308 */ /* 0x004ea40000001000 */
[----:B--2---:R-:W-:Y:S02]  /*04e0*/  VIADD R8, R6, 0xffffffe ;  /* 0x0ffffffe06087836 */ /* 0x004fe40000000000 */
[----:B------:R-:W-:-:S04]  /*04f0*/  HFMA2 R6, -RZ, RZ, 0, 0 ;  /* 0x00000000ff067431 */ /* 0x000fc800000001ff */
[----:B------:R2:W3:Y:S02]  /*0500*/  F2I.FTZ.U32.TRUNC.NTZ R9, R8 ;  /* 0x0000000800097305 */ /* 0x0004e4000021f000 */
[----:B--2---:R-:W-:Y:S01]  /*0510*/  MOV R8, RZ ;  /* 0x000000ff00087202 */ /* 0x004fe20000000f00 */
[----:B---3--:R-:W-:-:S05]  /*0520*/  IMAD R10, R9, R13, RZ ;  /* 0x0000000d090a7224 */ /* 0x008fca00078e02ff */
        /* <DEDUP_REMOVED lines=15> */
.L_x_790:
[----:B------:R-:W-:-:S07]  /*0620*/  MOV R8, 0x640 ;  /* 0x0000064000087802 */ /* 0x000fce0000000f00 */
[----:B01----:R-:W-:Y:S05]  /*0630*/  CALL.REL.NOINC `($__internal_27_$__cuda_sm20_div_s64) ;  /* 0x0000004800647944 */ /* 0x003fea0003c00000 */
[----:B------:R-:W-:Y:S01]  /*0640*/  IADD3 R17, P0, PT, RZ, -R11, RZ ;  /* 0x8000000bff117210 */ /* 0x000fe20007f1e0ff */
[----:B------:R-:W-:Y:S01]  /*0650*/  IMAD.U32 R3, RZ, RZ, UR41 ;  /* 0x00000029ff037e24 */ /* 0x000fe2000f8e00ff */
[----:B------:R-:W-:Y:S02]  /*0660*/  MOV R13, UR40 ;  /* 0x00000028000d7c02 */ /* 0x000fe40008000f00 */
[----:B------:R-:W-:Y:S02]  /*0670*/  IADD3.X R6, PT, PT, RZ, ~R10, RZ, P0, !PT ;  /* 0x8000000aff067210 */ /* 0x000fe400007fe4ff */
[----:B------:R-:W-:Y:S02]  /*0680*/  MOV R8, R5 ;  /* 0x0000000500087202 */ /* 0x000fe40000000f00 */
[----:B------:R-:W-:Y:S01]  /*0690*/  MOV R9, R4 ;  /* 0x0000000400097202 */ /* 0x000fe20000000f00 */
[-C--:B------:R-:W-:Y:S02]  /*06a0*/  IMAD R6, R6, R13.reuse, RZ ;  /* 0x0000000d06067224 */ /* 0x080fe400078e02ff */
[----:B------:R-:W-:-:S04]  /*06b0*/  IMAD.WIDE.U32 R8, R17, R13, R8 ;  /* 0x0000000d11087225 */ /* 0x000fc800078e0008 */
[----:B------:R-:W-:Y:S02]  /*06c0*/  IMAD R17, R17, R3, R6 ;  /* 0x0000000311117224 */ /* 0x000fe400078e0206 */
[----:B------:R-:W-:Y:S01]  /*06d0*/  IMAD.MOV.U32 R15, RZ, RZ, R8 ;  /* 0x000000ffff0f7224 */ /* 0x000fe200078e0008 */
[----:B------:R-:W-:Y:S02]  /*06e0*/  MOV R8, R11 ;  /* 0x0000000b00087202 */ /* 0x000fe40000000f00 */
[----:B------:R-:W-:Y:S01]  /*06f0*/  IADD3 R6, PT, PT, R9, R17, RZ ;  /* 0x0000001109067210 */ /* 0x000fe20007ffe0ff */
[----:B------:R-:W-:-:S07]  /*0700*/  IMAD.MOV.U32 R9, RZ, RZ, R10 ;  /* 0x000000ffff097224 */ /* 0x000fce00078e000a */
.L_x_791:
[----:B01----:R-:W-:Y:S05]  /*0710*/  BSYNC.RECONVERGENT B1 ;  /* 0x0000000000017941 */ /* 0x003fea0003800200 */
.L_x_789:
[----:B------:R-:W-:Y:S01]  /*0720*/  IMAD R9, R9, R13, RZ ;  /* 0x0000000d09097224 */ /* 0x000fe200078e02ff */
[----:B------:R-:W-:Y:S01]  /*0730*/  MOV R12, R29 ;  /* 0x0000001d000c7202 */ /* 0x000fe20000000f00 */
[----:B------:R-:W-:-:S04]  /*0740*/  IMAD.WIDE.U32 R10, R8, R13, RZ ;  /* 0x0000000d080a7225 */ /* 0x000fc800078e00ff */
[----:B------:R-:W-:Y:S01]  /*0750*/  IMAD R9, R8, R3, R9 ;  /* 0x0000000308097224 */ /* 0x000fe200078e0209 */
[----:B------:R-:W-:-:S04]  /*0760*/  LEA R8, P0, R10, R15, 0x2 ;  /* 0x0000000f0a087211 */ /* 0x000fc800078010ff */
[----:B------:R-:W-:Y:S01]  /*0770*/  IADD3 R19, PT, PT, R11, R9, RZ ;  /* 0x000000090b137210 */ /* 0x000fe20007ffe0ff */
[C---:B------:R-:W-:Y:S01]  /*0780*/  IMAD.WIDE.U32 R16, R8.reuse, UR24, RZ ;  /* 0x0000001808107c25 */ /* 0x040fe2000f8e00ff */
[-C--:B------:R-:W-:Y:S02]  /*0790*/  IADD3 R11, P1, PT, R8, R13.reuse, RZ ;  /* 0x0000000d080b7210 */ /* 0x080fe40007f3e0ff */
[----:B------:R-:W-:Y:S02]  /*07a0*/  LEA.HI.X R19, R10, R6, R19, 0x2, P0 ;  /* 0x000000060a137211 */ /* 0x000fe400000f1413 */
[----:B------:R-:W-:Y:S02]  /*07b0*/  IADD3 R10, P0, PT, R11, R13, RZ ;  /* 0x0000000d0b0a7210 */ /* 0x000fe40007f1e0ff */
[C---:B------:R-:W-:Y:S02]  /*07c0*/  IADD3.X R9, PT, PT, R19.reuse, R3, RZ, P1, !PT ;  /* 0x0000000313097210 */ /* 0x040fe40000ffe4ff */
[----:B------:R-:W-:Y:S01]  /*07d0*/  IADD3 R6, P1, PT, R10, R13, RZ ;  /* 0x0000000d0a067210 */ /* 0x000fe20007f3e0ff */
[----:B------:R-:W-:-:S02]  /*07e0*/  IMAD R13, R19, UR24, RZ ;  /* 0x00000018130d7c24 */ /* 0x000fc4000f8e02ff */
[----:B------:R-:W-:Y:S02]  /*07f0*/  IMAD.X R18, R9, 0x1, R3, P0 ;  /* 0x0000000109127824 */ /* 0x000fe400000e0603 */
[----:B------:R-:W-:Y:S02]  /*0800*/  IMAD R15, R8, UR25, R13 ;  /* 0x00000019080f7c24 */ /* 0x000fe4000f8e020d */
[----:B------:R-:W-:Y:S01]  /*0810*/  IMAD.MOV.U32 R13, RZ, RZ, R28 ;  /* 0x000000ffff0d7224 */ /* 0x000fe200078e001c */
[----:B------:R-:W-:Y:S02]  /*0820*/  IADD3.X R3, PT, PT, R18, R3, RZ, P1, !PT ;  /* 0x0000000312037210 */ /* 0x000fe40000ffe4ff */
[----:B------:R-:W-:Y:S02]  /*0830*/  IADD3 R15, PT, PT, R17, R15, RZ ;  /* 0x0000000f110f7210 */ /* 0x000fe40007ffe0ff */
[----:B------:R0:W2:Y:S01]  /*0840*/  LDG.E R26, desc[UR8][R12.64] ;  /* 0x000000080c1a7981 */ /* 0x0000a2000c1e1900 */
[----:B------:R-:W-:Y:S01]  /*0850*/  IMAD R21, R3, UR24, RZ ;  /* 0x0000001803157c24 */ /* 0x000fe2000f8e02ff */
[----:B------:R-:W-:Y:S01]  /*0860*/  LEA R14, P0, R16, UR26, 0x2 ;  /* 0x0000001a100e7c11 */ /* 0x000fe2000f8010ff */
[----:B------:R-:W-:-:S02]  /*0870*/  IMAD R22, R9, UR24, RZ ;  /* 0x0000001809167c24 */ /* 0x000fc4000f8e02ff */
[----:B------:R-:W-:Y:S01]  /*0880*/  IMAD R17, R6, UR25, R21 ;  /* 0x0000001906117c24 */ /* 0x000fe2000f8e0215 */
[----:B------:R-:W-:Y:S01]  /*0890*/  LEA.HI.X R15, R16, UR27, R15, 0x2, P0 ;  /* 0x0000001b100f7c11 */ /* 0x000fe200080f140f */
[----:B------:R-:W-:-:S04]  /*08a0*/  IMAD.WIDE.U32 R20, R11, UR24, RZ ;  /* 0x000000180b147c25 */ /* 0x000fc8000f8e00ff */
[----:B0-----:R-:W-:-:S04]  /*08b0*/  IMAD.WIDE.U32 R12, R6, UR24, RZ ;  /* 0x00000018060c7c25 */ /* 0x001fc8000f8e00ff */
[----:B------:R-:W-:Y:S01]  /*08c0*/  IMAD R27, R18, UR24, RZ ;  /* 0x00000018121b7c24 */ /* 0x000fe2000f8e02ff */
[----:B------:R-:W-:Y:S01]  /*08d0*/  IADD3 R17, PT, PT, R13, R17, RZ ;  /* 0x000000110d117210 */ /* 0x000fe20007ffe0ff */
[----:B------:R-:W-:Y:S01]  /*08e0*/  IMAD R13, R11, UR25, R22 ;  /* 0x000000190b0d7c24 */ /* 0x000fe2000f8e0216 */
[----:B------:R-:W-:Y:S01]  /*08f0*/  LEA R16, P0, R12, UR26, 0x2 ;  /* 0x0000001a0c107c11 */ /* 0x000fe2000f8010ff */
[----:B------:R-:W-:Y:S02]  /*0900*/  IMAD R27, R10, UR25, R27 ;  /* 0x000000190a1b7c24 */ /* 0x000fe4000f8e021b */
[----:B------:R-:W-:Y:S01]  /*0910*/  IMAD.IADD R13, R21, 0x1, R13 ;  /* 0x00000001150d7824 */ /* 0x000fe200078e020d */
[----:B------:R-:W-:Y:S02]  /*0920*/  LEA.HI.X R17, R12, UR27, R17, 0x2, P0 ;  /* 0x0000001b0c117c11 */ /* 0x000fe400080f1411 */
[----:B------:R-:W-:-:S03]  /*0930*/  LEA R12, P0, R20, UR26, 0x2 ;  /* 0x0000001a140c7c11 */ /* 0x000fc6000f8010ff */
[----:B------:R0:W3:Y:S01]  /*0940*/  LDG.E R22, desc[UR8][R16.64] ;  /* 0x0000000810167981 */ /* 0x0000e2000c1e1900 */
[----:B------:R-:W-:Y:S01]  /*0950*/  LEA.HI.X R13, R20, UR27, R13, 0x2, P0 ;  /* 0x0000001b140d7c11 */ /* 0x000fe200080f140d */
[----:B------:R-:W-:Y:S01]  /*0960*/  IMAD.WIDE.U32 R20, R10, UR24, RZ ;  /* 0x000000180a147c25 */ /* 0x000fe2000f8e00ff */
[----:B0-----:R-:W-:Y:S02]  /*0970*/  MOV R16, R2 ;  /* 0x0000000200107202 */ /* 0x001fe40000000f00 */
[----:B------:R-:W-:Y:S01]  /*0980*/  MOV R17, R7 ;  /* 0x0000000700117202 */ /* 0x000fe20000000f00 */
[----:B------:R-:W-:Y:S02]  /*0990*/  IMAD.IADD R27, R21, 0x1, R27 ;  /* 0x00000001151b7824 */ /* 0x000fe400078e021b */
[----:B------:R-:W4:Y:S04]  /*09a0*/  LDL R21, [R1+0x4] ;  /* 0x0000040001157983 */ /* 0x000f280000100800 */
[----:B------:R0:W5:Y:S02]  /*09b0*/  LDG.E R25, desc[UR8][R16.64] ;  /* 0x0000000810197981 */ /* 0x000164000c1e1900 */
[----:B0-----:R-:W-:-:S04]  /*09c0*/  LEA R16, P0, R20, UR26, 0x2 ;  /* 0x0000001a14107c11 */ /* 0x001fc8000f8010ff */
[----:B------:R-:W-:Y:S02]  /*09d0*/  LEA.HI.X R17, R20, UR27, R27, 0x2, P0 ;  /* 0x0000001b14117c11 */ /* 0x000fe400080f141b */
[----:B------:R-:W3:Y:S01]  /*09e0*/  LDL.LU R27, [R1] ;  /* 0x00000000011b7983 */ /* 0x000ee20000300800 */
[----:B------:R-:W-:-:S03]  /*09f0*/  IMAD R19, R19, UR28, RZ ;  /* 0x0000001c13137c24 */ /* 0x000fc6000f8e02ff */
[----:B------:R-:W5:Y:S04]  /*0a00*/  LDG.E R20, desc[UR8][R14.64] ;  /* 0x000000080e147981 */ /* 0x000f68000c1e1900 */
[----:B------:R-:W5:Y:S01]  /*0a10*/  LDG.E R16, desc[UR8][R16.64] ;  /* 0x0000000810107981 */ /* 0x000f62000c1e1900 */
[----:B------:R-:W-:-:S03]  /*0a20*/  IMAD R18, R18, UR28, RZ ;  /* 0x0000001c12127c24 */ /* 0x000fc6000f8e02ff */
[----:B------:R0:W5:Y:S01]  /*0a30*/  LDG.E R17, desc[UR8][R12.64] ;  /* 0x000000080c117981 */ /* 0x000162000c1e1900 */
[----:B------:R-:W-:Y:S02]  /*0a40*/  IMAD R18, R10, UR29, R18 ;  /* 0x0000001d0a127c24 */ /* 0x000fe4000f8e0212 */
[----:B0-----:R-:W-:-:S04]  /*0a50*/  IMAD.WIDE.U32 R12, R8, UR28, RZ ;  /* 0x0000001c080c7c25 */ /* 0x001fc8000f8e00ff */
[----:B------:R-:W-:-:S04]  /*0a60*/  IMAD R3, R3, UR28, RZ ;  /* 0x0000001c03037c24 */ /* 0x000fc8000f8e02ff */
[----:B------:R-:W-:Y:S01]  /*0a70*/  IMAD R3, R6, UR29, R3 ;  /* 0x0000001d06037c24 */ /* 0x000fe2000f8e0203 */
[----:B--2---:R-:W0:Y:S01]  /*0a80*/  MUFU.TANH R26, R26 ;  /* 0x0000001a001a7308 */ /* 0x004e220000002400 */
[----:B----4-:R-:W-:Y:S02]  /*0a90*/  MOV R14, R21 ;  /* 0x00000015000e7202 */ /* 0x010fe40000000f00 */
[----:B---3--:R-:W-:-:S05]  /*0aa0*/  MOV R15, R27 ;  /* 0x0000001b000f7202 */ /* 0x008fca0000000f00 */
[----:B------:R1:W2:Y:S02]  /*0ab0*/  LDG.E R21, desc[UR8][R14.64] ;  /* 0x000000080e157981 */ /* 0x0002a4000c1e1900 */
[----:B-1----:R-:W-:Y:S02]  /*0ac0*/  IMAD R14, R8, UR29, R19 ;  /* 0x0000001d080e7c24 */ /* 0x002fe4000f8e0213 */
[----:B------:R-:W-:Y:S01]  /*0ad0*/  IMAD R19, R9, UR28, RZ ;  /* 0x0000001c09137c24 */ /* 0x000fe2000f8e02ff */
[C---:B------:R-:W-:Y:S01]  /*0ae0*/  LEA R8, P0, R12.reuse, UR10, 0x2 ;  /* 0x0000000a0c087c11 */ /* 0x040fe2000f8010ff */
[----:B------:R-:W-:Y:S02]  /*0af0*/  IMAD.IADD R9, R13, 0x1, R14 ;  /* 0x000000010d097824 */ /* 0x000fe400078e020e */
[C---:B------:R-:W-:Y:S02]  /*0b00*/  IMAD R19, R11.reuse, UR29, R19 ;  /* 0x0000001d0b137c24 */ /* 0x040fe4000f8e0213 */
[----:B------:R-:W-:Y:S01]  /*0b10*/  IMAD.WIDE.U32 R14, R11, UR28, RZ ;  /* 0x0000001c0b0e7c25 */ /* 0x000fe2000f8e00ff */
[----:B------:R-:W-:-:S03]  /*0b20*/  LEA.HI.X R9, R12, UR11, R9, 0x2, P0 ;  /* 0x0000000b0c097c11 */ /* 0x000fc600080f1409 */
[----:B------:R-:W-:Y:S01]  /*0b30*/  IMAD.WIDE.U32 R10, R10, UR28, RZ ;  /* 0x0000001c0a0a7c25 */ /* 0x000fe2000f8e00ff */
[C---:B------:R-:W-:Y:S02]  /*0b40*/  LEA R12, P0, R14.reuse, UR10, 0x2 ;  /* 0x0000000a0e0c7c11 */ /* 0x040fe4000f8010ff */
[----:B------:R-:W-:Y:S02]  /*0b50*/  IADD3 R19, PT, PT, R15, R19, RZ ;  /* 0x000000130f137210 */ /* 0x000fe40007ffe0ff */
[----:B------:R-:W-:Y:S02]  /*0b60*/  IADD3 R18, PT, PT, R11, R18, RZ ;  /* 0x000000120b127210 */ /* 0x000fe40007ffe0ff */
[----:B------:R-:W-:Y:S02]  /*0b70*/  LEA.HI.X R13, R14, UR11, R19, 0x2, P0 ;  /* 0x0000000b0e0d7c11 */ /* 0x000fe400080f1413 */
[----:B------:R-:W-:-:S04]  /*0b80*/  LEA R14, P0, R10, UR10, 0x2 ;  /* 0x0000000a0a0e7c11 */ /* 0x000fc8000f8010ff */
[----:B------:R-:W-:Y:S01]  /*0b90*/  LEA.HI.X R15, R10, UR11, R18, 0x2, P0 ;  /* 0x0000000b0a0f7c11 */ /* 0x000fe200080f1412 */
[----:B0-----:R-:W-:Y:S01]  /*0ba0*/  FFMA.FTZ R18, -R26, R26, 1 ;  /* 0x3f8000001a127423 */ /* 0x001fe2000001011a */
[----:B------:R-:W-:-:S04]  /*0bb0*/  IMAD.WIDE.U32 R10, R6, UR28, RZ ;  /* 0x0000001c060a7c25 */ /* 0x000fc8000f8e00ff */
[----:B------:R-:W-:Y:S01]  /*0bc0*/  FMUL.FTZ R26, RZ, R26 ;  /* 0x0000001aff1a7220 */ /* 0x000fe20000410000 */
[----:B------:R-:W-:-:S04]  /*0bd0*/  FADD.FTZ R6, -R22, 1 ;  /* 0x3f80000016067421 */ /* 0x000fc80000010100 */
[----:B------:R-:W-:Y:S01]  /*0be0*/  FMUL.FTZ R26, R26, R6 ;  /* 0x000000061a1a7220 */ /* 0x000fe20000410000 */
[----:B------:R-:W-:-:S03]  /*0bf0*/  FMUL.FTZ R19, RZ, R22 ;  /* 0x00000016ff137220 */ /* 0x000fc60000410000 */
[----:B------:R-:W-:Y:S02]  /*0c00*/  FMUL.FTZ R26, R22, R26 ;  /* 0x0000001a161a7220 */ /* 0x000fe40000410000 */
[----:B------:R-:W3:Y:S01]  /*0c10*/  LDL.LU R22, [R1+0x4] ;  /* 0x0000040001167983 */ /* 0x000ee20000300800 */
[----:B-----5:R-:W-:Y:S01]  /*0c20*/  FFMA.FTZ R25, R19, R18, R25 ;  /* 0x0000001213197223 */ /* 0x020fe20000010019 */
[----:B------:R-:W-:Y:S01]  /*0c30*/  IMAD.IADD R3, R11, 0x1, R3 ;  /* 0x000000010b037824 */ /* 0x000fe200078e0203 */
[----:B------:R-:W-:Y:S01]  /*0c40*/  LEA R18, P0, R10, UR10, 0x2 ;  /* 0x0000000a0a127c11 */ /* 0x000fe2000f8010ff */
[----:B------:R-:W-:-:S03]  /*0c50*/  FADD.FTZ R6, -R20, 1 ;  /* 0x3f80000014067421 */ /* 0x000fc60000010100 */
[----:B------:R-:W-:Y:S01]  /*0c60*/  LEA.HI.X R19, R10, UR11, R3, 0x2, P0 ;  /* 0x0000000b0a137c11 */ /* 0x000fe200080f1403 */
[CC--:B------:R-:W-:Y:S01]  /*0c70*/  FMUL.FTZ R3, R16.reuse, R25.reuse ;  /* 0x0000001910037220 */ /* 0x0c0fe20000410000 */
[----:B------:R-:W-:Y:S01]  /*0c80*/  FADD.FTZ R10, -R17, 1 ;  /* 0x3f800000110a7421 */ /* 0x000fe20000010100 */
[----:B------:R-:W-:Y:S02]  /*0c90*/  FFMA.FTZ R11, -R16, R16, 1 ;  /* 0x3f800000100b7423 */ /* 0x000fe40000010110 */
[----:B------:R-:W-:Y:S01]  /*0ca0*/  FMUL.FTZ R3, R3, R6 ;  /* 0x0000000603037220 */ /* 0x000fe20000410000 */
[----:B------:R-:W-:-:S03]  /*0cb0*/  FMUL.FTZ R6, R20, R25 ;  /* 0x0000001914067220 */ /* 0x000fc60000410000 */
[----:B------:R-:W-:-:S05]  /*0cc0*/  FMUL.FTZ R3, R20, R3 ;  /* 0x0000000314037220 */ /* 0x000fca0000410000 */
[----:B------:R0:W-:Y:S01]  /*0cd0*/  STG.E desc[UR8][R8.64], R3 ;  /* 0x0000000308007986 */ /* 0x0001e2000c101908 */
[----:B------:R-:W-:-:S05]  /*0ce0*/  IADD3 R5, P0, PT, R0, R5, RZ ;  /* 0x0000000500057210 */ /* 0x000fca0007f1e0ff */
[----:B------:R-:W-:Y:S01]  /*0cf0*/  IMAD.X R4, RZ, RZ, R4, P0 ;  /* 0x000000ffff047224 */ /* 0x000fe200000e0604 */
[----:B------:R-:W-:-:S04]  /*0d00*/  ISETP.GE.U32.AND P0, PT, R5, UR36, PT ;  /* 0x0000002405007c0c */ /* 0x000fc8000bf06070 */
[----:B------:R-:W-:Y:S02]  /*0d10*/  ISETP.GE.AND.EX P0, PT, R4, UR37, PT, P0 ;  /* 0x0000002504007c0c */ /* 0x000fe4000bf06300 */
[----:B0-----:R-:W-:Y:S02]  /*0d20*/  MOV R8, R24 ;  /* 0x0000001800087202 */ /* 0x001fe40000000f00 */
[----:B------:R-:W-:Y:S01]  /*0d30*/  MOV R9, R23 ;  /* 0x0000001700097202 */ /* 0x000fe20000000f00 */
[-C--:B--2---:R-:W-:Y:S01]  /*0d40*/  FMUL.FTZ R21, R21, R25.reuse ;  /* 0x0000001915157220 */ /* 0x084fe20000410000 */
[----:B------:R-:W-:-:S03]  /*0d50*/  FMUL.FTZ R25, R17, R25 ;  /* 0x0000001911197220 */ /* 0x000fc60000410000 */
[----:B------:R-:W-:Y:S01]  /*0d60*/  FMUL.FTZ R10, R21, R10 ;  /* 0x0000000a150a7220 */ /* 0x000fe20000410000 */
[----:B------:R-:W-:-:S03]  /*0d70*/  FMUL.FTZ R21, R6, R11 ;  /* 0x0000000b06157220 */ /* 0x000fc60000410000 */
[----:B------:R-:W-:-:S05]  /*0d80*/  FMUL.FTZ R17, R17, R10 ;  /* 0x0000000a11117220 */ /* 0x000fca0000410000 */
[----:B------:R-:W-:Y:S04]  /*0d90*/  STG.E desc[UR8][R12.64], R17 ;  /* 0x000000110c007986 */ /* 0x000fe8000c101908 */
[----:B------:R0:W-:Y:S02]  /*0da0*/  STG.E desc[UR8][R14.64], R21 ;  /* 0x000000150e007986 */ /* 0x0001e4000c101908 */
[----:B0-----:R-:W-:-:S04]  /*0db0*/  IMAD.WIDE.U32 R14, R0, UR34, RZ ;  /* 0x00000022000e7c25 */ /* 0x001fc8000f8e00ff */
[----:B------:R-:W-:Y:S01]  /*0dc0*/  IMAD R3, R0, UR35, R15 ;  /* 0x0000002300037c24 */ /* 0x000fe2000f8e020f */
[----:B---3--:R-:W-:-:S04]  /*0dd0*/  LEA R22, P4, R14, R22, 0x2 ;  /* 0x000000160e167211 */ /* 0x008fc800078810ff */
[----:B------:R-:W-:Y:S01]  /*0de0*/  LEA.HI.X R27, R14, R27, R3, 0x2, P4 ;  /* 0x0000001b0e1b7211 */ /* 0x000fe200020f1403 */
[----:B------:R-:W-:Y:S04]  /*0df0*/  STL [R1+0x4], R22 ;  /* 0x0000041601007387 */ /* 0x000fe80000100800 */
[----:B------:R-:W-:Y:S01]  /*0e00*/  STL [R1], R27 ;  /* 0x0000001b01007387 */ /* 0x000fe20000100800 */
[----:B------:R-:W-:-:S03]  /*0e10*/  IMAD.WIDE.U32 R12, R0, UR12, RZ ;  /* 0x0000000c000c7c25 */ /* 0x000fc6000f8e00ff */
[----:B------:R-:W-:Y:S01]  /*0e20*/  STG.E desc[UR8][R18.64], R26 ;  /* 0x0000001a12007986 */ /* 0x000fe2000c101908 */
[----:B------:R-:W-:-:S03]  /*0e30*/  IMAD.WIDE.U32 R10, R0, UR30, RZ ;  /* 0x0000001e000a7c25 */ /* 0x000fc6000f8e00ff */
[----:B------:R0:W-:Y:S01]  /*0e40*/  STG.E desc[UR8][R8.64], R25 ;  /* 0x0000001908007986 */ /* 0x0001e2000c101908 */
[----:B------:R-:W-:Y:S01]  /*0e50*/  IMAD R13, R0, UR13, R13 ;  /* 0x0000000d000d7c24 */ /* 0x000fe2000f8e020d */
[----:B------:R-:W-:Y:S01]  /*0e60*/  LEA R2, P1, R12, R2, 0x2 ;  /* 0x000000020c027211 */ /* 0x000fe200078210ff */
[----:B------:R-:W-:Y:S01]  /*0e70*/  IMAD R6, R0, UR31, R11 ;  /* 0x0000001f00067c24 */ /* 0x000fe2000f8e020b */
[----:B------:R-:W-:Y:S01]  /*0e80*/  LEA R24, P2, R10, R24, 0x2 ;  /* 0x000000180a187211 */ /* 0x000fe200078410ff */
[----:B0-----:R-:W-:-:S04]  /*0e90*/  IMAD.WIDE.U32 R8, R0, UR32, RZ ;  /* 0x0000002000087c25 */ /* 0x001fc8000f8e00ff */
[----:B------:R-:W-:Y:S01]  /*0ea0*/  IMAD R9, R0, UR33, R9 ;  /* 0x0000002100097c24 */ /* 0x000fe2000f8e0209 */
[----:B------:R-:W-:Y:S02]  /*0eb0*/  LEA R29, P3, R8, R29, 0x2 ;  /* 0x0000001d081d7211 */ /* 0x000fe400078610ff */
[----:B------:R-:W-:Y:S02]  /*0ec0*/  LEA.HI.X R7, R12, R7, R13, 0x2, P1 ;  /* 0x000000070c077211 */ /* 0x000fe400008f140d */
[----:B------:R-:W-:Y:S02]  /*0ed0*/  LEA.HI.X R23, R10, R23, R6, 0x2, P2 ;  /* 0x000000170a177211 */ /* 0x000fe400010f1406 */
[----:B------:R-:W-:Y:S01]  /*0ee0*/  LEA.HI.X R28, R8, R28, R9, 0x2, P3 ;  /* 0x0000001c081c7211 */ /* 0x000fe200018f1409 */
[----:B------:R-:W-:Y:S06]  /*0ef0*/  @!P0 BRA `(.L_x_792) ;  /* 0xfffffff400548947 */ /* 0x000fec000383ffff */
[----:B------:R-:W-:Y:S05]  /*0f00*/  BSYNC.RECONVERGENT B0 ;  /* 0x0000000000007941 */ /* 0x000fea0003800200 */
.L_x_788:
[----:B------:R-:W-:Y:S05]  /*0f10*/  EXIT ;  /* 0x000000000000794d */ /* 0x000fea0003800000 */
.L_x_787:
[----:B------:R-:W-:Y:S01]  /*0f20*/  IADD3 R3, P0, PT, R0, R5, RZ ;  /* 0x0000000500037210 */ /* 0x000fe20007f1e0ff */
[----:B------:R-:W-:Y:S03]  /*0f30*/  BSSY.RECONVERGENT B0, `(.L_x_793) ;  /* 0x0000023000007945 */ /* 0x000fe60003800200 */
[----:B------:R-:W-:Y:S02]  /*0f40*/  IADD3.X R7, PT, PT, RZ, R4, RZ, P0, !PT ;  /* 0x00000004ff077210 */ /* 0x000fe400007fe4ff */
[C---:B------:R-:W-:Y:S02]  /*0f50*/  ISETP.GT.U32.AND P1, PT, R3.reuse, UR12, PT ;  /* 0x0000000c03007c0c */ /* 0x040fe4000bf24070 */
[----:B------:R-:W-:Y:S02]  /*0f60*/  ISETP.GE.U32.AND P0, PT, R3, UR12, PT ;  /* 0x0000000c03007c0c */ /* 0x000fe4000bf06070 */
[----:B------:R-:W-:-:S02]  /*0f70*/  ISETP.GT.U32.AND.EX P1, PT, R7, UR13, PT, P1 ;  /* 0x0000000d07007c0c */ /* 0x000fc4000bf24110 */
[----:B------:R-:W-:Y:S02]  /*0f80*/  ISETP.GE.U32.AND.EX P0, PT, R7, UR13, PT, P0 ;  /* 0x0000000d07007c0c */ /* 0x000fe4000bf06100 */
        /* <DEDUP_REMOVED lines=27> */
.L_x_794:
[----:B------:R-:W-:-:S07]  /*1140*/  MOV R2, 0x1160 ;  /* 0x0000116000027802 */ /* 0x000fce0000000f00 */
[----:B------:R-:W-:Y:S05]  /*1150*/  CALL.REL.NOINC `($__internal_28_$__cuda_sm20_div_u64) ;  /* 0x0000004000f47944 */ /* 0x000fea0003c00000 */
.L_x_795:
[----:B------:R-:W-:Y:S05]  /*1160*/  BSYNC.RECONVERGENT B0 ;  /* 0x0000000000007941 */ /* 0x000fea0003800200 */
.L_x_793:
        /* <DEDUP_REMOVED lines=12> */
[----:B------:R-:W-:Y:S01]  /*1230*/  IMAD.MOV.U32 R8, RZ, RZ, RZ ;  /* 0x000000ffff087224 */ /* 0x000fe200078e00ff */
        /* <DEDUP_REMOVED lines=23> */
.L_x_798:
[----:B------:R-:W-:-:S07]  /*13b0*/  MOV R8, 0x13d0 ;  /* 0x000013d000087802 */ /* 0x000fce0000000f00 */
[----:B------:R-:W-:Y:S05]  /*13c0*/  CALL.REL.NOINC `($__internal_27_$__cuda_sm20_div_s64) ;  /* 0x0000003c00007944 */ /* 0x000fea0003c00000 */
[----:B------:R-:W0:Y:S01]  /*13d0*/  LDCU.64 UR4, c[0x0][0xee0] ;  /* 0x0001dc00ff0477ac */ /* 0x000e220008000a00 */
[----:B------:R-:W-:Y:S01]  /*13e0*/  IADD3 R7, P0, PT, RZ, -R11, RZ ;  /* 0x8000000bff077210 */ /* 0x000fe20007f1e0ff */
[----:B------:R-:W-:Y:S01]  /*13f0*/  IMAD.MOV.U32 R3, RZ, RZ, R4 ;  /* 0x000000ffff037224 */ /* 0x000fe200078e0004 */
[-C--:B------:R-:W-:Y:S02]  /*1400*/  LOP3.LUT R11, R11, R10.reuse, RZ, 0x3c, !PT ;  /* 0x0000000a0b0b7212 */ /* 0x080fe400078e3cff */
[-C--:B------:R-:W-:Y:S02]  /*1410*/  IADD3.X R2, PT, PT, RZ, ~R10.reuse, RZ, P0, !PT ;  /* 0x8000000aff027210 */ /* 0x080fe400007fe4ff */
[----:B------:R-:W-:-:S04]  /*1420*/  LOP3.LUT R10, R11, R10, RZ, 0x3c, !PT ;  /* 0x0000000a0b0a7212 */ /* 0x000fc800078e3cff */
[----:B------:R-:W-:Y:S01]  /*1430*/  LOP3.LUT R11, R11, R10, RZ, 0x3c, !PT ;  /* 0x0000000a0b0b7212 */ /* 0x000fe200078e3cff */
[----:B0-----:R-:W-:Y:S01]  /*1440*/  IMAD.U32 R9, RZ, RZ, UR4 ;  /* 0x00000004ff097e24 */ /* 0x001fe2000f8e00ff */
[----:B------:R-:W-:-:S03]  /*1450*/  MOV R24, UR5 ;  /* 0x0000000500187c02 */ /* 0x000fc60008000f00 */
[----:B------:R-:W-:Y:S01]  /*1460*/  IMAD R6, R2, R9, RZ ;  /* 0x0000000902067224 */ /* 0x000fe200078e02ff */
[----:B------:R-:W-:-:S05]  /*1470*/  MOV R2, R5 ;  /* 0x0000000500027202 */ /* 0x000fca0000000f00 */
[----:B------:R-:W-:-:S04]  /*1480*/  IMAD.WIDE.U32 R2, R7, R9, R2 ;  /* 0x0000000907027225 */ /* 0x000fc800078e0002 */
[----:B------:R-:W-:-:S05]  /*1490*/  IMAD R7, R7, R24, R6 ;  /* 0x0000001807077224 */ /* 0x000fca00078e0206 */
[----:B------:R-:W-:-:S07]  /*14a0*/  IADD3 R8, PT, PT, R7, R3, RZ ;  /* 0x0000000307087210 */ /* 0x000fce0007ffe0ff */
.L_x_799:
[----:B------:R-:W0:Y:S01]  /*14b0*/  LDCU.64 UR10, c[0x0][0x930] ;  /* 0x00012600ff0a77ac */ /* 0x000e220008000a00 */
[-C--:B------:R-:W-:Y:S02]  /*14c0*/  IMAD R3, R11, R9.reuse, RZ ;  /* 0x000000090b037224 */ /* 0x080fe400078e02ff */
[C---:B------:R-:W-:Y:S01]  /*14d0*/  IMAD.WIDE.U32 R6, R10.reuse, R9, RZ ;  /* 0x000000090a067225 */ /* 0x040fe200078e00ff */
[----:B------:R-:W1:Y:S03]  /*14e0*/  LDCU.64 UR12, c[0x0][0x860] ;  /* 0x00010c00ff0c77ac */ /* 0x000e660008000a00 */
[----:B------:R-:W-:Y:S01]  /*14f0*/  IMAD R15, R10, R24, R3 ;  /* 0x000000180a0f7224 */ /* 0x000fe200078e0203 */
[----:B------:R-:W2:Y:S01]  /*1500*/  LDCU.64 UR4, c[0x0][0x450] ;  /* 0x00008a00ff0477ac */ /* 0x000ea20008000a00 */
[----:B------:R-:W-:-:S03]  /*1510*/  LEA R10, P0, R6, R2, 0x2 ;  /* 0x00000002060a7211 */ /* 0x000fc600078010ff */
[----:B------:R-:W-:Y:S01]  /*1520*/  IADD3 R15, PT, PT, R7, R15, RZ ;  /* 0x0000000f070f7210 */ /* 0x000fe20007ffe0ff */
[----:B------:R-:W3:Y:S01]  /*1530*/  LDCU.64 UR14, c[0x0][0x6c0] ;  /* 0x0000d800ff0e77ac */ /* 0x000ee20008000a00 */
[-C--:B------:R-:W-:Y:S02]  /*1540*/  IADD3 R18, P1, PT, R10, R9.reuse, RZ ;  /* 0x000000090a127210 */ /* 0x080fe40007f3e0ff */
[----:B------:R-:W-:Y:S01]  /*1550*/  LEA.HI.X R15, R6, R8, R15, 0x2, P0 ;  /* 0x00000008060f7211 */ /* 0x000fe200000f140f */
[----:B0-----:R-:W-:Y:S01]  /*1560*/  IMAD R12, R4, UR10, RZ ;  /* 0x0000000a040c7c24 */ /* 0x001fe2000f8e02ff */
[----:B------:R-:W-:Y:S01]  /*1570*/  IADD3 R16, P0, PT, R18, R9, RZ ;  /* 0x0000000912107210 */ /* 0x000fe20007f1e0ff */
[----:B------:R-:W-:Y:S01]  /*1580*/  IMAD.WIDE.U32 R2, R5, UR10, RZ ;  /* 0x0000000a05027c25 */ /* 0x000fe2000f8e00ff */
[----:B------:R-:W-:-:S03]  /*1590*/  IADD3.X R11, PT, PT, R15, R24, RZ, P1, !PT ;  /* 0x000000180f0b7210 */ /* 0x000fc60000ffe4ff */
[----:B------:R-:W-:Y:S01]  /*15a0*/  IMAD R7, R5, UR11, R12 ;  /* 0x0000000b05077c24 */ /* 0x000fe2000f8e020c */
[----:B------:R-:W0:Y:S01]  /*15b0*/  LDCU.64 UR10, c[0x0][0x380] ;  /* 0x00007000ff0a77ac */ /* 0x000e220008000a00 */
[----:B-1----:R-:W-:Y:S02]  /*15c0*/  LEA R6, P2, R2, UR12, 0x2 ;  /* 0x0000000c02067c11 */ /* 0x002fe4000f8410ff */
[----:B------:R-:W-:Y:S01]  /*15d0*/  IMAD.IADD R7, R3, 0x1, R7 ;  /* 0x0000000103077824 */ /* 0x000fe200078e0207 */
[----:B------:R-:W-:Y:S01]  /*15e0*/  IADD3.X R14, PT, PT, R11, R24, RZ, P0, !PT ;  /* 0x000000180b0e7210 */ /* 0x000fe200007fe4ff */
[----:B--2---:R-:W-:-:S03]  /*15f0*/  IMAD R3, R15, UR4, RZ ;  /* 0x000000040f037c24 */ /* 0x004fc6000f8e02ff */
[----:B------:R-:W-:Y:S01]  /*1600*/  LEA.HI.X R7, R2, UR13, R7, 0x2, P2 ;  /* 0x0000000d02077c11 */ /* 0x000fe200090f1407 */
[----:B------:R-:W-:Y:S01]  /*1610*/  IMAD R3, R10, UR5, R3 ;  /* 0x000000050a037c24 */ /* 0x000fe2000f8e0203 */
[----:B------:R-:W-:Y:S01]  /*1620*/  IADD3 R2, P1, PT, R16, R9, RZ ;  /* 0x0000000910027210 */ /* 0x000fe20007f3e0ff */
[----:B------:R-:W-:Y:S01]  /*1630*/  IMAD.WIDE.U32 R8, R10, UR4, RZ ;  /* 0x000000040a087c25 */ /* 0x000fe2000f8e00ff */
[----:B------:R-:W1:Y:S01]  /*1640*/  LDCU.64 UR12, c[0x0][0x790] ;  /* 0x0000f200ff0c77ac */ /* 0x000e620008000a00 */
[----:B------:R0:W2:Y:S02]  /*1650*/  LDG.E R17, desc[UR8][R6.64] ;  /* 0x0000000806117981 */ /* 0x0000a4000c1e1900 */
[----:B------:R-:W-:-:S04]  /*1660*/  IMAD.X R24, R14, 0x1, R24, P1 ;  /* 0x000000010e187824 */ /* 0x000fc800008e0618 */
[----:B------:R-:W-:Y:S01]  /*1670*/  IMAD R13, R24, UR4, RZ ;  /* 0x00000004180d7c24 */ /* 0x000fe2000f8e02ff */
[----:B------:R-:W-:Y:S01]  /*1680*/  IADD3 R3, PT, PT, R9, R3, RZ ;  /* 0x0000000309037210 */ /* 0x000fe20007ffe0ff */
[----:B------:R-:W-:Y:S01]  /*1690*/  IMAD.WIDE.U32 R20, R2, UR4, RZ ;  /* 0x0000000402147c25 */ /* 0x000fe2000f8e00ff */
[----:B0-----:R-:W-:-:S03]  /*16a0*/  LEA R6, P0, R8, UR10, 0x2 ;  /* 0x0000000a08067c11 */ /* 0x001fc6000f8010ff */
[----:B------:R-:W-:Y:S02]  /*16b0*/  IMAD R19, R2, UR5, R13 ;  /* 0x0000000502137c24 */ /* 0x000fe4000f8e020d */
[----:B------:R-:W-:Y:S01]  /*16c0*/  IMAD R9, R11, UR4, RZ ;  /* 0x000000040b097c24 */ /* 0x000fe2000f8e02ff */
[----:B------:R-:W-:Y:S01]  /*16d0*/  LEA.HI.X R7, R8, UR11, R3, 0x2, P0 ;  /* 0x0000000b08077c11 */ /* 0x000fe200080f1403 */
[----:B------:R-:W-:Y:S01]  /*16e0*/  IMAD.WIDE.U32 R12, R18, UR4, RZ ;  /* 0x00000004120c7c25 */ /* 0x000fe2000f8e00ff */
[----:B------:R-:W-:Y:S02]  /*16f0*/  LEA R8, P0, R20, UR10, 0x2 ;  /* 0x0000000a14087c11 */ /* 0x000fe4000f8010ff */
[----:B------:R-:W-:Y:S01]  /*1700*/  IADD3 R3, PT, PT, R21, R19, RZ ;  /* 0x0000001315037210 */ /* 0x000fe20007ffe0ff */
[----:B------:R-:W-:Y:S01]  /*1710*/  IMAD R19, R18, UR5, R9 ;  /* 0x0000000512137c24 */ /* 0x000fe2000f8e0209 */
[----:B------:R-:W4:Y:S02]  /*1720*/  LDG.E R6, desc[UR8][R6.64] ;  /* 0x0000000806067981 */ /* 0x000f24000c1e1900 */
[----:B------:R-:W-:Y:S01]  /*1730*/  LEA.HI.X R9, R20, UR11, R3, 0x2, P0 ;  /* 0x0000000b14097c11 */ /* 0x000fe200080f1403 */
[----:B------:R-:W-:Y:S01]  /*1740*/  IMAD.IADD R3, R13, 0x1, R19 ;  /* 0x000000010d037824 */ /* 0x000fe200078e0213 */
[----:B------:R-:W-:Y:S01]  /*1750*/  LEA R20, P0, R12, UR10, 0x2 ;  /* 0x0000000a0c147c11 */ /* 0x000fe2000f8010ff */
[----:B------:R-:W-:-:S02]  /*1760*/  IMAD R19, R14, UR4, RZ ;  /* 0x000000040e137c24 */ /* 0x000fc4000f8e02ff */
[----:B-1----:R-:W-:Y:S01]  /*1770*/  IMAD R22, R4, UR12, RZ ;  /* 0x0000000c04167c24 */ /* 0x002fe2000f8e02ff */
[----:B------:R-:W-:Y:S01]  /*1780*/  LEA.HI.X R21, R12, UR11, R3, 0x2, P0 ;  /* 0x0000000b0c157c11 */ /* 0x000fe200080f1403 */
[C---:B------:R-:W-:Y:S01]  /*1790*/  IMAD.WIDE.U32 R12, R16.reuse, UR4, RZ ;  /* 0x00000004100c7c25 */ /* 0x040fe2000f8e00ff */
[----:B------:R0:W5:Y:S03]  /*17a0*/  LDG.E R3, desc[UR8][R8.64] ;  /* 0x0000000808037981 */ /* 0x000166000c1e1900 */
[----:B------:R-:W-:Y:S01]  /*17b0*/  IMAD R19, R16, UR5, R19 ;  /* 0x0000000510137c24 */ /* 0x000fe2000f8e0213 */
[----:B------:R-:W4:Y:S01]  /*17c0*/  LDG.E R7, desc[UR8][R20.64] ;  /* 0x0000000814077981 */ /* 0x000f22000c1e1900 */
[C---:B------:R-:W-:Y:S01]  /*17d0*/  IMAD R27, R5.reuse, UR13, R22 ;  /* 0x0000000d051b7c24 */ /* 0x040fe2000f8e0216 */
[----:B------:R-:W1:Y:S01]  /*17e0*/  LDCU.64 UR4, c[0x0][0x5f0] ;  /* 0x0000be00ff0477ac */ /* 0x000e620008000a00 */
[----:B------:R-:W-:Y:S01]  /*17f0*/  IMAD.WIDE.U32 R22, R5, UR12, RZ ;  /* 0x0000000c05167c25 */ /* 0x000fe2000f8e00ff */
[----:B------:R-:W-:-:S02]  /*1800*/  IADD3 R13, PT, PT, R13, R19, RZ ;  /* 0x000000130d0d7210 */ /* 0x000fc40007ffe0ff */
[C---:B0-----:R-:W-:Y:S01]  /*1810*/  LEA R8, P0, R12.reuse, UR10, 0x2 ;  /* 0x0000000a0c087c11 */ /* 0x041fe2000f8010ff */
[----:B------:R-:W0:Y:S01]  /*1820*/  LDCU.64 UR12, c[0x0][0xe10] ;  /* 0x0001c200ff0c77ac */ /* 0x000e220008000a00 */
[----:B------:R-:W-:Y:S02]  /*1830*/  IADD3 R27, PT, PT, R23, R27, RZ ;  /* 0x0000001b171b7210 */ /* 0x000fe40007ffe0ff */
[----:B------:R-:W-:Y:S01]  /*1840*/  LEA.HI.X R9, R12, UR11, R13, 0x2, P0 ;  /* 0x0000000b0c097c11 */ /* 0x000fe200080f140d */
[----:B------:R-:W0:Y:S01]  /*1850*/  LDCU.64 UR10, c[0x0][0x520] ;  /* 0x0000a400ff0a77ac */ /* 0x000e220008000a00 */
[----:B---3--:R-:W-:-:S03]  /*1860*/  LEA R12, P0, R22, UR14, 0x2 ;  /* 0x0000000e160c7c11 */ /* 0x008fc6000f8010ff */
[----:B------:R-:W3:Y:S01]  /*1870*/  LDG.E R8, desc[UR8][R8.64] ;  /* 0x0000000808087981 */ /* 0x000ee2000c1e1900 */
[----:B------:R-:W-:Y:S01]  /*1880*/  LEA.HI.X R13, R22, UR15, R27, 0x2, P0 ;  /* 0x0000000f160d7c11 */ /* 0x000fe200080f141b */
[----:B------:R-:W0:Y:S04]  /*1890*/  LDCU.64 UR14, c[0x0][0xd40] ;  /* 0x0001a800ff0e77ac */ /* 0x000e280008000a00 */
[----:B------:R0:W3:Y:S01]  /*18a0*/  LDG.E R9, desc[UR8][R12.64] ;  /* 0x000000080c097981 */ /* 0x0000e2000c1e1900 */
[----:B-1----:R-:W-:-:S04]  /*18b0*/  IMAD R15, R15, UR4, RZ ;  /* 0x000000040f0f7c24 */ /* 0x002fc8000f8e02ff */
[C---:B------:R-:W-:Y:S02]  /*18c0*/  IMAD R15, R10.reuse, UR5, R15 ;  /* 0x000000050a0f7c24 */ /* 0x040fe4000f8e020f */
[----:B0-----:R-:W-:-:S04]  /*18d0*/  IMAD.WIDE.U32 R12, R10, UR4, RZ ;  /* 0x000000040a0c7c25 */ /* 0x001fc8000f8e00ff */
[----:B------:R-:W-:Y:S01]  /*18e0*/  IMAD.IADD R15, R13, 0x1, R15 ;  /* 0x000000010d0f7824 */ /* 0x000fe200078e020f */
[----:B------:R-:W-:Y:S01]  /*18f0*/  LEA R10, P0, R12, UR10, 0x2 ;  /* 0x0000000a0c0a7c11 */ /* 0x000fe2000f8010ff */
[----:B------:R-:W-:-:S03]  /*1900*/  IMAD R19, R11, UR4, RZ ;  /* 0x000000040b137c24 */ /* 0x000fc6000f8e02ff */
[----:B------:R-:W-:Y:S01]  /*1910*/  LEA.HI.X R11, R12, UR11, R15, 0x2, P0 ;  /* 0x0000000b0c0b7c11 */ /* 0x000fe200080f140f */
[C---:B------:R-:W-:Y:S02]  /*1920*/  IMAD R15, R18.reuse, UR5, R19 ;  /* 0x00000005120f7c24 */ /* 0x040fe4000f8e0213 */
[----:B------:R-:W-:-:S04]  /*1930*/  IMAD.WIDE.U32 R18, R18, UR4, RZ ;  /* 0x0000000412127c25 */ /* 0x000fc8000f8e00ff */
[----:B------:R-:W-:Y:S02]  /*1940*/  IMAD R20, R4, UR12, RZ ;  /* 0x0000000c04147c24 */ /* 0x000fe4000f8e02ff */
[----:B------:R-:W-:Y:S01]  /*1950*/  IMAD R23, R14, UR4, RZ ;  /* 0x000000040e177c24 */ /* 0x000fe2000f8e02ff */
[----:B------:R-:W-:Y:S01]  /*1960*/  IADD3 R15, PT, PT, R19, R15, RZ ;  /* 0x0000000f130f7210 */ /* 0x000fe20007ffe0ff */
[----:B------:R-:W-:Y:S01]  /*1970*/  IMAD.WIDE.U32 R12, R5, UR12, RZ ;  /* 0x0000000c050c7c25 */ /* 0x000fe2000f8e00ff */
[----:B------:R-:W-:-:S03]  /*1980*/  LEA R14, P0, R18, UR10, 0x2 ;  /* 0x0000000a120e7c11 */ /* 0x000fc6000f8010ff */
[----:B------:R-:W-:Y:S02]  /*1990*/  IMAD R21, R5, UR13, R20 ;  /* 0x0000000d05157c24 */ /* 0x000fe4000f8e0214 */
[----:B------:R-:W-:Y:S01]  /*19a0*/  IMAD R19, R16, UR5, R23 ;  /* 0x0000000510137c24 */ /* 0x000fe2000f8e0217 */
[----:B------:R-:W-:Y:S02]  /*19b0*/  LEA.HI.X R15, R18, UR11, R15, 0x2, P0 ;  /* 0x0000000b120f7c11 */ /* 0x000fe400080f140f */
[----:B------:R-:W-:Y:S02]  /*19c0*/  IADD3 R21, PT, PT, R13, R21, RZ ;  /* 0x000000150d157210 */ /* 0x000fe40007ffe0ff */
[----:B------:R-:W-:Y:S01]  /*19d0*/  LEA R18, P1, R12, UR14, 0x2 ;  /* 0x0000000e0c127c11 */ /* 0x000fe2000f8210ff */
[----:B------:R-:W-:-:S04]  /*19e0*/  IMAD R23, R24, UR4, RZ ;  /* 0x0000000418177c24 */ /* 0x000fc8000f8e02ff */
[----:B------:R-:W-:Y:S01]  /*19f0*/  IMAD R27, R2, UR5, R23 ;  /* 0x00000005021b7c24 */ /* 0x000fe2000f8e0217 */
[----:B--2---:R0:W1:Y:S02]  /*1a00*/  MUFU.TANH R22, R17 ;  /* 0x0000001100167308 */ /* 0x0040640000002400 */
[----:B0-----:R-:W-:-:S04]  /*1a10*/  IMAD.WIDE.U32 R16, R16, UR4, RZ ;  /* 0x0000000410107c25 */ /* 0x001fc8000f8e00ff */
[----:B------:R-:W-:Y:S01]  /*1a20*/  IMAD.IADD R13, R17, 0x1, R19 ;  /* 0x00000001110d7824 */ /* 0x000fe200078e0213 */
[----:B------:R-:W-:Y:S02]  /*1a30*/  LEA R20, P0, R16, UR10, 0x2 ;  /* 0x0000000a10147c11 */ /* 0x000fe4000f8010ff */
[----:B------:R-:W-:Y:S02]  /*1a40*/  LEA.HI.X R19, R12, UR15, R21, 0x2, P1 ;  /* 0x0000000f0c137c11 */ /* 0x000fe400088f1415 */
[----:B------:R-:W-:Y:S01]  /*1a50*/  LEA.HI.X R21, R16, UR11, R13, 0x2, P0 ;  /* 0x0000000b10157c11 */ /* 0x000fe200080f140d */
[----:B------:R-:W-:-:S04]  /*1a60*/  IMAD.WIDE.U32 R12, R2, UR4, RZ ;  /* 0x00000004020c7c25 */ /* 0x000fc8000f8e00ff */
[-C--:B-1----:R-:W-:Y:S01]  /*1a70*/  FMUL.FTZ R16, RZ, R22.reuse ;  /* 0x00000016ff107220 */ /* 0x082fe20000410000 */
[----:B------:R-:W-:Y:S01]  /*1a80*/  FFMA.FTZ R23, -R22, R22, 1 ;  /* 0x3f80000016177423 */ /* 0x000fe20000010116 */
[----:B------:R-:W-:Y:S01]  /*1a90*/  IADD3 R13, PT, PT, R13, R27, RZ ;  /* 0x0000001b0d0d7210 */ /* 0x000fe20007ffe0ff */
[----:B-----5:R-:W-:Y:S01]  /*1aa0*/  FADD.FTZ R17, -R3, 1 ;  /* 0x3f80000003117421 */ /* 0x020fe20000010100 */
[----:B------:R-:W-:-:S03]  /*1ab0*/  FMUL.FTZ R2, RZ, R3 ;  /* 0x00000003ff027220 */ /* 0x000fc60000410000 */
[----:B------:R-:W-:Y:S01]  /*1ac0*/  FMUL.FTZ R24, R16, R17 ;  /* 0x0000001110187220 */ /* 0x000fe20000410000 */
[----:B------:R-:W-:Y:S01]  /*1ad0*/  LEA R16, P0, R12, UR10, 0x2 ;  /* 0x0000000a0c107c11 */ /* 0x000fe2000f8010ff */
[----:B------:R-:W-:Y:S01]  /*1ae0*/  FFMA.FTZ R2, R2, R23, RZ ;  /* 0x0000001702027223 */ /* 0x000fe200000100ff */
[----:B----4-:R-:W-:Y:S02]  /*1af0*/  FADD.FTZ R22, -R7, 1 ;  /* 0x3f80000007167421 */ /* 0x010fe40000010100 */
[----:B------:R-:W-:Y:S01]  /*1b00*/  LEA.HI.X R17, R12, UR11, R13, 0x2, P0 ;  /* 0x0000000b0c117c11 */ /* 0x000fe200080f140d */
[----:B------:R-:W-:Y:S01]  /*1b10*/  FADD.FTZ R13, -R6, 1 ;  /* 0x3f800000060d7421 */ /* 0x000fe20000010100 */
[C---:B---3--:R-:W-:Y:S01]  /*1b20*/  FMUL.FTZ R12, R8.reuse, R2 ;  /* 0x00000002080c7220 */ /* 0x048fe20000410000 */
[----:B------:R-:W-:Y:S01]  /*1b30*/  FFMA.FTZ R23, -R8, R8, 1 ;  /* 0x3f80000008177423 */ /* 0x000fe20000010108 */
[-C--:B------:R-:W-:Y:S02]  /*1b40*/  FMUL.FTZ R8, R6, R2.reuse ;  /* 0x0000000206087220 */ /* 0x080fe40000410000 */
[----:B------:R-:W-:Y:S01]  /*1b50*/  FMUL.FTZ R13, R12, R13 ;  /* 0x0000000d0c0d7220 */ /* 0x000fe20000410000 */
[----:B------:R-:W-:-:S03]  /*1b60*/  FMUL.FTZ R9, R9, R2 ;  /* 0x0000000209097220 */ /* 0x000fc60000410000 */
[----:B------:R-:W-:Y:S01]  /*1b70*/  FMUL.FTZ R13, R6, R13 ;  /* 0x0000000d060d7220 */ /* 0x000fe20000410000 */
[----:B------:R-:W-:Y:S01]  /*1b80*/  FMUL.FTZ R22, R9, R22 ;  /* 0x0000001609167220 */ /* 0x000fe20000410000 */
[C---:B------:R-:W-:Y:S01]  /*1b90*/  FMUL.FTZ R9, R7.reuse, R2 ;  /* 0x0000000207097220 */ /* 0x040fe20000410000 */
[----:B------:R-:W-:Y:S02]  /*1ba0*/  FMUL.FTZ R23, R8, R23 ;  /* 0x0000001708177220 */ /* 0x000fe40000410000 */
[----:B------:R-:W-:Y:S01]  /*1bb0*/  FMUL.FTZ R7, R7, R22 ;  /* 0x0000001607077220 */ /* 0x000fe20000410000 */
[----:B------:R-:W-:Y:S01]  /*1bc0*/  FMUL.FTZ R3, R3, R24 ;  /* 0x0000001803037220 */ /* 0x000fe20000410000 */
[----:B------:R0:W-:Y:S04]  /*1bd0*/  STG.E desc[UR8][R10.64], R13 ;  /* 0x0000000d0a007986 */ /* 0x0001e8000c101908 */
[----:B------:R0:W-:Y:S04]  /*1be0*/  STG.E desc[UR8][R14.64], R7 ;  /* 0x000000070e007986 */ /* 0x0001e8000c101908 */
[----:B------:R0:W-:Y:S04]  /*1bf0*/  STG.E desc[UR8][R20.64], R23 ;  /* 0x0000001714007986 */ /* 0x0001e8000c101908 */
[----:B------:R0:W-:Y:S04]  /*1c00*/  STG.E desc[UR8][R16.64], R3 ;  /* 0x0000000310007986 */ /* 0x0001e8000c101908 */
[----:B------:R0:W-:Y:S01]  /*1c10*/  STG.E desc[UR8][R18.64], R9 ;  /* 0x0000000912007986 */ /* 0x0001e2000c101908 */
[----:B------:R-:W-:-:S04]  /*1c20*/  IADD3 R5, P0, PT, R0, R5, RZ ;  /* 0x0000000500057210 */ /* 0x000fc80007f1e0ff */
[----:B------:R-:W-:-:S09]  /*1c30*/  IADD3.X R4, PT, PT, RZ, R4, RZ, P0, !PT ;  /* 0x00000004ff047210 */ /* 0x000fd200007fe4ff */
.L_x_797:
[----:B------:R-:W-:Y:S05]  /*1c40*/  BSYNC.RECONVERGENT B0 ;  /* 0x0000000000007941 */ /* 0x000fea0003800200 */
.L_x_796:
        /* <DEDUP_REMOVED lines=18> */
.L_x_807:
[----:B------:R-:W-:Y:S01]  /*1d70*/  IMAD.U32 R2, RZ, RZ, UR32 ;  /* 0x00000020ff027e24 */ /* 0x000fe2000f8e00ff */
[----:B------:R-:W-:Y:S04]  /*1d80*/  BSSY.RECONVERGENT B1, `(.L_x_801) ;  /* 0x000002b000017945 */ /* 0x000fe80003800200 */
        /* <DEDUP_REMOVED lines=27> */
.L_x_802:
[----:B------:R-:W-:-:S07]  /*1f40*/  MOV R8, 0x1f60 ;  /* 0x00001f6000087802 */ /* 0x000fce0000000f00 */
[----:B------:R-:W-:Y:S05]  /*1f50*/  CALL.REL.NOINC `($__internal_27_$__cuda_sm20_div_s64) ;  /* 0x00000030001c7944 */ /* 0x000fea0003c00000 */
[----:B------:R-:W-:Y:S01]  /*1f60*/  IADD3 R9, P0, PT, RZ, -R11, RZ ;  /* 0x8000000bff097210 */ /* 0x000fe20007f1e0ff */
[----:B------:R-:W-:Y:S01]  /*1f70*/  IMAD.U32 R3, RZ, RZ, UR34 ;  /* 0x00000022ff037e24 */ /* 0x000fe2000f8e00ff */
[----:B------:R-:W-:Y:S02]  /*1f80*/  MOV R7, R4 ;  /* 0x0000000400077202 */ /* 0x000fe40000000f00 */
[-C--:B------:R-:W-:Y:S02]  /*1f90*/  IADD3.X R6, PT, PT, RZ, ~R10.reuse, RZ, P0, !PT ;  /* 0x8000000aff067210 */ /* 0x080fe400007fe4ff */
[----:B------:R-:W-:Y:S02]  /*1fa0*/  MOV R2, UR35 ;  /* 0x0000002300027c02 */ /* 0x000fe40008000f00 */
[-C--:B------:R-:W-:Y:S01]  /*1fb0*/  LOP3.LUT R11, R11, R10.reuse, RZ, 0x3c, !PT ;  /* 0x0000000a0b0b7212 */ /* 0x080fe200078e3cff */
[----:B------:R-:W-:Y:S02]  /*1fc0*/  IMAD R8, R6, R3, RZ ;  /* 0x0000000306087224 */ /* 0x000fe400078e02ff */
[----:B------:R-:W-:Y:S01]  /*1fd0*/  IMAD.MOV.U32 R6, RZ, RZ, R5 ;  /* 0x000000ffff067224 */ /* 0x000fe200078e0005 */
[----:B------:R-:W-:-:S03]  /*1fe0*/  LOP3.LUT R10, R11, R10, RZ, 0x3c, !PT ;  /* 0x0000000a0b0a7212 */ /* 0x000fc600078e3cff */
[----:B------:R-:W-:Y:S01]  /*1ff0*/  IMAD.WIDE.U32 R6, R9, R3, R6 ;  /* 0x0000000309067225 */ /* 0x000fe200078e0006 */
[----:B------:R-:W-:-:S03]  /*2000*/  LOP3.LUT R11, R11, R10, RZ, 0x3c, !PT ;  /* 0x0000000a0b0b7212 */ /* 0x000fc600078e3cff */
[----:B------:R-:W-:-:S05]  /*2010*/  IMAD R9, R9, R2, R8 ;  /* 0x0000000209097224 */ /* 0x000fca00078e0208 */
[----:B------:R-:W-:-:S07]  /*2020*/  IADD3 R8, PT, PT, R9, R7, RZ ;  /* 0x0000000709087210 */ /* 0x000fce0007ffe0ff */
.L_x_803:
[----:B------:R-:W-:Y:S05]  /*2030*/  BSYNC.RECONVERGENT B1 ;  /* 0x0000000000017941 */ /* 0x000fea0003800200 */
.L_x_801:
[-C--:B------:R-:W-:Y:S02]  /*2040*/  IMAD R7, R11, R3.reuse, RZ ;  /* 0x000000030b077224 */ /* 0x080fe400078e02ff */
[----:B------:R-:W-:-:S04]  /*2050*/  IMAD.WIDE.U32 R22, R10, R3, RZ ;  /* 0x000000030a167225 */ /* 0x000fc800078e00ff */
[----:B------:R-:W-:Y:S01]  /*2060*/  IMAD R9, R10, R2, R7 ;  /* 0x000000020a097224 */ /* 0x000fe200078e0207 */
[----:B------:R-:W-:-:S03]  /*2070*/  LEA R7, P0, R22, R6, 0x2 ;  /* 0x0000000616077211 */ /* 0x000fc600078010ff */
[----:B------:R-:W-:Y:S02]  /*2080*/  IMAD.IADD R9, R23, 0x1, R9 ;  /* 0x0000000117097824 */ /* 0x000fe400078e0209 */
[----:B------:R-:W-:-:S03]  /*2090*/  IMAD.WIDE.U32 R12, R7, UR10, RZ ;  /* 0x0000000a070c7c25 */ /* 0x000fc6000f8e00ff */
[----:B------:R-:W-:Y:S02]  /*20a0*/  LEA.HI.X R22, R22, R8, R9, 0x2, P0 ;  /* 0x0000000816167211 */ /* 0x000fe400000f1409 */
[----:B------:R-:W-:-:S03]  /*20b0*/  IADD3 R9, P0, PT, R7, R3, RZ ;  /* 0x0000000307097210 */ /* 0x000fc60007f1e0ff */
[C---:B------:R-:W-:Y:S01]  /*20c0*/  IMAD R8, R22.reuse, UR10, RZ ;  /* 0x0000000a16087c24 */ /* 0x040fe2000f8e02ff */
[----:B------:R-:W-:Y:S02]  /*20d0*/  IADD3.X R6, PT, PT, R22, R2, RZ, P0, !PT ;  /* 0x0000000216067210 */ /* 0x000fe400007fe4ff */
[----:B------:R-:W-:Y:S01]  /*20e0*/  LEA R16, P0, R12, UR12, 0x2 ;  /* 0x0000000c0c107c11 */ /* 0x000fe2000f8010ff */
[----:B------:R-:W-:Y:S01]  /*20f0*/  IMAD R11, R7, UR11, R8 ;  /* 0x0000000b070b7c24 */ /* 0x000fe2000f8e0208 */
[----:B------:R-:W-:Y:S01]  /*2100*/  IADD3 R8, P1, PT, R9, R3, RZ ;  /* 0x0000000309087210 */ /* 0x000fe20007f3e0ff */
[----:B------:R-:W-:-:S03]  /*2110*/  IMAD R14, R6, UR10, RZ ;  /* 0x0000000a060e7c24 */ /* 0x000fc6000f8e02ff */
[----:B------:R-:W-:Y:S01]  /*2120*/  IADD3 R13, PT, PT, R13, R11, RZ ;  /* 0x0000000b0d0d7210 */ /* 0x000fe20007ffe0ff */
[----:B------:R-:W-:Y:S01]  /*2130*/  IMAD.X R23, R6, 0x1, R2, P1 ;  /* 0x0000000106177824 */ /* 0x000fe200008e0602 */
[----:B------:R-:W-:Y:S01]  /*2140*/  IADD3 R24, P1, PT, R8, R3, RZ ;  /* 0x0000000308187210 */ /* 0x000fe20007f3e0ff */
[----:B------:R-:W-:Y:S01]  /*2150*/  IMAD.WIDE.U32 R10, R9, UR10, RZ ;  /* 0x0000000a090a7c25 */ /* 0x000fe2000f8e00ff */
[----:B------:R-:W-:Y:S02]  /*2160*/  LEA.HI.X R17, R12, UR13, R13, 0x2, P0 ;  /* 0x0000000d0c117c11 */ /* 0x000fe400080f140d */
[----:B------:R-:W-:Y:S01]  /*2170*/  IADD3.X R28, PT, PT, R23, R2, RZ, P1, !PT ;  /* 0x00000002171c7210 */ /* 0x000fe20000ffe4ff */
[----:B------:R-:W-:Y:S01]  /*2180*/  IMAD R15, R9, UR11, R14 ;  /* 0x0000000b090f7c24 */ /* 0x000fe2000f8e020e */
[----:B------:R-:W-:Y:S01]  /*2190*/  LEA R14, P0, R10, UR12, 0x2 ;  /* 0x0000000c0a0e7c11 */ /* 0x000fe2000f8010ff */
[----:B------:R-:W-:Y:S01]  /*21a0*/  IMAD R13, R23, UR10, RZ ;  /* 0x0000000a170d7c24 */ /* 0x000fe2000f8e02ff */
[----:B------:R-:W2:Y:S01]  /*21b0*/  LDG.E R16, desc[UR8][R16.64] ;  /* 0x0000000810107981 */ /* 0x000ea2000c1e1900 */
[----:B------:R-:W-:Y:S01]  /*21c0*/  IMAD.WIDE.U32 R18, R8, UR10, RZ ;  /* 0x0000000a08127c25 */ /* 0x000fe2000f8e00ff */
[----:B------:R-:W-:-:S03]  /*21d0*/  IADD3 R11, PT, PT, R11, R15, RZ ;  /* 0x0000000f0b0b7210 */ /* 0x000fc60007ffe0ff */
[----:B------:R-:W-:Y:S01]  /*21e0*/  IMAD R13, R8, UR11, R13 ;  /* 0x0000000b080d7c24 */ /* 0x000fe2000f8e020d */
[----:B------:R-:W-:Y:S01]  /*21f0*/  LEA.HI.X R15, R10, UR13, R11, 0x2, P0 ;  /* 0x0000000d0a0f7c11 */ /* 0x000fe200080f140b */
[----:B------:R-:W-:Y:S01]  /*2200*/  IMAD R21, R28, UR10, RZ ;  /* 0x0000000a1c157c24 */ /* 0x000fe2000f8e02ff */
[----:B------:R-:W-:Y:S01]  /*2210*/  LEA R12, P0, R18, UR12, 0x2 ;  /* 0x0000000c120c7c11 */ /* 0x000fe2000f8010ff */
[----:B------:R-:W-:Y:S02]  /*2220*/  IMAD.IADD R11, R19, 0x1, R13 ;  /* 0x00000001130b7824 */ /* 0x000fe400078e020d */
[----:B------:R-:W-:Y:S01]  /*2230*/  IMAD.WIDE.U32 R26, R24, UR10, RZ ;  /* 0x0000000a181a7c25 */ /* 0x000fe2000f8e00ff */
[----:B------:R-:W3:Y:S02]  /*2240*/  LDG.E R14, desc[UR8][R14.64] ;  /* 0x000000080e0e7981 */ /* 0x000ee4000c1e1900 */
[----:B------:R-:W-:Y:S01]  /*2250*/  LEA.HI.X R13, R18, UR13, R11, 0x2, P0 ;  /* 0x0000000d120d7c11 */ /* 0x000fe200080f140b */
[----:B------:R-:W-:-:S02]  /*2260*/  IMAD R21, R24, UR11, R21 ;  /* 0x0000000b18157c24 */ /* 0x000fc4000f8e0215 */
[----:B------:R-:W-:-:S03]  /*2270*/  IMAD R10, R4, UR18, RZ ;  /* 0x00000012040a7c24 */ /* 0x000fc6000f8e02ff */
[----:B------:R-:W-:Y:S01]  /*2280*/  IADD3 R11, PT, PT, R27, R21, RZ ;  /* 0x000000151b0b7210 */ /* 0x000fe20007ffe0ff */
[C---:B------:R-:W-:Y:S01]  /*2290*/  IMAD R19, R5.reuse, UR19, R10 ;  /* 0x0000001305137c24 */ /* 0x040fe2000f8e020a */
[C---:B------:R-:W-:Y:S01]  /*22a0*/  LEA R10, P0, R26.reuse, UR12, 0x2 ;  /* 0x0000000c1a0a7c11 */ /* 0x040fe2000f8010ff */
[----:B------:R-:W-:Y:S01]  /*22b0*/  IMAD.WIDE.U32 R20, R5, UR18, RZ ;  /* 0x0000001205147c25 */ /* 0x000fe2000f8e00ff */
[----:B------:R-:W4:Y:S02]  /*22c0*/  LDG.E R15, desc[UR8][R12.64] ;  /* 0x000000080c0f7981 */ /* 0x000f24000c1e1900 */
[----:B------:R-:W-:Y:S02]  /*22d0*/  LEA.HI.X R11, R26, UR13, R11, 0x2, P0 ;  /* 0x0000000d1a0b7c11 */ /* 0x000fe400080f140b */
[----:B------:R-:W-:Y:S02]  /*22e0*/  IADD3 R19, PT, PT, R21, R19, RZ ;  /* 0x0000001315137210 */ /* 0x000fe40007ffe0ff */
[C---:B------:R-:W-:Y:S01]  /*22f0*/  LEA R18, P0, R20.reuse, UR24, 0x2 ;  /* 0x0000001814127c11 */ /* 0x040fe2000f8010ff */
[----:B------:R0:W5:Y:S03]  /*2300*/  LDG.E R25, desc[UR8][R10.64] ;  /* 0x000000080a197981 */ /* 0x000166000c1e1900 */
[----:B------:R-:W-:Y:S01]  /*2310*/  LEA.HI.X R19, R20, UR25, R19, 0x2, P0 ;  /* 0x0000001914137c11 */ /* 0x000fe200080f1413 */
[----:B------:R-:W-:-:S04]  /*2320*/  IMAD R20, R4, UR20, RZ ;  /* 0x0000001404147c24 */ /* 0x000fc8000f8e02ff */
[C---:B------:R-:W-:Y:S01]  /*2330*/  IMAD R27, R5.reuse, UR21, R20 ;  /* 0x00000015051b7c24 */ /* 0x040fe2000f8e0214 */
[----:B------:R-:W3:Y:S01]  /*2340*/  LDG.E R17, desc[UR8][R18.64] ;  /* 0x0000000812117981 */ /* 0x000ee2000c1e1900 */
[----:B------:R-:W-:-:S04]  /*2350*/  IMAD.WIDE.U32 R20, R5, UR20, RZ ;  /* 0x0000001405147c25 */ /* 0x000fc8000f8e00ff */
[----:B------:R-:W-:Y:S01]  /*2360*/  IMAD.IADD R21, R21, 0x1, R27 ;  /* 0x0000000115157824 */ /* 0x000fe200078e021b */
[----:B0-----:R-:W-:-:S04]  /*2370*/  LEA R10, P0, R20, UR26, 0x2 ;  /* 0x0000001a140a7c11 */ /* 0x001fc8000f8010ff */
[----:B------:R-:W-:-:S05]  /*2380*/  LEA.HI.X R11, R20, UR27, R21, 0x2, P0 ;  /* 0x0000001b140b7c11 */ /* 0x000fca00080f1415 */
[----:B------:R0:W2:Y:S01]  /*2390*/  LDG.E R20, desc[UR8][R10.64] ;  /* 0x000000080a147981 */ /* 0x0000a2000c1e1900 */
[----:B------:R-:W-:Y:S02]  /*23a0*/  IMAD R22, R22, UR14, RZ ;  /* 0x0000000e16167c24 */ /* 0x000fe4000f8e02ff */
[----:B------:R-:W-:Y:S02]  /*23b0*/  IMAD R6, R6, UR14, RZ ;  /* 0x0000000e06067c24 */ /* 0x000fe4000f8e02ff */
[----:B0-----:R-:W-:-:S04]  /*23c0*/  IMAD.WIDE.U32 R10, R7, UR14, RZ ;  /* 0x0000000e070a7c25 */ /* 0x001fc8000f8e00ff */
[----:B------:R-:W-:Y:S01]  /*23d0*/  IMAD R7, R7, UR15, R22 ;  /* 0x0000000f07077c24 */ /* 0x000fe2000f8e0216 */
[----:B------:R-:W-:-:S04]  /*23e0*/  LEA R12, P0, R10, UR16, 0x2 ;  /* 0x000000100a0c7c11 */ /* 0x000fc8000f8010ff */
[----:B------:R-:W-:Y:S01]  /*23f0*/  IADD3 R7, PT, PT, R11, R7, RZ ;  /* 0x000000070b077210 */ /* 0x000fe20007ffe0ff */
[----:B------:R-:W-:Y:S02]  /*2400*/  IMAD R26, R4, UR22, RZ ;  /* 0x00000016041a7c24 */ /* 0x000fe4000f8e02ff */
[C---:B------:R-:W-:Y:S01]  /*2410*/  IMAD R21, R9.reuse, UR15, R6 ;  /* 0x0000000f09157c24 */ /* 0x040fe2000f8e0206 */
[----:B------:R-:W-:Y:S01]  /*2420*/  LEA.HI.X R13, R10, UR17, R7, 0x2, P0 ;  /* 0x000000110a0d7c11 */ /* 0x000fe200080f1407 */
[----:B------:R-:W-:-:S04]  /*2430*/  IMAD.WIDE.U32 R10, R9, UR14, RZ ;  /* 0x0000000e090a7c25 */ /* 0x000fc8000f8e00ff */
[----:B------:R-:W-:Y:S02]  /*2440*/  IMAD R9, R23, UR14, RZ ;  /* 0x0000000e17097c24 */ /* 0x000fe4000f8e02ff */
[----:B------:R-:W-:Y:S01]  /*2450*/  IMAD.WIDE.U32 R6, R5, UR22, RZ ;  /* 0x0000001605067c25 */ /* 0x000fe2000f8e00ff */
[----:B------:R-:W-:-:S03]  /*2460*/  IADD3 R11, PT, PT, R11, R21, RZ ;  /* 0x000000150b0b7210 */ /* 0x000fc60007ffe0ff */
[----:B------:R-:W-:Y:S01]  /*2470*/  IMAD R23, R5, UR23, R26 ;  /* 0x0000001705177c24 */ /* 0x000fe2000f8e021a */
[----:B------:R-:W-:Y:S01]  /*2480*/  LEA R18, P0, R10, UR16, 0x2 ;  /* 0x000000100a127c11 */ /* 0x000fe2000f8010ff */
[----:B------:R-:W-:Y:S02]  /*2490*/  IMAD R9, R8, UR15, R9 ;  /* 0x0000000f08097c24 */ /* 0x000fe4000f8e0209 */
[----:B------:R-:W-:Y:S01]  /*24a0*/  IMAD.IADD R23, R7, 0x1, R23 ;  /* 0x0000000107177824 */ /* 0x000fe200078e0217 */
[----:B------:R-:W-:Y:S01]  /*24b0*/  LEA.HI.X R19, R10, UR17, R11, 0x2, P0 ;  /* 0x000000110a137c11 */ /* 0x000fe200080f140b */
[----:B------:R-:W-:Y:S01]  /*24c0*/  BSSY.RECONVERGENT B1, `(.L_x_804) ;  /* 0x0000051000017945 */ /* 0x000fe20003800200 */
[----:B--2---:R0:W1:Y:S02]  /*24d0*/  MUFU.TANH R22, R20 ;  /* 0x0000001400167308 */ /* 0x0040640000002400 */
[----:B0-----:R-:W-:Y:S01]  /*24e0*/  IMAD.WIDE.U32 R20, R8, UR14, RZ ;  /* 0x0000000e08147c25 */ /* 0x001fe2000f8e00ff */
[----:B------:R-:W-:-:S04]  /*24f0*/  LEA R8, P1, R6, UR28, 0x2 ;  /* 0x0000001c06087c11 */ /* 0x000fc8000f8210ff */
[----:B------:R-:W-:Y:S02]  /*2500*/  IADD3 R7, PT, PT, R21, R9, RZ ;  /* 0x0000000915077210 */ /* 0x000fe40007ffe0ff */
[----:B------:R-:W-:Y:S02]  /*2510*/  LEA R10, P0, R20, UR16, 0x2 ;  /* 0x00000010140a7c11 */ /* 0x000fe4000f8010ff */
[----:B------:R-:W-:Y:S01]  /*2520*/  LEA.HI.X R9, R6, UR29, R23, 0x2, P1 ;  /* 0x0000001d06097c11 */ /* 0x000fe200088f1417 */
[----:B------:R-:W-:Y:S01]  /*2530*/  IMAD R23, R28, UR14, RZ ;  /* 0x0000000e1c177c24 */ /* 0x000fe2000f8e02ff */
[----:B------:R-:W-:Y:S01]  /*2540*/  LEA.HI.X R11, R20, UR17, R7, 0x2, P0 ;  /* 0x00000011140b7c11 */ /* 0x000fe200080f1407 */
[----:B------:R-:W-:-:S04]  /*2550*/  IMAD.WIDE.U32 R6, R24, UR14, RZ ;  /* 0x0000000e18067c25 */ /* 0x000fc8000f8e00ff */
[----:B-1----:R-:W-:Y:S01]  /*2560*/  FMUL.FTZ R20, RZ, R22 ;  /* 0x00000016ff147220 */ /* 0x002fe20000410000 */
[----:B-----5:R-:W-:Y:S01]  /*2570*/  FADD.FTZ R21, -R25, 1 ;  /* 0x3f80000019157421 */ /* 0x020fe20000010100 */
[----:B------:R-:W-:-:S03]  /*2580*/  IMAD R23, R24, UR15, R23 ;  /* 0x0000000f18177c24 */ /* 0x000fc6000f8e0217 */
[----:B------:R-:W-:Y:S01]  /*2590*/  FMUL.FTZ R24, R20, R21 ;  /* 0x0000001514187220 */ /* 0x000fe20000410000 */
[----:B------:R-:W-:Y:S01]  /*25a0*/  FFMA.FTZ R22, -R22, R22, 1 ;  /* 0x3f80000016167423 */ /* 0x000fe20000010116 */
[----:B------:R-:W-:Y:S01]  /*25b0*/  IADD3 R21, PT, PT, R7, R23, RZ ;  /* 0x0000001707157210 */ /* 0x000fe20007ffe0ff */
[----:B------:R-:W-:Y:S01]  /*25c0*/  FMUL.FTZ R7, RZ, R25 ;  /* 0x00000019ff077220 */ /* 0x000fe20000410000 */
[----:B------:R-:W-:-:S03]  /*25d0*/  LEA R20, P0, R6, UR16, 0x2 ;  /* 0x0000001006147c11 */ /* 0x000fc6000f8010ff */
[----:B------:R-:W-:Y:S01]  /*25e0*/  FFMA.FTZ R7, R7, R22, RZ ;  /* 0x0000001607077223 */ /* 0x000fe200000100ff */
[----:B------:R-:W-:Y:S01]  /*25f0*/  LEA.HI.X R21, R6, UR17, R21, 0x2, P0 ;  /* 0x0000001106157c11 */ /* 0x000fe200080f1415 */
[----:B------:R-:W-:Y:S02]  /*2600*/  FADD.FTZ R23, -R16, 1 ;  /* 0x3f80000010177421 */ /* 0x000fe40000010100 */
[-C--:B----4-:R-:W-:Y:S01]  /*2610*/  FMUL.FTZ R6, R15, R7.reuse ;  /* 0x000000070f067220 */ /* 0x090fe20000410000 */
[----:B---3--:R-:W-:Y:S01]  /*2620*/  FADD.FTZ R22, -R14, 1 ;  /* 0x3f8000000e167421 */ /* 0x008fe20000010100 */
[----:B------:R-:W-:Y:S01]  /*2630*/  FMUL.FTZ R17, R17, R7 ;  /* 0x0000000711117220 */ /* 0x000fe20000410000 */
[----:B------:R-:W-:Y:S01]  /*2640*/  FFMA.FTZ R27, -R15, R15, 1 ;  /* 0x3f8000000f1b7423 */ /* 0x000fe2000001010f */
[----:B------:R-:W-:Y:S01]  /*2650*/  FMUL.FTZ R23, R6, R23 ;  /* 0x0000001706177220 */ /* 0x000fe20000410000 */
[----:B------:R-:W-:Y:S01]  /*2660*/  FMUL.FTZ R6, R16, R7 ;  /* 0x0000000710067220 */ /* 0x000fe20000410000 */
[----:B------:R-:W-:-:S02]  /*2670*/  FMUL.FTZ R17, R17, R22 ;  /* 0x0000001611117220 */ /* 0x000fc40000410000 */
[----:B------:R-:W-:Y:S01]  /*2680*/  FMUL.FTZ R23, R16, R23 ;  /* 0x0000001710177220 */ /* 0x000fe20000410000 */
[----:B------:R-:W-:Y:S01]  /*2690*/  FMUL.FTZ R27, R6, R27 ;  /* 0x0000001b061b7220 */ /* 0x000fe20000410000 */
[----:B------:R-:W-:Y:S01]  /*26a0*/  IADD3 R6, P0, PT, R0, R5, RZ ;  /* 0x0000000500067210 */ /* 0x000fe20007f1e0ff */
[C---:B------:R-:W-:Y:S01]  /*26b0*/  FMUL.FTZ R17, R14.reuse, R17 ;  /* 0x000000110e117220 */ /* 0x040fe20000410000 */
[----:B------:R-:W-:Y:S01]  /*26c0*/  FMUL.FTZ R25, R25, R24 ;  /* 0x0000001819197220 */ /* 0x000fe20000410000 */
[----:B------:R-:W-:Y:S01]  /*26d0*/  FMUL.FTZ R15, R14, R7 ;  /* 0x000000070e0f7220 */ /* 0x000fe20000410000 */
[----:B------:R0:W-:Y:S01]  /*26e0*/  STG.E desc[UR8][R12.64], R23 ;  /* 0x000000170c007986 */ /* 0x0001e2000c101908 */
[----:B------:R-:W-:-:S03]  /*26f0*/  IMAD.X R7, RZ, RZ, R4, P0 ;  /* 0x000000ffff077224 */ /* 0x000fc600000e0604 */
[----:B------:R0:W-:Y:S04]  /*2700*/  STG.E desc[UR8][R18.64], R17 ;  /* 0x0000001112007986 */ /* 0x0001e8000c101908 */
[----:B------:R0:W-:Y:S01]  /*2710*/  STG.E desc[UR8][R10.64], R27 ;  /* 0x0000001b0a007986 */ /* 0x0001e2000c101908 */
[----:B------:R-:W-:-:S03]  /*2720*/  LOP3.LUT R4, R7, R2, RZ, 0xfc, !PT ;  /* 0x0000000207047212 */ /* 0x000fc600078efcff */
[----:B------:R0:W-:Y:S04]  /*2730*/  STG.E desc[UR8][R20.64], R25 ;  /* 0x0000001914007986 */ /* 0x0001e8000c101908 */
[----:B------:R0:W-:Y:S01]  /*2740*/  STG.E desc[UR8][R8.64], R15 ;  /* 0x0000000f08007986 */ /* 0x0001e2000c101908 */
[----:B------:R-:W-:-:S13]  /*2750*/  ISETP.NE.U32.AND P0, PT, R4, RZ, PT ;  /* 0x000000ff0400720c */ /* 0x000fda0003f05070 */
[----:B0-----:R-:W-:Y:S05]  /*2760*/  @P0 BRA `(.L_x_805) ;  /* 0x00000000005c0947 */ /* 0x001fea0003800000 */
[----:B------:R-:W0:Y:S01]  /*2770*/  I2F.U32.RP R9, R3 ;  /* 0x0000000300097306 */ /* 0x000e220000209000 */
[----:B------:R-:W-:Y:S01]  /*2780*/  ISETP.NE.U32.AND P2, PT, R3, RZ, PT ;  /* 0x000000ff0300720c */ /* 0x000fe20003f45070 */
[----:B------:R-:W-:-:S06]  /*2790*/  IMAD.MOV.U32 R14, RZ, RZ, RZ ;  /* 0x000000ffff0e7224 */ /* 0x000fcc00078e00ff */
[----:B0-----:R-:W0:Y:S02]  /*27a0*/  MUFU.RCP R9, R9 ;  /* 0x0000000900097308 */ /* 0x001e240000001000 */
[----:B0-----:R-:W-:Y:S01]  /*27b0*/  IADD3 R5, PT, PT, R9, 0xffffffe, RZ ;  /* 0x0ffffffe09057810 */ /* 0x001fe20007ffe0ff */
[----:B------:R-:W-:-:S05]  /*27c0*/  HFMA2 R9, -RZ, RZ, 0, 0 ;  /* 0x00000000ff097431 */ /* 0x000fca00000001ff */
[----:B------:R-:W0:Y:S02]  /*27d0*/  F2I.FTZ.U32.TRUNC.NTZ R5, R5 ;  /* 0x0000000500057305 */ /* 0x000e24000021f000 */
[----:B0-----:R-:W-:-:S05]  /*27e0*/  IADD3 R4, PT, PT, RZ, -R5, RZ ;  /* 0x80000005ff047210 */ /* 0x001fca0007ffe0ff */
[----:B------:R-:W-:Y:S02]  /*27f0*/  IMAD R11, R4, R3, RZ ;  /* 0x00000003040b7224 */ /* 0x000fe400078e02ff */
        /* <DEDUP_REMOVED lines=14> */
.L_x_805:
[----:B------:R-:W-:Y:S01]  /*28e0*/  MOV R5, R6 ;  /* 0x0000000600057202 */ /* 0x000fe20000000f00 */
[----:B------:R-:W-:Y:S01]  /*28f0*/  IMAD.MOV.U32 R4, RZ, RZ, R7 ;  /* 0x000000ffff047224 */ /* 0x000fe200078e0007 */
[----:B------:R-:W-:-:S07]  /*2900*/  MOV R8, 0x2920 ;  /* 0x0000292000087802 */ /* 0x000fce0000000f00 */
[----:B------:R-:W-:Y:S05]  /*2910*/  CALL.REL.NOINC `($__internal_27_$__cuda_sm20_div_s64) ;  /* 0x0000002400ac7944 */ /* 0x000fea0003c00000 */
[----:B------:R-:W-:Y:S01]  /*2920*/  IADD3 R9, P0, PT, RZ, -R11, RZ ;  /* 0x8000000bff097210 */ /* 0x000fe20007f1e0ff */
[----:B------:R-:W-:Y:S01]  /*2930*/  IMAD.U32 R2, RZ, RZ, UR35 ;  /* 0x00000023ff027e24 */ /* 0x000fe2000f8e00ff */
[----:B------:R-:W-:Y:S02]  /*2940*/  MOV R3, UR34 ;  /* 0x0000002200037c02 */ /* 0x000fe40008000f00 */
[----:B------:R-:W-:-:S05]  /*2950*/  IADD3.X R4, PT, PT, RZ, ~R10, RZ, P0, !PT ;  /* 0x8000000aff047210 */ /* 0x000fca00007fe4ff */
[-C--:B------:R-:W-:Y:S02]  /*2960*/  IMAD R8, R4, R3.reuse, RZ ;  /* 0x0000000304087224 */ /* 0x080fe400078e02ff */
[----:B------:R-:W-:-:S04]  /*2970*/  IMAD.WIDE.U32 R4, R9, R3, R6 ;  /* 0x0000000309047225 */ /* 0x000fc800078e0006 */
[----:B------:R-:W-:Y:S01]  /*2980*/  IMAD R9, R9, R2, R8 ;  /* 0x0000000209097224 */ /* 0x000fe200078e0208 */
[----:B------:R-:W-:Y:S01]  /*2990*/  MOV R13, R4 ;  /* 0x00000004000d7202 */ /* 0x000fe20000000f00 */
[----:B------:R-:W-:-:S03]  /*29a0*/  IMAD.MOV.U32 R8, RZ, RZ, R11 ;  /* 0x000000ffff087224 */ /* 0x000fc600078e000b */
[----:B------:R-:W-:Y:S02]  /*29b0*/  IADD3 R14, PT, PT, R9, R5, RZ ;  /* 0x00000005090e7210 */ /* 0x000fe40007ffe0ff */
[----:B------:R-:W-:-:S07]  /*29c0*/  MOV R9, R10 ;  /* 0x0000000a00097202 */ /* 0x000fce0000000f00 */
.L_x_806:
[----:B------:R-:W-:Y:S05]  /*29d0*/  BSYNC.RECONVERGENT B1 ;  /* 0x0000000000017941 */ /* 0x000fea0003800200 */
.L_x_804:
[-C--:B------:R-:W-:Y:S02]  /*29e0*/  IMAD R9, R9, R3.reuse, RZ ;  /* 0x0000000309097224 */ /* 0x080fe400078e02ff */
[----:B------:R-:W-:Y:S02]  /*29f0*/  IMAD R15, R7, UR20, RZ ;  /* 0x00000014070f7c24 */ /* 0x000fe4000f8e02ff */
[----:B------:R-:W-:-:S04]  /*2a00*/  IMAD.WIDE.U32 R10, R8, R3, RZ ;  /* 0x00000003080a7225 */ /* 0x000fc800078e00ff */
[----:B------:R-:W-:Y:S01]  /*2a10*/  IMAD R9, R8, R2, R9 ;  /* 0x0000000208097224 */ /* 0x000fe200078e0209 */
[----:B------:R-:W-:Y:S01]  /*2a20*/  LEA R8, P0, R10, R13, 0x2 ;  /* 0x0000000d0a087211 */ /* 0x000fe200078010ff */
[----:B------:R-:W-:-:S04]  /*2a30*/  IMAD.WIDE.U32 R4, R6, UR20, RZ ;  /* 0x0000001406047c25 */ /* 0x000fc8000f8e00ff */
[----:B------:R-:W-:Y:S01]  /*2a40*/  IMAD R15, R6, UR21, R15 ;  /* 0x00000015060f7c24 */ /* 0x000fe2000f8e020f */
[----:B------:R-:W-:Y:S01]  /*2a50*/  LEA R12, P2, R4, UR26, 0x2 ;  /* 0x0000001a040c7c11 */ /* 0x000fe2000f8410ff */
[----:B------:R-:W-:Y:S01]  /*2a60*/  IMAD.IADD R11, R11, 0x1, R9 ;  /* 0x000000010b0b7824 */ /* 0x000fe200078e0209 */
[----:B------:R-:W-:Y:S02]  /*2a70*/  IADD3 R9, P1, PT, R8, R3, RZ ;  /* 0x0000000308097210 */ /* 0x000fe40007f3e0ff */
[----:B------:R-:W-:Y:S02]  /*2a80*/  IADD3 R5, PT, PT, R5, R15, RZ ;  /* 0x0000000f05057210 */ /* 0x000fe40007ffe0ff */
[----:B------:R-:W-:Y:S02]  /*2a90*/  LEA.HI.X R10, R10, R14, R11, 0x2, P0 ;  /* 0x0000000e0a0a7211 */ /* 0x000fe400000f140b */
[----:B------:R-:W-:Y:S02]  /*2aa0*/  LEA.HI.X R13, R4, UR27, R5, 0x2, P2 ;  /* 0x0000001b040d7c11 */ /* 0x000fe400090f1405 */
[----:B------:R-:W-:-:S02]  /*2ab0*/  IADD3 R5, P0, PT, R9, R3, RZ ;  /* 0x0000000309057210 */ /* 0x000fc40007f1e0ff */
[CC--:B------:R-:W-:Y:S01]  /*2ac0*/  IADD3.X R4, PT, PT, R10.reuse, R2.reuse, RZ, P1, !PT ;  /* 0x000000020a047210 */ /* 0x0c0fe20000ffe4ff */
[----:B------:R-:W-:Y:S01]  /*2ad0*/  IMAD R15, R10, UR10, RZ ;  /* 0x0000000a0a0f7c24 */ /* 0x000fe2000f8e02ff */
[----:B------:R-:W-:Y:S01]  /*2ae0*/  IADD3 R3, P1, PT, R5, R3, RZ ;  /* 0x0000000305037210 */ /* 0x000fe20007f3e0ff */
[----:B------:R-:W-:Y:S01]  /*2af0*/  IMAD.WIDE.U32 R20, R8, UR10, RZ ;  /* 0x0000000a08147c25 */ /* 0x000fe2000f8e00ff */
[C---:B------:R-:W-:Y:S01]  /*2b00*/  IADD3.X R11, PT, PT, R4.reuse, R2, RZ, P0, !PT ;  /* 0x00000002040b7210 */ /* 0x040fe200007fe4ff */
[----:B------:R0:W2:Y:S02]  /*2b10*/  LDG.E R25, desc[UR8][R12.64] ;  /* 0x000000080c197981 */ /* 0x0000a4000c1e1900 */
[----:B------:R-:W-:Y:S01]  /*2b20*/  IMAD R14, R4, UR10, RZ ;  /* 0x0000000a040e7c24 */ /* 0x000fe2000f8e02ff */
[----:B------:R-:W-:Y:S01]  /*2b30*/  LEA R16, P0, R20, UR12, 0x2 ;  /* 0x0000000c14107c11 */ /* 0x000fe2000f8010ff */
[----:B------:R-:W-:Y:S02]  /*2b40*/  IMAD.X R24, R11, 0x1, R2, P1 ;  /* 0x000000010b187824 */ /* 0x000fe400008e0602 */
[----:B------:R-:W-:-:S02]  /*2b50*/  IMAD R15, R8, UR11, R15 ;  /* 0x0000000b080f7c24 */ /* 0x000fc4000f8e020f */
[----:B------:R-:W-:-:S03]  /*2b60*/  IMAD.WIDE.U32 R18, R9, UR10, RZ ;  /* 0x0000000a09127c25 */ /* 0x000fc6000f8e00ff */
[----:B------:R-:W-:Y:S01]  /*2b70*/  IADD3 R17, PT, PT, R21, R15, RZ ;  /* 0x0000000f15117210 */ /* 0x000fe20007ffe0ff */
[----:B------:R-:W-:Y:S01]  /*2b80*/  IMAD R23, R9, UR11, R14 ;  /* 0x0000000b09177c24 */ /* 0x000fe2000f8e020e */
[----:B------:R-:W-:Y:S01]  /*2b90*/  LEA R14, P1, R18, UR12, 0x2 ;  /* 0x0000000c120e7c11 */ /* 0x000fe2000f8210ff */
[----:B------:R-:W-:Y:S01]  /*2ba0*/  IMAD R2, R24, UR10, RZ ;  /* 0x0000000a18027c24 */ /* 0x000fe2000f8e02ff */
[----:B------:R-:W-:Y:S01]  /*2bb0*/  LEA.HI.X R17, R20, UR13, R17, 0x2, P0 ;  /* 0x0000000d14117c11 */ /* 0x000fe200080f1411 */
[----:B0-----:R-:W-:Y:S01]  /*2bc0*/  IMAD.WIDE.U32 R12, R3, UR10, RZ ;  /* 0x0000000a030c7c25 */ /* 0x001fe2000f8e00ff */
[----:B------:R-:W-:-:S03]  /*2bd0*/  IADD3 R15, PT, PT, R19, R23, RZ ;  /* 0x00000017130f7210 */ /* 0x000fc60007ffe0ff */
[----:B------:R-:W-:Y:S01]  /*2be0*/  IMAD R19, R3, UR11, R2 ;  /* 0x0000000b03137c24 */ /* 0x000fe2000f8e0202 */
[----:B------:R-:W-:Y:S01]  /*2bf0*/  LEA.HI.X R15, R18, UR13, R15, 0x2, P1 ;  /* 0x0000000d120f7c11 */ /* 0x000fe200088f140f */
[----:B------:R-:W-:Y:S01]  /*2c00*/  IMAD R21, R7, UR18, RZ ;  /* 0x0000001207157c24 */ /* 0x000fe2000f8e02ff */
[----:B------:R-:W-:Y:S01]  /*2c10*/  LEA R18, P0, R12, UR12, 0x2 ;  /* 0x0000000c0c127c11 */ /* 0x000fe2000f8010ff */
[----:B------:R-:W-:Y:S01]  /*2c20*/  IMAD.IADD R13, R13, 0x1, R19 ;  /* 0x000000010d0d7824 */ /* 0x000fe200078e0213 */
[----:B------:R-:W3:Y:S01]  /*2c30*/  LDG.E R16, desc[UR8][R16.64] ;  /* 0x0000000810107981 */ /* 0x000ee2000c1e1900 */
[----:B------:R-:W-:-:S03]  /*2c40*/  IMAD.WIDE.U32 R22, R6, UR18, RZ ;  /* 0x0000001206167c25 */ /* 0x000fc6000f8e00ff */
[----:B------:R-:W-:Y:S01]  /*2c50*/  LEA.HI.X R19, R12, UR13, R13, 0x2, P0 ;  /* 0x0000000d0c137c11 */ /* 0x000fe200080f140d */
[----:B------:R-:W-:Y:S01]  /*2c60*/  IMAD R21, R6, UR19, R21 ;  /* 0x0000001306157c24 */ /* 0x000fe2000f8e0215 */
[----:B------:R-:W-:Y:S01]  /*2c70*/  LEA R12, P0, R22, UR24, 0x2 ;  /* 0x00000018160c7c11 */ /* 0x000fe2000f8010ff */
[----:B------:R-:W-:Y:S02]  /*2c80*/  IMAD R2, R11, UR10, RZ ;  /* 0x0000000a0b027c24 */ /* 0x000fe4000f8e02ff */
[----:B------:R-:W4:Y:S01]  /*2c90*/  LDG.E R18, desc[UR8][R18.64] ;  /* 0x0000000812127981 */ /* 0x000f22000c1e1900 */
[----:B------:R-:W-:Y:S01]  /*2ca0*/  IADD3 R13, PT, PT, R23, R21, RZ ;  /* 0x00000015170d7210 */ /* 0x000fe20007ffe0ff */
[----:B------:R-:W-:-:S03]  /*2cb0*/  IMAD.WIDE.U32 R20, R5, UR10, RZ ;  /* 0x0000000a05147c25 */ /* 0x000fc6000f8e00ff */
[----:B------:R-:W-:Y:S01]  /*2cc0*/  LEA.HI.X R13, R22, UR25, R13, 0x2, P0 ;  /* 0x00000019160d7c11 */ /* 0x000fe200080f140d */
[----:B------:R-:W-:Y:S01]  /*2cd0*/  IMAD R23, R5, UR11, R2 ;  /* 0x0000000b05177c24 */ /* 0x000fe2000f8e0202 */
[C---:B------:R-:W-:Y:S01]  /*2ce0*/  LEA R22, P0, R20.reuse, UR12, 0x2 ;  /* 0x0000000c14167c11 */ /* 0x040fe2000f8010ff */
[----:B------:R-:W5:Y:S03]  /*2cf0*/  LDG.E R2, desc[UR8][R14.64] ;  /* 0x000000080e027981 */ /* 0x000f66000c1e1900 */
[----:B------:R-:W-:Y:S01]  /*2d00*/  IADD3 R21, PT, PT, R21, R23, RZ ;  /* 0x0000001715157210 */ /* 0x000fe20007ffe0ff */
[----:B------:R0:W5:Y:S03]  /*2d10*/  LDG.E R17, desc[UR8][R12.64] ;  /* 0x000000080c117981 */ /* 0x000166000c1e1900 */
[----:B------:R-:W-:-:S05]  /*2d20*/  LEA.HI.X R23, R20, UR13, R21, 0x2, P0 ;  /* 0x0000000d14177c11 */ /* 0x000fca00080f1415 */
[----:B------:R1:W5:Y:S01]  /*2d30*/  LDG.E R22, desc[UR8][R22.64] ;  /* 0x0000000816167981 */ /* 0x000362000c1e1900 */
[----:B------:R-:W-:Y:S02]  /*2d40*/  IMAD R21, R7, UR22, RZ ;  /* 0x0000001607157c24 */ /* 0x000fe4000f8e02ff */
[----:B0-----:R-:W-:-:S04]  /*2d50*/  IMAD.WIDE.U32 R12, R6, UR22, RZ ;  /* 0x00000016060c7c25 */ /* 0x001fc8000f8e00ff */
[----:B------:R-:W-:Y:S01]  /*2d60*/  IMAD R21, R6, UR23, R21 ;  /* 0x0000001706157c24 */ /* 0x000fe2000f8e0215 */
[----:B------:R-:W-:Y:S01]  /*2d70*/  LEA R14, P0, R12, UR28, 0x2 ;  /* 0x0000001c0c0e7c11 */ /* 0x000fe2000f8010ff */
[----:B------:R-:W-:Y:S02]  /*2d80*/  IMAD R19, R10, UR14, RZ ;  /* 0x0000000e0a137c24 */ /* 0x000fe4000f8e02ff */
[----:B------:R-:W-:Y:S02]  /*2d90*/  IMAD.IADD R27, R13, 0x1, R21 ;  /* 0x000000010d1b7824 */ /* 0x000fe400078e0215 */
[----:B------:R-:W-:-:S03]  /*2da0*/  IMAD R4, R4, UR14, RZ ;  /* 0x0000000e04047c24 */ /* 0x000fc6000f8e02ff */
[----:B------:R-:W-:Y:S01]  /*2db0*/  LEA.HI.X R15, R12, UR29, R27, 0x2, P0 ;  /* 0x0000001d0c0f7c11 */ /* 0x000fe200080f141b */
[C---:B------:R-:W-:Y:S02]  /*2dc0*/  IMAD R27, R8.reuse, UR15, R19 ;  /* 0x0000000f081b7c24 */ /* 0x040fe4000f8e0213 */
[----:B------:R-:W-:-:S04]  /*2dd0*/  IMAD.WIDE.U32 R20, R8, UR14, RZ ;  /* 0x0000000e08147c25 */ /* 0x000fc8000f8e00ff */
[----:B-1----:R-:W-:Y:S02]  /*2de0*/  IMAD R23, R9, UR15, R4 ;  /* 0x0000000f09177c24 */ /* 0x002fe4000f8e0204 */
[----:B------:R-:W-:Y:S01]  /*2df0*/  IMAD R4, R11, UR14, RZ ;  /* 0x0000000e0b047c24 */ /* 0x000fe2000f8e02ff */
[----:B------:R-:W-:Y:S01]  /*2e00*/  LEA R8, P0, R20, UR16, 0x2 ;  /* 0x0000001014087c11 */ /* 0x000fe2000f8010ff */
[----:B------:R-:W-:Y:S01]  /*2e10*/  IMAD.WIDE.U32 R12, R9, UR14, RZ ;  /* 0x0000000e090c7c25 */ /* 0x000fe2000f8e00ff */
[----:B------:R-:W-:-:S03]  /*2e20*/  IADD3 R9, PT, PT, R21, R27, RZ ;  /* 0x0000001b15097210 */ /* 0x000fc60007ffe0ff */
[----:B------:R-:W-:-:S04]  /*2e30*/  IMAD.WIDE.U32 R10, R5, UR14, RZ ;  /* 0x0000000e050a7c25 */ /* 0x000fc8000f8e00ff */
[----:B------:R-:W-:Y:S02]  /*2e40*/  IMAD R5, R5, UR15, R4 ;  /* 0x0000000f05057c24 */ /* 0x000fe4000f8e0204 */
[----:B------:R-:W-:Y:S01]  /*2e50*/  IMAD R26, R24, UR14, RZ ;  /* 0x0000000e181a7c24 */ /* 0x000fe2000f8e02ff */
[----:B------:R-:W-:Y:S01]  /*2e60*/  LEA.HI.X R9, R20, UR17, R9, 0x2, P0 ;  /* 0x0000001114097c11 */ /* 0x000fe200080f1409 */
[----:B------:R-:W-:Y:S01]  /*2e70*/  IMAD.IADD R11, R11, 0x1, R5 ;  /* 0x000000010b0b7824 */ /* 0x000fe200078e0205 */
[----:B------:R-:W-:Y:S02]  /*2e80*/  LEA R20, P1, R10, UR16, 0x2 ;  /* 0x000000100a147c11 */ /* 0x000fe4000f8210ff */
[----:B------:R-:W-:Y:S02]  /*2e90*/  LEA R4, P0, R12, UR16, 0x2 ;  /* 0x000000100c047c11 */ /* 0x000fe4000f8010ff */
[----:B------:R-:W-:Y:S02]  /*2ea0*/  IADD3 R23, PT, PT, R13, R23, RZ ;  /* 0x000000170d177210 */ /* 0x000fe40007ffe0ff */
[----:B------:R-:W-:-:S02]  /*2eb0*/  LEA.HI.X R21, R10, UR17, R11, 0x2, P1 ;  /* 0x000000110a157c11 */ /* 0x000fc400088f140b */
[----:B------:R-:W-:Y:S01]  /*2ec0*/  LEA.HI.X R5, R12, UR17, R23, 0x2, P0 ;  /* 0x000000110c057c11 */ /* 0x000fe200080f1417 */
[----:B--2---:R0:W1:Y:S02]  /*2ed0*/  MUFU.TANH R19, R25 ;  /* 0x0000001900137308 */ /* 0x0040640000002400 */
[----:B0-----:R-:W-:-:S04]  /*2ee0*/  IMAD.WIDE.U32 R24, R3, UR14, RZ ;  /* 0x0000000e03187c25 */ /* 0x001fc8000f8e00ff */
[----:B------:R-:W-:-:S05]  /*2ef0*/  IMAD R3, R3, UR15, R26 ;  /* 0x0000000f03037c24 */ /* 0x000fca000f8e021a */
[----:B------:R-:W-:Y:S01]  /*2f00*/  IADD3 R11, PT, PT, R25, R3, RZ ;  /* 0x00000003190b7210 */ /* 0x000fe20007ffe0ff */
[-C--:B-1----:R-:W-:Y:S01]  /*2f10*/  FFMA.FTZ R26, -R19, R19.reuse, 1 ;  /* 0x3f800000131a7423 */ /* 0x082fe20000010113 */
[----:B------:R-:W-:Y:S01]  /*2f20*/  FMUL.FTZ R12, RZ, R19 ;  /* 0x00000013ff0c7220 */ /* 0x000fe20000410000 */
[----:B------:R-:W-:-:S04]  /*2f30*/  LEA R10, P0, R24, UR16, 0x2 ;  /* 0x00000010180a7c11 */ /* 0x000fc8000f8010ff */
[----:B------:R-:W-:Y:S01]  /*2f40*/  LEA.HI.X R11, R24, UR17, R11, 0x2, P0 ;  /* 0x00000011180b7c11 */ /* 0x000fe200080f140b */
[----:B---3--:R-:W-:Y:S01]  /*2f50*/  FADD.FTZ R19, -R16, 1 ;  /* 0x3f80000010137421 */ /* 0x008fe20000010100 */
[----:B----4-:R-:W-:Y:S01]  /*2f60*/  FMUL.FTZ R3, RZ, R18 ;  /* 0x00000012ff037220 */ /* 0x010fe20000410000 */
[----:B------:R-:W-:-:S03]  /*2f70*/  FADD.FTZ R13, -R18, 1 ;  /* 0x3f800000120d7421 */ /* 0x000fc60000010100 */
[----:B------:R-:W-:Y:S01]  /*2f80*/  FFMA.FTZ R3, R3, R26, RZ ;  /* 0x0000001a03037223 */ /* 0x000fe200000100ff */
[----:B------:R-:W-:Y:S01]  /*2f90*/  FMUL.FTZ R13, R12, R13 ;  /* 0x0000000d0c0d7220 */ /* 0x000fe20000410000 */
[----:B-----5:R-:W-:Y:S02]  /*2fa0*/  FADD.FTZ R24, -R2, 1 ;  /* 0x3f80000002187421 */ /* 0x020fe40000010100 */
[-C--:B------:R-:W-:Y:S01]  /*2fb0*/  FMUL.FTZ R17, R17, R3.reuse ;  /* 0x0000000311117220 */ /* 0x080fe20000410000 */
[----:B------:R-:W-:-:S03]  /*2fc0*/  FMUL.FTZ R12, R22, R3 ;  /* 0x00000003160c7220 */ /* 0x000fc60000410000 */
[----:B------:R-:W-:Y:S01]  /*2fd0*/  FMUL.FTZ R17, R17, R24 ;  /* 0x0000001811117220 */ /* 0x000fe20000410000 */
[----:B------:R-:W-:Y:S01]  /*2fe0*/  FMUL.FTZ R19, R12, R19 ;  /* 0x000000130c137220 */ /* 0x000fe20000410000 */
[----:B------:R-:W-:Y:S01]  /*2ff0*/  FFMA.FTZ R23, -R22, R22, 1 ;  /* 0x3f80000016177423 */ /* 0x000fe20000010116 */
[----:B------:R-:W-:Y:S01]  /*3000*/  FMUL.FTZ R12, R16, R3 ;  /* 0x00000003100c7220 */ /* 0x000fe20000410000 */
[----:B------:R-:W-:Y:S01]  /*3010*/  FMUL.FTZ R17, R2, R17 ;  /* 0x0000001102117220 */ /* 0x000fe20000410000 */
[----:B------:R-:W-:Y:S01]  /*3020*/  FMUL.FTZ R19, R16, R19 ;  /* 0x0000001310137220 */ /* 0x000fe20000410000 */
[----:B------:R-:W-:Y:S01]  /*3030*/  FMUL.FTZ R13, R18, R13 ;  /* 0x0000000d120d7220 */ /* 0x000fe20000410000 */
[----:B------:R-:W-:Y:S01]  /*3040*/  FMUL.FTZ R23, R12, R23 ;  /* 0x000000170c177220 */ /* 0x000fe20000410000 */
[----:B------:R-:W-:Y:S02]  /*3050*/  FMUL.FTZ R3, R2, R3 ;  /* 0x0000000302037220 */ /* 0x000fe40000410000 */
[----:B------:R-:W-:Y:S04]  /*3060*/  STG.E desc[UR8][R8.64], R19 ;  /* 0x0000001308007986 */ /* 0x000fe8000c101908 */
[----:B------:R0:W-:Y:S04]  /*3070*/  STG.E desc[UR8][R4.64], R17 ;  /* 0x0000001104007986 */ /* 0x0001e8000c101908 */
[----:B------:R1:W-:Y:S04]  /*3080*/  STG.E desc[UR8][R20.64], R23 ;  /* 0x0000001714007986 */ /* 0x0003e8000c101908 */
[----:B------:R1:W-:Y:S01]  /*3090*/  STG.E desc[UR8][R10.64], R13 ;  /* 0x0000000d0a007986 */ /* 0x0003e2000c101908 */
[----:B0-----:R-:W-:-:S03]  /*30a0*/  IADD3 R5, P0, PT, R0, R6, RZ ;  /* 0x0000000600057210 */ /* 0x001fc60007f1e0ff */
[----:B------:R1:W-:Y:S01]  /*30b0*/  STG.E desc[UR8][R14.64], R3 ;  /* 0x000000030e007986 */ /* 0x0003e2000c101908 */
[----:B------:R-:W-:Y:S02]  /*30c0*/  IADD3.X R4, PT, PT, RZ, R7, RZ, P0, !PT ;  /* 0x00000007ff047210 */ /* 0x000fe400007fe4ff */
[----:B------:R-:W-:-:S04]  /*30d0*/  ISETP.GE.U32.AND P0, PT, R5, UR30, PT ;  /* 0x0000001e05007c0c */ /* 0x000fc8000bf06070 */
[----:B------:R-:W-:-:S13]  /*30e0*/  ISETP.GE.AND.EX P0, PT, R4, UR31, PT, P0 ;  /* 0x0000001f04007c0c */ /* 0x000fda000bf06300 */
[----:B-1----:R-:W-:Y:S05]  /*30f0*/  @!P0 BRA `(.L_x_807) ;  /* 0xffffffec001c8947 */ /* 0x002fea000383ffff */
[----:B------:R-:W-:Y:S05]  /*3100*/  BSYNC.RECONVERGENT B0 ;  /* 0x0000000000007941 */ /* 0x000fea0003800200 */
.L_x_800:
[----:B------:R-:W-:Y:S05]  /*3110*/  EXIT ;  /* 0x000000000000794d */ /* 0x000fea0003800000 */
.L_x_786:
        /* <DEDUP_REMOVED lines=10> */
[----:B0-----:R-:W-:Y:S02]  /*31c0*/  IMAD R6, R4, UR14, RZ ;  /* 0x0000000e04067c24 */ /* 0x001fe4000f8e02ff */
[C---:B------:R-:W-:Y:S01]  /*31d0*/  IMAD.WIDE.U32 R2, R5.reuse, UR14, RZ ;  /* 0x0000000e05027c25 */ /* 0x040fe2000f8e00ff */
[----:B------:R-:W0:Y:S03]  /*31e0*/  LDCU.64 UR26, c[0x0][0x6c0] ;  /* 0x0000d800ff1a77ac */ /* 0x000e260008000a00 */
[C---:B------:R-:W-:Y:S01]  /*31f0*/  IMAD R7, R5.reuse, UR15, R6 ;  /* 0x0000000f05077c24 */ /* 0x040fe2000f8e0206 */
[----:B------:R-:W-:Y:S01]  /*3200*/  LEA R26, P0, R2, UR12, 0x2 ;  /* 0x0000000c021a7c11 */ /* 0x000fe2000f8010ff */
[----:B------:R-:W5:Y:S01]  /*3210*/  LDCU.64 UR18, c[0x0][0xd40] ;  /* 0x0001a800ff1277ac */ /* 0x000f620008000a00 */
[----:B-1----:R-:W-:Y:S01]  /*3220*/  IMAD.WIDE.U32 R10, R5, UR10, RZ ;  /* 0x0000000a050a7c25 */ /* 0x002fe2000f8e00ff */
[----:B------:R-:W1:Y:S03]  /*3230*/  LDCU.64 UR22, c[0x0][0x860] ;  /* 0x00010c00ff1677ac */ /* 0x000e660008000a00 */
[----:B------:R-:W-:-:S02]  /*3240*/  IMAD.IADD R7, R3, 0x1, R7 ;  /* 0x0000000103077824 */ /* 0x000fc400078e0207 */
[C---:B---3--:R-:W-:Y:S01]  /*3250*/  IMAD R6, R4.reuse, UR16, RZ ;  /* 0x0000001004067c24 */ /* 0x048fe2000f8e02ff */
[----:B------:R-:W3:Y:S01]  /*3260*/  LDCU UR40, c[0x0][0xee4] ;  /* 0x0001dc80ff2877ac */ /* 0x000ee20008000800 */
[----:B----4-:R-:W-:Y:S01]  /*3270*/  IMAD R12, R4, UR24, RZ ;  /* 0x00000018040c7c24 */ /* 0x010fe2000f8e02ff */
[----:B------:R-:W-:Y:S01]  /*3280*/  LEA.HI.X R25, R2, UR13, R7, 0x2, P0 ;  /* 0x0000000d02197c11 */ /* 0x000fe200080f1407 */
[----:B------:R-:W-:Y:S01]  /*3290*/  IMAD R2, R4, UR10, RZ ;  /* 0x0000000a04027c24 */ /* 0x000fe2000f8e02ff */
[----:B------:R-:W-:Y:S01]  /*32a0*/  LEA R28, P0, R10, UR4, 0x2 ;  /* 0x000000040a1c7c11 */ /* 0x000fe2000f8010ff */
[C---:B------:R-:W-:Y:S01]  /*32b0*/  IMAD R13, R5.reuse, UR17, R6 ;  /* 0x00000011050d7c24 */ /* 0x040fe2000f8e0206 */
[----:B------:R-:W4:Y:S01]  /*32c0*/  LDCU UR41, c[0x0][0xee0] ;  /* 0x0001dc00ff2977ac */ /* 0x000f220008000800 */
[C---:B------:R-:W-:Y:S02]  /*32d0*/  IMAD R27, R5.reuse, UR11, R2 ;  /* 0x0000000b051b7c24 */ /* 0x040fe4000f8e0202 */
[----:B--2---:R-:W-:Y:S01]  /*32e0*/  IMAD R2, R4, UR20, RZ ;  /* 0x0000001404027c24 */ /* 0x004fe2000f8e02ff */
[----:B------:R-:W2:Y:S01]  /*32f0*/  LDCU.64 UR32, c[0x0][0xe10] ;  /* 0x0001c200ff2077ac */ /* 0x000ea20008000a00 */
[----:B------:R-:W-:Y:S01]  /*3300*/  IMAD R17, R5, UR25, R12 ;  /* 0x0000001905117c24 */ /* 0x000fe2000f8e020c */
[----:B------:R-:W-:Y:S01]  /*3310*/  IADD3 R27, PT, PT, R11, R27, RZ ;  /* 0x0000001b0b1b7210 */ /* 0x000fe20007ffe0ff */
[C---:B------:R-:W-:Y:S01]  /*3320*/  IMAD R15, R5.reuse, UR21, R2 ;  /* 0x00000015050f7c24 */ /* 0x040fe2000f8e0202 */
[----:B------:R-:W2:Y:S01]  /*3330*/  LDCU.64 UR34, c[0x0][0x930] ;  /* 0x00012600ff2277ac */ /* 0x000ea20008000a00 */
[C---:B------:R-:W-:Y:S01]  /*3340*/  IMAD.WIDE.U32 R2, R5.reuse, UR24, RZ ;  /* 0x0000001805027c25 */ /* 0x040fe2000f8e00ff */
[----:B------:R-:W-:Y:S01]  /*3350*/  LEA.HI.X R27, R10, UR5, R27, 0x2, P0 ;  /* 0x000000050a1b7c11 */ /* 0x000fe200080f141b */
[----:B------:R-:W2:Y:S02]  /*3360*/  LDCU.64 UR36, c[0x0][0x790] ;  /* 0x0000f200ff2477ac */ /* 0x000ea40008000a00 */
[----:B------:R-:W-:Y:S01]  /*3370*/  IMAD.WIDE.U32 R8, R5, UR16, RZ ;  /* 0x0000001005087c25 */ /* 0x000fe2000f8e00ff */
[----:B0-----:R-:W-:-:S02]  /*3380*/  LEA R12, P3, R2, UR26, 0x2 ;  /* 0x0000001a020c7c11 */ /* 0x001fc4000f8610ff */
[----:B------:R-:W-:Y:S01]  /*3390*/  IADD3 R17, PT, PT, R3, R17, RZ ;  /* 0x0000001103117210 */ /* 0x000fe20007ffe0ff */
[----:B------:R-:W-:Y:S01]  /*33a0*/  IMAD.WIDE.U32 R6, R5, UR20, RZ ;  /* 0x0000001405067c25 */ /* 0x000fe2000f8e00ff */
[----:B-----5:R-:W-:Y:S01]  /*33b0*/  LEA R16, P1, R8, UR18, 0x2 ;  /* 0x0000001208107c11 */ /* 0x020fe2000f8210ff */
[----:B------:R-:W0:Y:S01]  /*33c0*/  LDCU.64 UR42, c[0x0][0xee0] ;  /* 0x0001dc00ff2a77ac */ /* 0x000e220008000a00 */
[----:B------:R-:W-:Y:S01]  /*33d0*/  LEA.HI.X R2, R2, UR27, R17, 0x2, P3 ;  /* 0x0000001b02027c11 */ /* 0x000fe200098f1411 */
[----:B------:R-:W-:Y:S01]  /*33e0*/  IMAD.IADD R15, R7, 0x1, R15 ;  /* 0x00000001070f7824 */ /* 0x000fe200078e020f */
[C---:B-1----:R-:W-:Y:S01]  /*33f0*/  LEA R14, P2, R6.reuse, UR22, 0x2 ;  /* 0x00000016060e7c11 */ /* 0x042fe2000f8410ff */
[----:B------:R1:W-:Y:S01]  /*3400*/  STL [R1], R16 ;  /* 0x0000001001007387 */ /* 0x0003e20000100800 */
[----:B------:R-:W-:Y:S01]  /*3410*/  IADD3 R13, PT, PT, R9, R13, RZ ;  /* 0x0000000d090d7210 */ /* 0x000fe20007ffe0ff */
[----:B------:R-:W0:Y:S01]  /*3420*/  LDCU.64 UR28, c[0x0][0x450] ;  /* 0x00008a00ff1c77ac */ /* 0x000e220008000a00 */
[----:B------:R-:W-:Y:S01]  /*3430*/  LEA.HI.X R6, R6, UR23, R15, 0x2, P2 ;  /* 0x0000001706067c11 */ /* 0x000fe200090f140f */
[----:B------:R1:W-:Y:S01]  /*3440*/  STL [R1+0x8], R14 ;  /* 0x0000080e01007387 */ /* 0x0003e20000100800 */
[----:B------:R-:W-:Y:S01]  /*3450*/  LEA.HI.X R29, R8, UR19, R13, 0x2, P1 ;  /* 0x00000013081d7c11 */ /* 0x000fe200088f140d */
[----:B------:R-:W0:Y:S02]  /*3460*/  LDCU.64 UR14, c[0x0][0x380] ;  /* 0x00007000ff0e77ac */ /* 0x000e240008000a00 */
[----:B------:R1:W-:Y:S01]  /*3470*/  STL [R1+0x10], R12 ;  /* 0x0000100c01007387 */ /* 0x0003e20000100800 */
[----:B------:R-:W0:Y:S03]  /*3480*/  LDCU.64 UR30, c[0x0][0x5f0] ;  /* 0x0000be00ff1e77ac */ /* 0x000e260008000a00 */
[----:B------:R1:W-:Y:S01]  /*3490*/  STL [R1+0xc], R2 ;  /* 0x00000c0201007387 */ /* 0x0003e20000100800 */
[----:B------:R-:W0:Y:S03]  /*34a0*/  LDCU.64 UR12, c[0x0][0x520] ;  /* 0x0000a400ff0c77ac */ /* 0x000e260008000a00 */
[----:B------:R1:W-:Y:S01]  /*34b0*/  STL [R1+0x4], R6 ;  /* 0x0000040601007387 */ /* 0x0003e20000100800 */
[----:B------:R-:W0:Y:S01]  /*34c0*/  LDCU.64 UR38, c[0x0][0xee8] ;  /* 0x0001dd00ff2677ac */ /* 0x000e220008000a00 */
[----:B------:R-:W0:Y:S01]  /*34d0*/  LDCU.64 UR10, c[0x0][0xc70] ;  /* 0x00018e00ff0a77ac */ /* 0x000e220008000a00 */
[----:B--234-:R-:W0:Y:S02]  /*34e0*/  LDCU.64 UR16, c[0x0][0xad0] ;  /* 0x00015a00ff1077ac */ /* 0x01ce240008000a00 */
.L_x_813:
[----:B------:R-:W-:Y:S01]  /*34f0*/  MOV R21, UR40 ;  /* 0x0000002800157c02 */ /* 0x000fe20008000f00 */
[----:B------:R-:W-:Y:S03]  /*3500*/  BSSY.RECONVERGENT B1, `(.L_x_810) ;  /* 0x000002c000017945 */ /* 0x000fe60003800200 */
[----:B-1----:R-:W-:-:S04]  /*3510*/  LOP3.LUT R2, R4, R21, RZ, 0xfc, !PT ;  /* 0x0000001504027212 */ /* 0x002fc800078efcff */
[----:B------:R-:W-:-:S13]  /*3520*/  ISETP.NE.U32.AND P0, PT, R2, RZ, PT ;  /* 0x000000ff0200720c */ /* 0x000fda0003f05070 */
[----:B--2---:R-:W-:Y:S05]  /*3530*/  @P0 BRA `(.L_x_811) ;  /* 0x0000000000600947 */ /* 0x004fea0003800000 */
[----:B------:R-:W-:Y:S02]  /*3540*/  IMAD.U32 R9, RZ, RZ, UR41 ;  /* 0x00000029ff097e24 */ /* 0x000fe4000f8e00ff */
[----:B------:R-:W-:Y:S02]  /*3550*/  HFMA2 R11, -RZ, RZ, 0, 0 ;  /* 0x00000000ff0b7431 */ /* 0x000fe400000001ff */
[----:B------:R-:W-:Y:S01]  /*3560*/  IMAD.MOV.U32 R8, RZ, RZ, RZ ;  /* 0x000000ffff087224 */ /* 0x000fe200078e00ff */
[----:B------:R-:W1:Y:S01]  /*3570*/  I2F.U32.RP R6, R9 ;  /* 0x0000000900067306 */ /* 0x000e620000209000 */
[----:B------:R-:W-:-:S07]  /*3580*/  ISETP.NE.U32.AND P2, PT, R9, RZ, PT ;  /* 0x000000ff0900720c */ /* 0x000fce0003f45070 */
[----:B-1----:R-:W1:Y:S02]  /*3590*/  MUFU.RCP R6, R6 ;  /* 0x0000000600067308 */ /* 0x002e640000001000 */
[----:B-1----:R-:W-:-:S06]  /*35a0*/  IADD3 R3, PT, PT, R6, 0xffffffe, RZ ;  /* 0x0ffffffe06037810 */ /* 0x002fcc0007ffe0ff */
        /* <DEDUP_REMOVED lines=17> */
.L_x_811:
[----:B------:R-:W-:-:S07]  /*36c0*/  MOV R8, 0x36e0 ;  /* 0x000036e000087802 */ /* 0x000fce0000000f00 */
[----:B0-----:R-:W-:Y:S05]  /*36d0*/  CALL.REL.NOINC `($__internal_27_$__cuda_sm20_div_s64) ;  /* 0x00000018003c7944 */ /* 0x001fea0003c00000 */
        /* <DEDUP_REMOVED lines=8> */
[C---:B------:R-:W-:Y:S01]  /*3760*/  LOP3.LUT R10, R11.reuse, R10, RZ, 0x3c, !PT ;  /* 0x0000000a0b0a7212 */ /* 0x040fe200078e3cff */
[C---:B------:R-:W-:Y:S02]  /*3770*/  IMAD R13, R6.reuse, R21, R7 ;  /* 0x00000015060d7224 */ /* 0x040fe400078e0207 */
[----:B------:R-:W-:Y:S01]  /*3780*/  IMAD.WIDE.U32 R2, R6, R9, R2 ;  /* 0x0000000906027225 */ /* 0x000fe200078e0002 */
[----:B------:R-:W-:Y:S02]  /*3790*/  LOP3.LUT R11, R11, R10, RZ, 0x3c, !PT ;  /* 0x0000000a0b0b7212 */ /* 0x000fe400078e3cff */
[----:B------:R-:W-:Y:S02]  /*37a0*/  MOV R7, R2 ;  /* 0x0000000200077202 */ /* 0x000fe40000000f00 */
[----:B------:R-:W-:-:S07]  /*37b0*/  IADD3 R8, PT, PT, R13, R3, RZ ;  /* 0x000000030d087210 */ /* 0x000fce0007ffe0ff */
.L_x_812:
[----:B0-----:R-:W-:Y:S05]  /*37c0*/  BSYNC.RECONVERGENT B1 ;  /* 0x0000000000017941 */ /* 0x001fea0003800200 */
.L_x_810:
[----:B------:R-:W2:Y:S04]  /*37d0*/  LDL R14, [R1+0x4] ;  /* 0x00000400010e7983 */ /* 0x000ea80000100800 */
[----:B------:R-:W3:Y:S01]  /*37e0*/  LDL R12, [R1+0x8] ;  /* 0x00000800010c7983 */ /* 0x000ee20000100800 */
        /* <DEDUP_REMOVED lines=9> */
[----:B------:R-:W-:Y:S02]  /*3880*/  IADD3 R7, P1, PT, R2, R9, RZ ;  /* 0x0000000902077210 */ /* 0x000fe40007f3e0ff */
[----:B------:R-:W-:Y:S01]  /*3890*/  IADD3.X R8, PT, PT, R3, R21, RZ, P0, !PT ;  /* 0x0000001503087210 */ /* 0x000fe200007fe4ff */
[----:B------:R-:W-:Y:S01]  /*38a0*/  IMAD R13, R6, UR29, R13 ;  /* 0x0000001d060d7c24 */ /* 0x000fe2000f8e020d */
[----:B------:R-:W-:Y:S02]  /*38b0*/  IADD3 R9, P2, PT, R7, R9, RZ ;  /* 0x0000000907097210 */ /* 0x000fe40007f5e0ff */
[C---:B------:R-:W-:Y:S01]  /*38c0*/  IADD3.X R20, PT, PT, R8.reuse, R21, RZ, P1, !PT ;  /* 0x0000001508147210 */ /* 0x040fe20000ffe4ff */
[----:B------:R-:W-:Y:S01]  /*38d0*/  IMAD R18, R8, UR28, RZ ;  /* 0x0000001c08127c24 */ /* 0x000fe2000f8e02ff */
[----:B------:R-:W-:-:S03]  /*38e0*/  IADD3 R13, PT, PT, R17, R13, RZ ;  /* 0x0000000d110d7210 */ /* 0x000fc60007ffe0ff */
[----:B------:R-:W-:Y:S02]  /*38f0*/  IMAD.X R21, R20, 0x1, R21, P2 ;  /* 0x0000000114157824 */ /* 0x000fe400010e0615 */
[----:B------:R-:W-:Y:S02]  /*3900*/  IMAD R17, R2, UR29, R18 ;  /* 0x0000001d02117c24 */ /* 0x000fe4000f8e0212 */
[----:B------:R-:W-:-:S04]  /*3910*/  IMAD.WIDE.U32 R18, R9, UR28, RZ ;  /* 0x0000001c09127c25 */ /* 0x000fc8000f8e00ff */
[----:B------:R-:W-:Y:S02]  /*3920*/  IMAD R22, R20, UR28, RZ ;  /* 0x0000001c14167c24 */ /* 0x000fe4000f8e02ff */
[----:B--2---:R-:W-:Y:S02]  /*3930*/  IMAD.MOV.U32 R11, RZ, RZ, R14 ;  /* 0x000000ffff0b7224 */ /* 0x004fe400078e000e */
[----:B------:R-:W-:Y:S01]  /*3940*/  IMAD.WIDE.U32 R14, R2, UR28, RZ ;  /* 0x0000001c020e7c25 */ /* 0x000fe2000f8e00ff */
[----:B---3--:R-:W-:Y:S02]  /*3950*/  MOV R10, R12 ;  /* 0x0000000c000a7202 */ /* 0x008fe40000000f00 */
[----:B------:R-:W-:-:S03]  /*3960*/  LEA R12, P0, R16, UR14, 0x2 ;  /* 0x0000000e100c7c11 */ /* 0x000fc6000f8010ff */
[----:B------:R0:W2:Y:S01]  /*3970*/  LDG.E R24, desc[UR8][R10.64] ;  /* 0x000000080a187981 */ /* 0x0000a2000c1e1900 */
[----:B------:R-:W-:Y:S02]  /*3980*/  IADD3 R15, PT, PT, R15, R17, RZ ;  /* 0x000000110f0f7210 */ /* 0x000fe40007ffe0ff */
[----:B------:R-:W-:-:S05]  /*3990*/  LEA.HI.X R13, R16, UR15, R13, 0x2, P0 ;  /* 0x0000000f100d7c11 */ /* 0x000fca00080f140d */
[----:B------:R-:W3:Y:S01]  /*39a0*/  LDG.E R12, desc[UR8][R12.64] ;  /* 0x000000080c0c7981 */ /* 0x000ee2000c1e1900 */
[----:B0-----:R-:W-:Y:S01]  /*39b0*/  IMAD R11, R21, UR28, RZ ;  /* 0x0000001c150b7c24 */ /* 0x001fe2000f8e02ff */
[----:B------:R-:W-:-:S03]  /*39c0*/  LEA R10, P0, R14, UR14, 0x2 ;  /* 0x0000000e0e0a7c11 */ /* 0x000fc6000f8010ff */
[----:B------:R-:W-:Y:S01]  /*39d0*/  IMAD R17, R9, UR29, R11 ;  /* 0x0000001d09117c24 */ /* 0x000fe2000f8e020b */
[----:B------:R-:W-:Y:S01]  /*39e0*/  LEA.HI.X R11, R14, UR15, R15, 0x2, P0 ;  /* 0x0000000f0e0b7c11 */ /* 0x000fe200080f140f */
[----:B------:R-:W-:Y:S01]  /*39f0*/  IMAD.WIDE.U32 R14, R7, UR28, RZ ;  /* 0x0000001c070e7c25 */ /* 0x000fe2000f8e00ff */
[C---:B------:R-:W-:Y:S02]  /*3a00*/  LEA R16, P0, R18.reuse, UR14, 0x2 ;  /* 0x0000000e12107c11 */ /* 0x040fe4000f8010ff */
[----:B------:R-:W-:Y:S01]  /*3a10*/  IADD3 R17, PT, PT, R19, R17, RZ ;  /* 0x0000001113117210 */ /* 0x000fe20007ffe0ff */
[----:B------:R-:W-:Y:S01]  /*3a20*/  IMAD R19, R7, UR29, R22 ;  /* 0x0000001d07137c24 */ /* 0x000fe2000f8e0216 */
[----:B------:R-:W4:Y:S02]  /*3a30*/  LDG.E R13, desc[UR8][R10.64] ;  /* 0x000000080a0d7981 */ /* 0x000f24000c1e1900 */
[----:B------:R-:W-:Y:S01]  /*3a40*/  LEA.HI.X R17, R18, UR15, R17, 0x2, P0 ;  /* 0x0000000f12117c11 */ /* 0x000fe200080f1411 */
[----:B------:R-:W-:Y:S01]  /*3a50*/  IMAD.IADD R19, R15, 0x1, R19 ;  /* 0x000000010f137824 */ /* 0x000fe200078e0213 */
[----:B------:R-:W-:-:S02]  /*3a60*/  LEA R18, P0, R14, UR14, 0x2 ;  /* 0x0000000e0e127c11 */ /* 0x000fc4000f8010ff */
[----:B------:R-:W-:Y:S01]  /*3a70*/  MOV R15, R27 ;  /* 0x0000001b000f7202 */ /* 0x000fe20000000f00 */
[----:B------:R-:W5:Y:S01]  /*3a80*/  LDG.E R16, desc[UR8][R16.64] ;  /* 0x0000000810107981 */ /* 0x000f62000c1e1900 */
[----:B------:R-:W-:Y:S02]  /*3a90*/  LEA.HI.X R19, R14, UR15, R19, 0x2, P0 ;  /* 0x0000000f0e137c11 */ /* 0x000fe400080f1413 */
[----:B------:R-:W-:-:S03]  /*3aa0*/  MOV R14, R28 ;  /* 0x0000001c000e7202 */ /* 0x000fc60000000f00 */
[----:B------:R-:W3:Y:S04]  /*3ab0*/  LDG.E R18, desc[UR8][R18.64] ;  /* 0x0000000812127981 */ /* 0x000ee8000c1e1900 */
[----:B------:R-:W2:Y:S01]  /*3ac0*/  LDL R17, [R1+0x10] ;  /* 0x0000100001117983 */ /* 0x000ea20000100800 */
[----:B------:R-:W-:-:S03]  /*3ad0*/  IMAD R3, R3, UR30, RZ ;  /* 0x0000001e03037c24 */ /* 0x000fc6000f8e02ff */
[----:B------:R0:W4:Y:S04]  /*3ae0*/  LDG.E R22, desc[UR8][R14.64] ;  /* 0x000000080e167981 */ /* 0x000128000c1e1900 */
[----:B------:R-:W5:Y:S01]  /*3af0*/  LDL.LU R19, [R1+0xc] ;  /* 0x00000c0001137983 */ /* 0x000f620000300800 */
[----:B------:R-:W-:Y:S02]  /*3b00*/  IMAD R8, R8, UR30, RZ ;  /* 0x0000001e08087c24 */ /* 0x000fe4000f8e02ff */
[----:B0-----:R-:W-:Y:S01]  /*3b10*/  IMAD.MOV.U32 R14, RZ, RZ, R26 ;  /* 0x000000ffff0e7224 */ /* 0x001fe200078e001a */
[----:B------:R-:W-:Y:S01]  /*3b20*/  MOV R15, R25 ;  /* 0x00000019000f7202 */ /* 0x000fe20000000f00 */
[----:B------:R-:W-:-:S04]  /*3b30*/  IMAD R8, R2, UR31, R8 ;  /* 0x0000001f02087c24 */ /* 0x000fc8000f8e0208 */
[----:B------:R0:W3:Y:S01]  /*3b40*/  LDG.E R23, desc[UR8][R14.64] ;  /* 0x000000080e177981 */ /* 0x0000e2000c1e1900 */
[----:B--2---:R-:W-:Y:S01]  /*3b50*/  MOV R10, R17 ;  /* 0x00000011000a7202 */ /* 0x004fe20000000f00 */
[----:B-----5:R-:W-:-:S05]  /*3b60*/  IMAD.MOV.U32 R11, RZ, RZ, R19 ;  /* 0x000000ffff0b7224 */ /* 0x020fca00078e0013 */
[----:B------:R1:W2:Y:S01]  /*3b70*/  LDG.E R17, desc[UR8][R10.64] ;  /* 0x000000080a117981 */ /* 0x0002a2000c1e1900 */
[----:B0-----:R-:W-:Y:S01]  /*3b80*/  MOV R15, R19 ;  /* 0x00000013000f7202 */ /* 0x001fe20000000f00 */
[----:B------:R-:W-:Y:S02]  /*3b90*/  IMAD R19, R20, UR30, RZ ;  /* 0x0000001e14137c24 */ /* 0x000fe4000f8e02ff */
[----:B-1----:R-:W-:-:S04]  /*3ba0*/  IMAD.WIDE.U32 R10, R6, UR30, RZ ;  /* 0x0000001e060a7c25 */ /* 0x002fc8000f8e00ff */
[----:B------:R-:W-:Y:S01]  /*3bb0*/  IMAD R6, R6, UR31, R3 ;  /* 0x0000001f06067c24 */ /* 0x000fe2000f8e0203 */
[----:B------:R-:W-:Y:S01]  /*3bc0*/  LEA R14, P0, R10, UR12, 0x2 ;  /* 0x0000000c0a0e7c11 */ /* 0x000fe2000f8010ff */
[----:B------:R-:W-:-:S03]  /*3bd0*/  IMAD.WIDE.U32 R2, R2, UR30, RZ ;  /* 0x0000001e02027c25 */ /* 0x000fc6000f8e00ff */
[----:B------:R-:W-:Y:S01]  /*3be0*/  IADD3 R6, PT, PT, R11, R6, RZ ;  /* 0x000000060b067210 */ /* 0x000fe20007ffe0ff */
[----:B------:R-:W-:Y:S01]  /*3bf0*/  IMAD.MOV.U32 R20, RZ, RZ, R15 ;  /* 0x000000ffff147224 */ /* 0x000fe200078e000f */
[----:B------:R-:W-:Y:S02]  /*3c00*/  IADD3 R8, PT, PT, R3, R8, RZ ;  /* 0x0000000803087210 */ /* 0x000fe40007ffe0ff */
[----:B------:R-:W-:Y:S02]  /*3c10*/  LEA.HI.X R15, R10, UR13, R6, 0x2, P0 ;  /* 0x0000000d0a0f7c11 */ /* 0x000fe400080f1406 */
[C---:B------:R-:W-:Y:S01]  /*3c20*/  LEA R6, P0, R2.reuse, UR12, 0x2 ;  /* 0x0000000c02067c11 */ /* 0x040fe2000f8010ff */
[C---:B------:R-:W-:Y:S02]  /*3c30*/  IMAD R19, R7.reuse, UR31, R19 ;  /* 0x0000001f07137c24 */ /* 0x040fe4000f8e0213 */
[----:B------:R-:W-:Y:S01]  /*3c40*/  IMAD.WIDE.U32 R10, R7, UR30, RZ ;  /* 0x0000001e070a7c25 */ /* 0x000fe2000f8e00ff */
[----:B------:R-:W-:-:S02]  /*3c50*/  LEA.HI.X R7, R2, UR13, R8, 0x2, P0 ;  /* 0x0000000d02077c11 */ /* 0x000fc400080f1408 */
[----:B------:R-:W5:Y:S01]  /*3c60*/  LDL.LU R8, [R1+0x4] ;  /* 0x0000040001087983 */ /* 0x000f620000300800 */
[----:B------:R-:W0:Y:S01]  /*3c70*/  MUFU.TANH R24, R24 ;  /* 0x0000001800187308 */ /* 0x000e220000002400 */
[----:B------:R-:W-:Y:S01]  /*3c80*/  IMAD R21, R21, UR30, RZ ;  /* 0x0000001e15157c24 */ /* 0x000fe2000f8e02ff */
[----:B------:R-:W-:Y:S02]  /*3c90*/  LEA R2, P0, R10, UR12, 0x2 ;  /* 0x0000000c0a027c11 */ /* 0x000fe4000f8010ff */
[----:B------:R-:W-:Y:S01]  /*3ca0*/  IADD3 R19, PT, PT, R11, R19, RZ ;  /* 0x000000130b137210 */ /* 0x000fe20007ffe0ff */
[----:B------:R-:W-:-:S03]  /*3cb0*/  IMAD R11, R9, UR31, R21 ;  /* 0x0000001f090b7c24 */ /* 0x000fc6000f8e0215 */
[----:B------:R-:W-:Y:S01]  /*3cc0*/  LEA.HI.X R3, R10, UR13, R19, 0x2, P0 ;  /* 0x0000000d0a037c11 */ /* 0x000fe200080f1413 */
[-C--:B0-----:R-:W-:Y:S01]  /*3cd0*/  FFMA.FTZ R19, -R24, R24.reuse, 1 ;  /* 0x3f80000018137423 */ /* 0x081fe20000010118 */
[----:B----4-:R-:W-:Y:S01]  /*3ce0*/  FMUL.FTZ R24, R22, R24 ;  /* 0x0000001816187220 */ /* 0x010fe20000410000 */
[----:B------:R-:W-:-:S04]  /*3cf0*/  FMUL.FTZ R22, R16, R22 ;  /* 0x0000001610167220 */ /* 0x000fc80000410000 */
[----:B---3--:R-:W-:Y:S01]  /*3d00*/  FFMA.FTZ R19, R22, R19, R23 ;  /* 0x0000001316137223 */ /* 0x008fe20000010017 */
[----:B------:R-:W-:-:S03]  /*3d10*/  MOV R22, R20 ;  /* 0x0000001400167202 */ /* 0x000fc60000000f00 */
[CC--:B------:R-:W-:Y:S01]  /*3d20*/  FMUL.FTZ R20, R18.reuse, R19.reuse ;  /* 0x0000001312147220 */ /* 0x0c0fe20000410000 */
[----:B------:R-:W-:Y:S01]  /*3d30*/  FFMA.FTZ R18, -R18, R18, 1 ;  /* 0x3f80000012127423 */ /* 0x000fe20000010112 */
[----:B--2---:R-:W-:Y:S01]  /*3d40*/  FMUL.FTZ R17, R17, R19 ;  /* 0x0000001311117220 */ /* 0x004fe20000410000 */
[----:B-----5:R-:W-:Y:S02]  /*3d50*/  IMAD.MOV.U32 R21, RZ, RZ, R8 ;  /* 0x000000ffff157224 */ /* 0x020fe400078e0008 */
[----:B------:R-:W-:-:S03]  /*3d60*/  IMAD.WIDE.U32 R8, R9, UR30, RZ ;  /* 0x0000001e09087c25 */ /* 0x000fc6000f8e00ff */
[----:B------:R-:W-:Y:S02]  /*3d70*/  LEA R10, P0, R8, UR12, 0x2 ;  /* 0x0000000c080a7c11 */ /* 0x000fe4000f8010ff */
[----:B------:R-:W-:Y:S01]  /*3d80*/  IADD3 R11, PT, PT, R9, R11, RZ ;  /* 0x0000000b090b7210 */ /* 0x000fe20007ffe0ff */
[----:B------:R-:W-:-:S03]  /*3d90*/  FADD.FTZ R9, -R16, 1 ;  /* 0x3f80000010097421 */ /* 0x000fc60000010100 */
[----:B------:R-:W-:Y:S01]  /*3da0*/  LEA.HI.X R11, R8, UR13, R11, 0x2, P0 ;  /* 0x0000000d080b7c11 */ /* 0x000fe200080f140b */
[----:B------:R-:W-:Y:S01]  /*3db0*/  FADD.FTZ R8, -R12, 1 ;  /* 0x3f8000000c087421 */ /* 0x000fe20000010100 */
[----:B------:R-:W-:Y:S01]  /*3dc0*/  FMUL.FTZ R24, R24, R9 ;  /* 0x0000000918187220 */ /* 0x000fe20000410000 */
[----:B------:R-:W-:Y:S02]  /*3dd0*/  FADD.FTZ R9, -R13, 1 ;  /* 0x3f8000000d097421 */ /* 0x000fe40000010100 */
[----:B------:R-:W-:Y:S01]  /*3de0*/  FMUL.FTZ R8, R20, R8 ;  /* 0x0000000814087220 */ /* 0x000fe20000410000 */
[----:B------:R-:W-:Y:S01]  /*3df0*/  FMUL.FTZ R24, R16, R24 ;  /* 0x0000001810187220 */ /* 0x000fe20000410000 */
[C---:B------:R-:W-:Y:S01]  /*3e00*/  FMUL.FTZ R16, R12.reuse, R19 ;  /* 0x000000130c107220 */ /* 0x040fe20000410000 */
[----:B------:R-:W-:Y:S01]  /*3e10*/  FMUL.FTZ R9, R17, R9 ;  /* 0x0000000911097220 */ /* 0x000fe20000410000 */
[----:B------:R-:W-:Y:S02]  /*3e20*/  FMUL.FTZ R17, R12, R8 ;  /* 0x000000080c117220 */ /* 0x000fe40000410000 */
[----:B------:R-:W-:-:S02]  /*3e30*/  FMUL.FTZ R23, R16, R18 ;  /* 0x0000001210177220 */ /* 0x000fc40000410000 */
[----:B------:R-:W2:Y:S04]  /*3e40*/  LDL.LU R16, [R1+0x8] ;  /* 0x0000080001107983 */ /* 0x000ea80000300800 */
[----:B------:R-:W3:Y:S04]  /*3e50*/  LDL.LU R18, [R1+0x10] ;  /* 0x0000100001127983 */ /* 0x000ee80000300800 */
[----:B------:R0:W-:Y:S04]  /*3e60*/  STG.E desc[UR8][R14.64], R17 ;  /* 0x000000110e007986 */ /* 0x0001e8000c101908 */
[----:B0-----:R-:W4:Y:S01]  /*3e70*/  LDL.LU R15, [R1] ;  /* 0x00000000010f7983 */ /* 0x001f220000300800 */
[----:B------:R-:W-:-:S02]  /*3e80*/  IMAD.MOV.U32 R20, RZ, RZ, R21 ;  /* 0x000000ffff147224 */ /* 0x000fc400078e0015 */
[C---:B------:R-:W-:Y:S01]  /*3e90*/  FMUL.FTZ R21, R13.reuse, R9 ;  /* 0x000000090d157220 */ /* 0x040fe20000410000 */
[----:B------:R-:W-:-:S04]  /*3ea0*/  FMUL.FTZ R19, R13, R19 ;  /* 0x000000130d137220 */ /* 0x000fc80000410000 */
[----:B------:R0:W-:Y:S04]  /*3eb0*/  STG.E desc[UR8][R6.64], R21 ;  /* 0x0000001506007986 */ /* 0x0001e8000c101908 */
[----:B------:R1:W-:Y:S01]  /*3ec0*/  STG.E desc[UR8][R2.64], R23 ;  /* 0x0000001702007986 */ /* 0x0003e2000c101908 */
[----:B------:R-:W-:-:S03]  /*3ed0*/  IMAD.WIDE.U32 R8, R0, UR32, RZ ;  /* 0x0000002000087c25 */ /* 0x000fc6000f8e00ff */
[----:B------:R5:W-:Y:S01]  /*3ee0*/  STG.E desc[UR8][R10.64], R24 ;  /* 0x000000180a007986 */ /* 0x000be2000c101908 */
[----:B0-----:R-:W-:Y:S01]  /*3ef0*/  MOV R7, R29 ;  /* 0x0000001d00077202 */ /* 0x001fe20000000f00 */
[----:B-1----:R-:W-:-:S04]  /*3f00*/  IMAD.WIDE.U32 R2, R0, UR10, RZ ;  /* 0x0000000a00027c25 */ /* 0x002fc8000f8e00ff */
[----:B-----5:R-:W-:-:S04]  /*3f10*/  IMAD.WIDE.U32 R10, R0, UR34, RZ ;  /* 0x00000022000a7c25 */ /* 0x020fc8000f8e00ff */
[----:B------:R-:W-:-:S04]  /*3f20*/  IMAD.WIDE.U32 R12, R0, UR36, RZ ;  /* 0x00000024000c7c25 */ /* 0x000fc8000f8e00ff */
[C---:B------:R-:W-:Y:S01]  /*3f30*/  IMAD R14, R0.reuse, UR11, R3 ;  /* 0x0000000b000e7c24 */ /* 0x040fe2000f8e0203 */
[----:B------:R-:W-:-:S05]  /*3f40*/  IADD3 R5, P0, PT, R0, R5, RZ ;  /* 0x0000000500057210 */ /* 0x000fca0007f1e0ff */
[----:B------:R-:W-:Y:S01]  /*3f50*/  IMAD.X R4, RZ, RZ, R4, P0 ;  /* 0x000000ffff047224 */ /* 0x000fe200000e0604 */
[----:B------:R-:W-:-:S04]  /*3f60*/  ISETP.GE.U32.AND P0, PT, R5, UR38, PT ;  /* 0x0000002605007c0c */ /* 0x000fc8000bf06070 */
[----:B------:R-:W-:Y:S02]  /*3f70*/  ISETP.GE.AND.EX P0, PT, R4, UR39, PT, P0 ;  /* 0x0000002704007c0c */ /* 0x000fe4000bf06300 */
[----:B------:R-:W-:-:S04]  /*3f80*/  LEA R26, P1, R2, R26, 0x2 ;  /* 0x0000001a021a7211 */ /* 0x000fc800078210ff */
[----:B------:R-:W-:Y:S02]  /*3f90*/  LEA.HI.X R25, R2, R25, R14, 0x2, P1 ;  /* 0x0000001902197211 */ /* 0x000fe400008f140e */
[----:B--2---:R-:W-:Y:S02]  /*3fa0*/  LEA R16, P3, R10, R16, 0x2 ;  /* 0x000000100a107211 */ /* 0x004fe400078610ff */
[----:B---3--:R-:W-:Y:S02]  /*3fb0*/  LEA R18, P2, R12, R18, 0x2 ;  /* 0x000000120c127211 */ /* 0x008fe400078410ff */
[----:B----4-:R-:W-:-:S05]  /*3fc0*/  MOV R6, R15 ;  /* 0x0000000f00067202 */ /* 0x010fca0000000f00 */
[----:B------:R0:W-:Y:S01]  /*3fd0*/  STG.E desc[UR8][R6.64], R19 ;  /* 0x0000001306007986 */ /* 0x0001e2000c101908 */
[----:B------:R-:W-:Y:S01]  /*3fe0*/  LEA R15, P4, R8, R15, 0x2 ;  /* 0x0000000f080f7211 */ /* 0x000fe200078810ff */
[----:B0-----:R-:W-:-:S04]  /*3ff0*/  IMAD.WIDE.U32 R6, R0, UR16, RZ ;  /* 0x0000001000067c25 */ /* 0x001fc8000f8e00ff */
[C---:B------:R-:W-:Y:S02]  /*4000*/  IMAD R3, R0.reuse, UR17, R7 ;  /* 0x0000001100037c24 */ /* 0x040fe4000f8e0207 */
[C---:B------:R-:W-:Y:S02]  /*4010*/  IMAD R7, R0.reuse, UR33, R9 ;  /* 0x0000002100077c24 */ /* 0x040fe4000f8e0209 */
[C---:B------:R-:W-:Y:S02]  /*4020*/  IMAD R9, R0.reuse, UR35, R11 ;  /* 0x0000002300097c24 */ /* 0x040fe4000f8e020b */
[----:B------:R-:W-:Y:S01]  /*4030*/  IMAD R11, R0, UR37, R13 ;  /* 0x00000025000b7c24 */ /* 0x000fe2000f8e020d */
[----:B------:R2:W-:Y:S02]  /*4040*/  STL [R1], R15 ;  /* 0x0000000f01007387 */ /* 0x0005e40000100800 */
[----:B------:R-:W-:Y:S02]  /*4050*/  LEA.HI.X R20, R10, R20, R9, 0x2, P3 ;  /* 0x000000140a147211 */ /* 0x000fe400018f1409 */
[----:B------:R-:W-:Y:S01]  /*4060*/  LEA.HI.X R22, R12, R22, R11, 0x2, P2 ;  /* 0x000000160c167211 */ /* 0x000fe200010f140b */
[----:B------:R2:W-:Y:S04]  /*4070*/  STL [R1+0x8], R16 ;  /* 0x0000081001007387 */ /* 0x0005e80000100800 */
[----:B------:R2:W-:Y:S04]  /*4080*/  STL [R1+0x10], R18 ;  /* 0x0000101201007387 */ /* 0x0005e80000100800 */
[----:B------:R2:W-:Y:S04]  /*4090*/  STL [R1+0xc], R22 ;  /* 0x00000c1601007387 */ /* 0x0005e80000100800 */
[----:B------:R2:W-:Y:S01]  /*40a0*/  STL [R1+0x4], R20 ;  /* 0x0000041401007387 */ /* 0x0005e20000100800 */
[----:B------:R-:W-:-:S02]  /*40b0*/  LEA R28, P5, R6, R28, 0x2 ;  /* 0x0000001c061c7211 */ /* 0x000fc400078a10ff */
[----:B------:R-:W-:Y:S02]  /*40c0*/  LEA.HI.X R29, R8, R29, R7, 0x2, P4 ;  /* 0x0000001d081d7211 */ /* 0x000fe400020f1407 */
[----:B------:R-:W-:Y:S01]  /*40d0*/  LEA.HI.X R27, R6, R27, R3, 0x2, P5 ;  /* 0x0000001b061b7211 */ /* 0x000fe200028f1403 */
[----:B------:R-:W-:Y:S08]  /*40e0*/  @!P0 BRA `(.L_x_813) ;  /* 0xfffffff400008947 */ /* 0x000ff0000383ffff */
[----:B------:R-:W-:Y:S05]  /*40f0*/  BSYNC.RECONVERGENT B0 ;  /* 0x0000000000007941 */ /* 0x000fea0003800200 */
.L_x_809:
[----:B------:R-:W-:Y:S05]  /*4100*/  EXIT ;  /* 0x000000000000794d */ /* 0x000fea0003800000 */
.L_x_808:
        /* <DEDUP_REMOVED lines=12> */
[C---:B-1----:R-:W-:Y:S01]  /*41d0*/  IMAD R2, R4.reuse, UR16, RZ ;  /* 0x0000001004027c24 */ /* 0x042fe2000f8e02ff */
[----:B------:R-:W1:Y:S01]  /*41e0*/  LDCU UR38, c[0x0][0xee4] ;  /* 0x0001dc80ff2677ac */ /* 0x000e620008000800 */
[C---:B--2---:R-:W-:Y:S01]  /*41f0*/  IMAD R12, R4.reuse, UR20, RZ ;  /* 0x00000014040c7c24 */ /* 0x044fe2000f8e02ff */
[----:B------:R-:W-:Y:S01]  /*4200*/  IADD3 R13, PT, PT, R9, R13, RZ ;  /* 0x0000000d090d7210 */ /* 0x000fe20007ffe0ff */
[----:B---3--:R-:W-:Y:S01]  /*4210*/  IMAD R6, R4, UR12, RZ ;  /* 0x0000000c04067c24 */ /* 0x008fe2000f8e02ff */
[----:B------:R-:W2:Y:S01]  /*4220*/  LDCU UR39, c[0x0][0xee0] ;  /* 0x0001dc00ff2777ac */ /* 0x000ea20008000800 */
[----:B------:R-:W-:-:S02]  /*4230*/  IMAD R17, R5, UR17, R2 ;  /* 0x0000001105117c24 */ /* 0x000fc4000f8e0202 */
[C---:B------:R-:W-:Y:S01]  /*4240*/  IMAD.WIDE.U32 R2, R5.reuse, UR20, RZ ;  /* 0x0000001405027c25 */ /* 0x040fe2000f8e00ff */
[----:B------:R-:W3:Y:S03]  /*4250*/  LDCU.64 UR30, c[0x0][0xe10] ;  /* 0x0001c200ff1e77ac */ /* 0x000ee60008000a00 */
[C---:B------:R-:W-:Y:S01]  /*4260*/  IMAD R19, R5.reuse, UR21, R12 ;  /* 0x0000001505137c24 */ /* 0x040fe2000f8e020c */
[----:B----4-:R-:W-:Y:S01]  /*4270*/  LEA R12, P3, R2, UR22, 0x2 ;  /* 0x00000016020c7c11 */ /* 0x010fe2000f8610ff */
[C---:B------:R-:W-:Y:S01]  /*4280*/  IMAD R15, R5.reuse, UR13, R6 ;  /* 0x0000000d050f7c24 */ /* 0x040fe2000f8e0206 */
[----:B------:R-:W4:Y:S01]  /*4290*/  LDCU.64 UR32, c[0x0][0x930] ;  /* 0x00012600ff2077ac */ /* 0x000f220008000a00 */
[----:B------:R-:W-:Y:S01]  /*42a0*/  IMAD.WIDE.U32 R6, R5, UR16, RZ ;  /* 0x0000001005067c25 */ /* 0x000fe2000f8e00ff */
[----:B------:R-:W-:Y:S02]  /*42b0*/  IADD3 R19, PT, PT, R3, R19, RZ ;  /* 0x0000001303137210 */ /* 0x000fe40007ffe0ff */
[----:B------:R-:W-:Y:S01]  /*42c0*/  LEA.HI.X R3, R8, UR5, R13, 0x2, P0 ;  /* 0x0000000508037c11 */ /* 0x000fe200080f140d */
[----:B------:R-:W-:Y:S01]  /*42d0*/  IMAD.WIDE.U32 R10, R5, UR12, RZ ;  /* 0x0000000c050a7c25 */ /* 0x000fe2000f8e00ff */
[----:B0-----:R-:W-:Y:S01]  /*42e0*/  LEA R14, P2, R6, UR18, 0x2 ;  /* 0x00000012060e7c11 */ /* 0x001fe2000f8410ff */
[----:B------:R-:W0:Y:S01]  /*42f0*/  LDCU.64 UR34, c[0x0][0x790] ;  /* 0x0000f200ff2277ac */ /* 0x000e220008000a00 */
[----:B------:R-:W-:Y:S01]  /*4300*/  LEA.HI.X R2, R2, UR23, R19, 0x2, P3 ;  /* 0x0000001702027c11 */ /* 0x000fe200098f1413 */
[----:B------:R-:W-:Y:S01]  /*4310*/  IMAD.IADD R17, R7, 0x1, R17 ;  /* 0x0000000107117824 */ /* 0x000fe200078e0211 */
[----:B-----5:R-:W-:Y:S01]  /*4320*/  LEA R28, P1, R10, UR14, 0x2 ;  /* 0x0000000e0a1c7c11 */ /* 0x020fe2000f8210ff */
        /* <DEDUP_REMOVED lines=8> */
[----:B------:R-:W0:Y:S01]  /*43b0*/  LDCU.64 UR26, c[0x0][0x380] ;  /* 0x00007000ff1a77ac */ /* 0x000e220008000a00 */
[----:B------:R-:W0:Y:S01]  /*43c0*/  LDCU.64 UR28, c[0x0][0x5f0] ;  /* 0x0000be00ff1c77ac */ /* 0x000e220008000a00 */
[----:B------:R-:W0:Y:S01]  /*43d0*/  LDCU.64 UR10, c[0x0][0x520] ;  /* 0x0000a400ff0a77ac */ /* 0x000e220008000a00 */
[----:B------:R-:W0:Y:S01]  /*43e0*/  LDCU.64 UR36, c[0x0][0xee8] ;  /* 0x0001dd00ff2477ac */ /* 0x000e220008000a00 */
[----:B-1234-:R-:W0:Y:S02]  /*43f0*/  LDCU.64 UR12, c[0x0][0xad0] ;  /* 0x00015a00ff0c77ac */ /* 0x01ee240008000a00 */
.L_x_818:
[----:B-1----:R-:W-:Y:S01]  /*4400*/  MOV R22, UR38 ;  /* 0x0000002600167c02 */ /* 0x002fe20008000f00 */
        /* <DEDUP_REMOVED lines=9> */
[----:B0-----:R-:W-:Y:S01]  /*44a0*/  IADD3 R6, PT, PT, R2, 0xffffffe, RZ ;  /* 0x0ffffffe02067810 */ /* 0x001fe20007ffe0ff */
[----:B------:R-:W-:-:S05]  /*44b0*/  HFMA2 R2, -RZ, RZ, 0, 0 ;  /* 0x00000000ff027431 */ /* 0x000fca00000001ff */
        /* <DEDUP_REMOVED lines=17> */
.L_x_816:
[----:B------:R-:W-:-:S07]  /*45d0*/  MOV R8, 0x45f0 ;  /* 0x000045f000087802 */ /* 0x000fce0000000f00 */
[----:B------:R-:W-:Y:S05]  /*45e0*/  CALL.REL.NOINC `($__internal_27_$__cuda_sm20_div_s64) ;  /* 0x0000000800787944 */ /* 0x000fea0003c00000 */
[----:B------:R-:W-:Y:S01]  /*45f0*/  IADD3 R9, P0, PT, RZ, -R11, RZ ;  /* 0x8000000bff097210 */ /* 0x000fe20007f1e0ff */
[----:B------:R-:W-:Y:S01]  /*4600*/  IMAD.MOV.U32 R6, RZ, RZ, R5 ;  /* 0x000000ffff067224 */ /* 0x000fe200078e0005 */
[----:B------:R-:W-:Y:S02]  /*4610*/  MOV R8, UR40 ;  /* 0x0000002800087c02 */ /* 0x000fe40008000f00 */
[-C--:B------:R-:W-:Y:S02]  /*4620*/  IADD3.X R7, PT, PT, RZ, ~R10.reuse, RZ, P0, !PT ;  /* 0x8000000aff077210 */ /* 0x080fe400007fe4ff */
[----:B------:R-:W-:Y:S02]  /*4630*/  MOV R22, UR41 ;  /* 0x0000002900167c02 */ /* 0x000fe40008000f00 */
[----:B------:R-:W-:Y:S01]  /*4640*/  LOP3.LUT R11, R11, R10, RZ, 0x3c, !PT ;  /* 0x0000000a0b0b7212 */ /* 0x000fe200078e3cff */
[----:B------:R-:W-:Y:S01]  /*4650*/  IMAD R2, R7, R8, RZ ;  /* 0x0000000807027224 */ /* 0x000fe200078e02ff */
[----:B------:R-:W-:-:S02]  /*4660*/  MOV R7, R4 ;  /* 0x0000000400077202 */ /* 0x000fc40000000f00 */
[----:B------:R-:W-:Y:S01]  /*4670*/  LOP3.LUT R10, R11, R10, RZ, 0x3c, !PT ;  /* 0x0000000a0b0a7212 */ /* 0x000fe200078e3cff */
[----:B------:R-:W-:-:S03]  /*4680*/  IMAD.WIDE.U32 R6, R9, R8, R6 ;  /* 0x0000000809067225 */ /* 0x000fc600078e0006 */
[----:B------:R-:W-:Y:S01]  /*4690*/  LOP3.LUT R11, R11, R10, RZ, 0x3c, !PT ;  /* 0x0000000a0b0b7212 */ /* 0x000fe200078e3cff */
[----:B------:R-:W-:-:S05]  /*46a0*/  IMAD R9, R9, R22, R2 ;  /* 0x0000001609097224 */ /* 0x000fca00078e0202 */
[----:B------:R-:W-:-:S07]  /*46b0*/  IADD3 R2, PT, PT, R9, R7, RZ ;  /* 0x0000000709027210 */ /* 0x000fce0007ffe0ff */
.L_x_817:
[----:B------:R-:W-:Y:S05]  /*46c0*/  BSYNC.RECONVERGENT B1 ;  /* 0x0000000000017941 */ /* 0x000fea0003800200 */
.L_x_815:
[----:B------:R-:W2:Y:S01]  /*46d0*/  LDL R26, [R1] ;  /* 0x00000000011a7983 */ /* 0x000ea20000100800 */
[-C--:B------:R-:W-:Y:S02]  /*46e0*/  IMAD R7, R11, R8.reuse, RZ ;  /* 0x000000080b077224 */ /* 0x080fe400078e02ff */
[C---:B------:R-:W-:Y:S01]  /*46f0*/  IMAD.WIDE.U32 R20, R10.reuse, R8, RZ ;  /* 0x000000080a147225 */ /* 0x040fe200078e00ff */
[----:B------:R-:W3:Y:S03]  /*4700*/  LDL.LU R23, [R1+0x4] ;  /* 0x0000040001177983 */ /* 0x000ee60000300800 */
[----:B------:R-:W-:Y:S01]  /*4710*/  IMAD R7, R10, R22, R7 ;  /* 0x000000160a077224 */ /* 0x000fe200078e0207 */
[----:B------:R-:W-:-:S04]  /*4720*/  LEA R6, P0, R20, R6, 0x2 ;  /* 0x0000000614067211 */ /* 0x000fc800078010ff */
[----:B------:R-:W-:Y:S01]  /*4730*/  IADD3 R7, PT, PT, R21, R7, RZ ;  /* 0x0000000715077210 */ /* 0x000fe20007ffe0ff */
[C---:B------:R-:W-:Y:S01]  /*4740*/  IMAD.WIDE.U32 R14, R6.reuse, UR24, RZ ;  /* 0x00000018060e7c25 */ /* 0x040fe2000f8e00ff */
[----:B------:R-:W-:Y:S02]  /*4750*/  IADD3 R9, P1, PT, R6, R8, RZ ;  /* 0x0000000806097210 */ /* 0x000fe40007f3e0ff */
[----:B------:R-:W-:Y:S02]  /*4760*/  LEA.HI.X R20, R20, R2, R7, 0x2, P0 ;  /* 0x0000000214147211 */ /* 0x000fe400000f1407 */
[C---:B------:R-:W-:Y:S01]  /*4770*/  IADD3 R7, P0, PT, R9.reuse, R8, RZ ;  /* 0x0000000809077210 */ /* 0x040fe20007f1e0ff */
[----:B------:R-:W-:-:S04]  /*4780*/  IMAD.WIDE.U32 R16, R9, UR24, RZ ;  /* 0x0000001809107c25 */ /* 0x000fc8000f8e00ff */
[C---:B------:R-:W-:Y:S01]  /*4790*/  IMAD.X R2, R20.reuse, 0x1, R22, P1 ;  /* 0x0000000114027824 */ /* 0x040fe200008e0616 */
[----:B------:R-:W-:Y:S01]  /*47a0*/  IADD3 R21, P1, PT, R7, R8, RZ ;  /* 0x0000000807157210 */ /* 0x000fe20007f3e0ff */
[----:B------:R-:W-:Y:S02]  /*47b0*/  IMAD R11, R20, UR24, RZ ;  /* 0x00000018140b7c24 */ /* 0x000fe4000f8e02ff */
[C---:B------:R-:W-:Y:S01]  /*47c0*/  IMAD R10, R2.reuse, UR24, RZ ;  /* 0x00000018020a7c24 */ /* 0x040fe2000f8e02ff */
[-C--:B------:R-:W-:Y:S01]  /*47d0*/  IADD3.X R8, PT, PT, R2, R22.reuse, RZ, P0, !PT ;  /* 0x0000001602087210 */ /* 0x080fe200007fe4ff */
[----:B------:R-:W-:Y:S02]  /*47e0*/  IMAD R11, R6, UR25, R11 ;  /* 0x00000019060b7c24 */ /* 0x000fe4000f8e020b */
[----:B------:R-:W-:Y:S01]  /*47f0*/  IMAD R13, R9, UR25, R10 ;  /* 0x00000019090d7c24 */ /* 0x000fe2000f8e020a */
[----:B------:R-:W-:Y:S01]  /*4800*/  IADD3.X R22, PT, PT, R8, R22, RZ, P1, !PT ;  /* 0x0000001608167210 */ /* 0x000fe20000ffe4ff */
[----:B------:R-:W-:Y:S01]  /*4810*/  IMAD.WIDE.U32 R18, R21, UR24, RZ ;  /* 0x0000001815127c25 */ /* 0x000fe2000f8e00ff */
[----:B------:R-:W-:-:S02]  /*4820*/  IADD3 R11, PT, PT, R15, R11, RZ ;  /* 0x0000000b0f0b7210 */ /* 0x000fc40007ffe0ff */
[----:B------:R-:W-:Y:S01]  /*4830*/  LEA R10, P0, R14, UR26, 0x2 ;  /* 0x0000001a0e0a7c11 */ /* 0x000fe2000f8010ff */
[----:B------:R-:W-:Y:S01]  /*4840*/  IMAD R15, R22, UR24, RZ ;  /* 0x00000018160f7c24 */ /* 0x000fe2000f8e02ff */
[----:B------:R-:W-:Y:S01]  /*4850*/  LEA R12, P1, R16, UR26, 0x2 ;  /* 0x0000001a100c7c11 */ /* 0x000fe2000f8210ff */
[----:B------:R-:W-:Y:S01]  /*4860*/  IMAD.IADD R13, R17, 0x1, R13 ;  /* 0x00000001110d7824 */ /* 0x000fe200078e020d */
[----:B------:R-:W-:Y:S01]  /*4870*/  LEA.HI.X R11, R14, UR27, R11, 0x2, P0 ;  /* 0x0000001b0e0b7c11 */ /* 0x000fe200080f140b */
[----:B------:R-:W-:Y:S01]  /*4880*/  IMAD R17, R21, UR25, R15 ;  /* 0x0000001915117c24 */ /* 0x000fe2000f8e020f */
[----:B------:R-:W-:Y:S02]  /*4890*/  MOV R15, R29 ;  /* 0x0000001d000f7202 */ /* 0x000fe40000000f00 */
[----:B------:R-:W-:Y:S01]  /*48a0*/  LEA.HI.X R13, R16, UR27, R13, 0x2, P1 ;  /* 0x0000001b100d7c11 */ /* 0x000fe200088f140d */
[----:B------:R-:W-:Y:S01]  /*48b0*/  IMAD R16, R8, UR24, RZ ;  /* 0x0000001808107c24 */ /* 0x000fe2000f8e02ff */
[----:B------:R-:W-:-:S03]  /*48c0*/  IADD3 R17, PT, PT, R19, R17, RZ ;  /* 0x0000001113117210 */ /* 0x000fc60007ffe0ff */
[----:B------:R-:W-:Y:S01]  /*48d0*/  IMAD R19, R7, UR25, R16 ;  /* 0x0000001907137c24 */ /* 0x000fe2000f8e0210 */
[----:B--2---:R-:W-:-:S05]  /*48e0*/  MOV R14, R26 ;  /* 0x0000001a000e7202 */ /* 0x004fca0000000f00 */
[----:B------:R0:W2:Y:S02]  /*48f0*/  LDG.E R27, desc[UR8][R14.64] ;  /* 0x000000080e1b7981 */ /* 0x0000a4000c1e1900 */
[----:B0-----:R-:W-:-:S04]  /*4900*/  LEA R14, P0, R18, UR26, 0x2 ;  /* 0x0000001a120e7c11 */ /* 0x001fc8000f8010ff */
[----:B------:R-:W-:Y:S01]  /*4910*/  LEA.HI.X R15, R18, UR27, R17, 0x2, P0 ;  /* 0x0000001b120f7c11 */ /* 0x000fe200080f1411 */
[----:B------:R-:W-:-:S04]  /*4920*/  IMAD.WIDE.U32 R16, R7, UR24, RZ ;  /* 0x0000001807107c25 */ /* 0x000fc8000f8e00ff */
[----:B------:R-:W-:Y:S01]  /*4930*/  IMAD.IADD R17, R17, 0x1, R19 ;  /* 0x0000000111117824 */ /* 0x000fe200078e0213 */
[----:B------:R-:W-:-:S04]  /*4940*/  LEA R18, P0, R16, UR26, 0x2 ;  /* 0x0000001a10127c11 */ /* 0x000fc8000f8010ff */
[----:B------:R-:W-:Y:S02]  /*4950*/  LEA.HI.X R19, R16, UR27, R17, 0x2, P0 ;  /* 0x0000001b10137c11 */ /* 0x000fe400080f1411 */
[----:B------:R-:W4:Y:S04]  /*4960*/  LDL.LU R17, [R1+0x8] ;  /* 0x0000080001117983 */ /* 0x000f280000300800 */
[----:B------:R0:W5:Y:S02]  /*4970*/  LDG.E R16, desc[UR8][R14.64] ;  /* 0x000000080e107981 */ /* 0x000164000c1e1900 */
[----:B0-----:R-:W-:Y:S02]  /*4980*/  MOV R14, R24 ;  /* 0x00000018000e7202 */ /* 0x001fe40000000f00 */
[----:B------:R-:W-:-:S05]  /*4990*/  MOV R15, R3 ;  /* 0x00000003000f7202 */ /* 0x000fca0000000f00 */
[----:B------:R-:W5:Y:S04]  /*49a0*/  LDG.E R14, desc[UR8][R14.64] ;  /* 0x000000080e0e7981 */ /* 0x000f68000c1e1900 */
[----:B------:R3:W5:Y:S02]  /*49b0*/  LDG.E R15, desc[UR8][R10.64] ;  /* 0x000000080a0f7981 */ /* 0x000764000c1e1900 */
[----:B---3--:R-:W-:Y:S01]  /*49c0*/  IMAD.MOV.U32 R11, RZ, RZ, R23 ;  /* 0x000000ffff0b7224 */ /* 0x008fe200078e0017 */
[----:B----4-:R-:W-:-:S05]  /*49d0*/  MOV R10, R17 ;  /* 0x00000011000a7202 */ /* 0x010fca0000000f00 */
[----:B------:R0:W3:Y:S02]  /*49e0*/  LDG.E R26, desc[UR8][R10.64] ;  /* 0x000000080a1a7981 */ /* 0x0000e4000c1e1900 */
[----:B0-----:R-:W-:Y:S02]  /*49f0*/  MOV R11, R17 ;  /* 0x00000011000b7202 */ /* 0x001fe40000000f00 */
[----:B------:R0:W4:Y:S01]  /*4a00*/  LDG.E R17, desc[UR8][R18.64] ;  /* 0x0000000812117981 */ /* 0x000122000c1e1900 */
[----:B------:R-:W-:Y:S01]  /*4a10*/  IMAD R20, R20, UR28, RZ ;  /* 0x0000001c14147c24 */ /* 0x000fe2000f8e02ff */
[----:B0-----:R-:W-:Y:S01]  /*4a20*/  MOV R18, R11 ;  /* 0x0000000b00127202 */ /* 0x001fe20000000f00 */
[C---:B------:R-:W-:Y:S01]  /*4a30*/  IMAD.WIDE.U32 R10, R6.reuse, UR28, RZ ;  /* 0x0000001c060a7c25 */ /* 0x040fe2000f8e00ff */
[----:B------:R-:W-:Y:S02]  /*4a40*/  MOV R19, R23 ;  /* 0x0000001700137202 */ /* 0x000fe40000000f00 */
[----:B------:R0:W4:Y:S01]  /*4a50*/  LDG.E R23, desc[UR8][R12.64] ;  /* 0x000000080c177981 */ /* 0x000122000c1e1900 */
[----:B------:R-:W-:Y:S01]  /*4a60*/  IMAD R6, R6, UR29, R20 ;  /* 0x0000001d06067c24 */ /* 0x000fe2000f8e0214 */
[----:B--2---:R-:W1:Y:S01]  /*4a70*/  MUFU.TANH R27, R27 ;  /* 0x0000001b001b7308 */ /* 0x004e620000002400 */
[----:B------:R-:W-:-:S02]  /*4a80*/  IMAD R20, R2, UR28, RZ ;  /* 0x0000001c02147c24 */ /* 0x000fc4000f8e02ff */
[----:B------:R-:W-:Y:S01]  /*4a90*/  IMAD R8, R8, UR28, RZ ;  /* 0x0000001c08087c24 */ /* 0x000fe2000f8e02ff */
[----:B------:R-:W-:Y:S01]  /*4aa0*/  IADD3 R2, PT, PT, R11, R6, RZ ;  /* 0x000000060b027210 */ /* 0x000fe20007ffe0ff */
[C---:B------:R-:W-:Y:S01]  /*4ab0*/  IMAD R20, R9.reuse, UR29, R20 ;  /* 0x0000001d09147c24 */ /* 0x040fe2000f8e0214 */
[----:B------:R-:W-:Y:S01]  /*4ac0*/  MOV R6, R19 ;  /* 0x0000001300067202 */ /* 0x000fe20000000f00 */
[----:B------:R-:W-:Y:S01]  /*4ad0*/  IMAD R22, R22, UR28, RZ ;  /* 0x0000001c16167c24 */ /* 0x000fe2000f8e02ff */
[----:B0-----:R-:W-:Y:S01]  /*4ae0*/  LEA R12, P0, R10, UR10, 0x2 ;  /* 0x0000000a0a0c7c11 */ /* 0x001fe2000f8010ff */
[----:B------:R-:W-:Y:S01]  /*4af0*/  IMAD.MOV.U32 R13, RZ, RZ, R18 ;  /* 0x000000ffff0d7224 */ /* 0x000fe200078e0012 */
[----:B------:R-:W-:Y:S01]  /*4b00*/  MOV R11, R6 ;  /* 0x00000006000b7202 */ /* 0x000fe20000000f00 */
[----:B------:R-:W-:-:S03]  /*4b10*/  IMAD.WIDE.U32 R18, R9, UR28, RZ ;  /* 0x0000001c09127c25 */ /* 0x000fc6000f8e00ff */
[----:B------:R-:W-:Y:S02]  /*4b20*/  MOV R9, R13 ;  /* 0x0000000d00097202 */ /* 0x000fe40000000f00 */
[----:B------:R-:W-:Y:S01]  /*4b30*/  LEA.HI.X R13, R10, UR11, R2, 0x2, P0 ;  /* 0x0000000b0a0d7c11 */ /* 0x000fe200080f1402 */
[----:B------:R-:W-:Y:S01]  /*4b40*/  IMAD R2, R7, UR29, R8 ;  /* 0x0000001d07027c24 */ /* 0x000fe2000f8e0208 */
[----:B------:R-:W-:Y:S01]  /*4b50*/  LEA R6, P0, R18, UR10, 0x2 ;  /* 0x0000000a12067c11 */ /* 0x000fe2000f8010ff */
[----:B------:R-:W-:Y:S01]  /*4b60*/  IMAD.MOV.U32 R10, RZ, RZ, R9 ;  /* 0x000000ffff0a7224 */ /* 0x000fe200078e0009 */
[----:B------:R-:W-:Y:S01]  /*4b70*/  IADD3 R20, PT, PT, R19, R20, RZ ;  /* 0x0000001413147210 */ /* 0x000fe20007ffe0ff */
[----:B------:R-:W-:-:S03]  /*4b80*/  IMAD.WIDE.U32 R8, R7, UR28, RZ ;  /* 0x0000001c07087c25 */ /* 0x000fc6000f8e00ff */
[----:B------:R-:W-:Y:S01]  /*4b90*/  LEA.HI.X R7, R18, UR11, R20, 0x2, P0 ;  /* 0x0000000b12077c11 */ /* 0x000fe200080f1414 */
[----:B------:R-:W-:Y:S01]  /*4ba0*/  IMAD.MOV.U32 R19, RZ, RZ, R11 ;  /* 0x000000ffff137224 */ /* 0x000fe200078e000b */
[----:B------:R-:W-:Y:S02]  /*4bb0*/  MOV R20, R10 ;  /* 0x0000000a00147202 */ /* 0x000fe40000000f00 */
[----:B------:R-:W-:Y:S02]  /*4bc0*/  LEA R10, P0, R8, UR10, 0x2 ;  /* 0x0000000a080a7c11 */ /* 0x000fe4000f8010ff */
[----:B------:R-:W-:Y:S01]  /*4bd0*/  MOV R11, R20 ;  /* 0x00000014000b7202 */ /* 0x000fe20000000f00 */
[C---:B------:R-:W-:Y:S01]  /*4be0*/  IMAD R20, R21.reuse, UR29, R22 ;  /* 0x0000001d15147c24 */ /* 0x040fe2000f8e0216 */
[----:B------:R-:W-:Y:S01]  /*4bf0*/  MOV R22, R19 ;  /* 0x0000001300167202 */ /* 0x000fe20000000f00 */
[----:B------:R-:W-:Y:S01]  /*4c00*/  IMAD.WIDE.U32 R18, R21, UR28, RZ ;  /* 0x0000001c15127c25 */ /* 0x000fe2000f8e00ff */
[----:B------:R-:W-:-:S03]  /*4c10*/  IADD3 R2, PT, PT, R9, R2, RZ ;  /* 0x0000000209027210 */ /* 0x000fc60007ffe0ff */
[----:B------:R-:W-:Y:S01]  /*4c20*/  IMAD.MOV.U32 R21, RZ, RZ, R11 ;  /* 0x000000ffff157224 */ /* 0x000fe200078e000b */
[----:B------:R-:W-:Y:S01]  /*4c30*/  LEA.HI.X R11, R8, UR11, R2, 0x2, P0 ;  /* 0x0000000b080b7c11 */ /* 0x000fe200080f1402 */
[----:B-----5:R-:W-:Y:S01]  /*4c40*/  FMUL.FTZ R2, R16, R14 ;  /* 0x0000000e10027220 */ /* 0x020fe20000410000 */
[----:B------:R-:W-:Y:S01]  /*4c50*/  IADD3 R9, PT, PT, R19, R20, RZ ;  /* 0x0000001413097210 */ /* 0x000fe20007ffe0ff */
[-C--:B-1----:R-:W-:Y:S01]  /*4c60*/  FFMA.FTZ R19, -R27, R27.reuse, 1 ;  /* 0x3f8000001b137423 */ /* 0x082fe2000001011b */
[----:B------:R-:W-:Y:S01]  /*4c70*/  FMUL.FTZ R14, R14, R27 ;  /* 0x0000001b0e0e7220 */ /* 0x000fe20000410000 */
[----:B------:R-:W-:Y:S02]  /*4c80*/  LEA R8, P0, R18, UR10, 0x2 ;  /* 0x0000000a12087c11 */ /* 0x000fe4000f8010ff */
[----:B------:R-:W-:Y:S01]  /*4c90*/  MOV R27, R21 ;  /* 0x00000015001b7202 */ /* 0x000fe20000000f00 */
[----:B------:R-:W-:Y:S01]  /*4ca0*/  FADD.FTZ R21, -R16, 1 ;  /* 0x3f80000010157421 */ /* 0x000fe20000010100 */
[----:B------:R-:W-:Y:S01]  /*4cb0*/  FFMA.FTZ R2, R2, R19, RZ ;  /* 0x0000001302027223 */ /* 0x000fe200000100ff */
[----:B------:R-:W-:Y:S01]  /*4cc0*/  LEA.HI.X R9, R18, UR11, R9, 0x2, P0 ;  /* 0x0000000b12097c11 */ /* 0x000fe200080f1409 */
[----:B------:R-:W-:Y:S01]  /*4cd0*/  FADD.FTZ R18, -R15, 1 ;  /* 0x3f8000000f127421 */ /* 0x000fe20000010100 */
[----:B------:R-:W-:-:S04]  /*4ce0*/  FMUL.FTZ R19, R14, R21 ;  /* 0x000000150e137220 */ /* 0x000fc80000410000 */
[----:B------:R-:W-:Y:S01]  /*4cf0*/  FMUL.FTZ R19, R16, R19 ;  /* 0x0000001310137220 */ /* 0x000fe20000410000 */
[-C--:B---3--:R-:W-:Y:S01]  /*4d00*/  FMUL.FTZ R26, R26, R2.reuse ;  /* 0x000000021a1a7220 */ /* 0x088fe20000410000 */
[----:B----4-:R-:W-:-:S04]  /*4d10*/  FMUL.FTZ R14, R17, R2 ;  /* 0x00000002110e7220 */ /* 0x010fc80000410000 */
[----:B------:R-:W-:Y:S02]  /*4d20*/  FMUL.FTZ R14, R14, R18 ;  /* 0x000000120e0e7220 */ /* 0x000fe40000410000 */
[----:B------:R-:W2:Y:S01]  /*4d30*/  LDL.LU R18, [R1] ;  /* 0x0000000001127983 */ /* 0x000ea20000300800 */
[C---:B------:R-:W-:Y:S01]  /*4d40*/  FMUL.FTZ R16, R15.reuse, R2 ;  /* 0x000000020f107220 */ /* 0x040fe20000410000 */
[----:B------:R-:W-:Y:S01]  /*4d50*/  FMUL.FTZ R21, R15, R14 ;  /* 0x0000000e0f157220 */ /* 0x000fe20000410000 */
[----:B------:R-:W-:Y:S01]  /*4d60*/  FADD.FTZ R20, -R23, 1 ;  /* 0x3f80000017147421 */ /* 0x000fe20000010100 */
[----:B------:R-:W-:-:S03]  /*4d70*/  FFMA.FTZ R17, -R17, R17, 1 ;  /* 0x3f80000011117423 */ /* 0x000fc60000010111 */
[----:B------:R-:W-:Y:S01]  /*4d80*/  FMUL.FTZ R20, R26, R20 ;  /* 0x000000141a147220 */ /* 0x000fe20000410000 */
[----:B------:R-:W-:-:S03]  /*4d90*/  FMUL.FTZ R15, R23, R2 ;  /* 0x00000002170f7220 */ /* 0x000fc60000410000 */
[----:B------:R-:W-:Y:S01]  /*4da0*/  FMUL.FTZ R23, R23, R20 ;  /* 0x0000001417177220 */ /* 0x000fe20000410000 */
[----:B------:R-:W-:Y:S01]  /*4db0*/  FMUL.FTZ R17, R16, R17 ;  /* 0x0000001110117220 */ /* 0x000fe20000410000 */
[----:B------:R-:W-:Y:S04]  /*4dc0*/  STG.E desc[UR8][R12.64], R21 ;  /* 0x000000150c007986 */ /* 0x000fe8000c101908 */
[----:B------:R0:W-:Y:S04]  /*4dd0*/  STG.E desc[UR8][R6.64], R23 ;  /* 0x0000001706007986 */ /* 0x0001e8000c101908 */
[----:B------:R1:W-:Y:S04]  /*4de0*/  STG.E desc[UR8][R10.64], R17 ;  /* 0x000000110a007986 */ /* 0x0003e8000c101908 */
[----:B------:R-:W-:Y:S01]  /*4df0*/  STG.E desc[UR8][R8.64], R19 ;  /* 0x0000001308007986 */ /* 0x000fe2000c101908 */
[----:B0-----:R-:W-:Y:S01]  /*4e00*/  MOV R6, R28 ;  /* 0x0000001c00067202 */ /* 0x001fe20000000f00 */
[----:B------:R-:W-:-:S02]  /*4e10*/  IMAD.MOV.U32 R7, RZ, RZ, R25 ;  /* 0x000000ffff077224 */ /* 0x000fc400078e0019 */
[----:B------:R-:W-:-:S04]  /*4e20*/  IMAD.WIDE.U32 R12, R0, UR34, RZ ;  /* 0x00000022000c7c25 */ /* 0x000fc8000f8e00ff */
[----:B-1----:R-:W-:Y:S01]  /*4e30*/  IMAD.WIDE.U32 R10, R0, UR12, RZ ;  /* 0x0000000c000a7c25 */ /* 0x002fe2000f8e00ff */
[----:B------:R0:W-:Y:S01]  /*4e40*/  STG.E desc[UR8][R6.64], R15 ;  /* 0x0000000f06007986 */ /* 0x0001e2000c101908 */
[----:B------:R-:W-:Y:S02]  /*4e50*/  LEA R27, P4, R12, R27, 0x2 ;  /* 0x0000001b0c1b7211 */ /* 0x000fe400078810ff */
[C---:B------:R-:W-:Y:S02]  /*4e60*/  IMAD R2, R0.reuse, UR13, R11 ;  /* 0x0000000d00027c24 */ /* 0x040fe4000f8e020b */
[C---:B------:R-:W-:Y:S02]  /*4e70*/  IMAD R11, R0.reuse, UR35, R13 ;  /* 0x00000023000b7c24 */ /* 0x040fe4000f8e020d */
[----:B0-----:R-:W-:-:S03]  /*4e80*/  IMAD.WIDE.U32 R6, R0, UR32, RZ ;  /* 0x0000002000067c25 */ /* 0x001fc6000f8e00ff */
[----:B------:R-:W-:Y:S02]  /*4e90*/  LEA.HI.X R22, R12, R22, R11, 0x2, P4 ;  /* 0x000000160c167211 */ /* 0x000fe400020f140b */
        /* <DEDUP_REMOVED lines=18> */
.L_x_814:
[----:B------:R-:W-:Y:S05]  /*4fc0*/  EXIT ;  /* 0x000000000000794d */ /* 0x000fea0003800000 */
        .weak           $__internal_27_$__cuda_sm20_div_s64
        .type           $__internal_27_$__cuda_sm20_div_s64,@function
        .size           $__internal_27_$__cuda_sm20_div_s64,($__internal_28_$__cuda_sm20_div_u64 - $__internal_27_$__cuda_sm20_div_s64)
$__internal_27_$__cuda_sm20_div_s64:
        /* <DEDUP_REMOVED lines=27> */
[----:B------:R-:W-:Y:S02]  /*5180*/  IADD3 R14, P4, PT, RZ, -R5, RZ ;  /* 0x80000005ff0e7210 */ /* 0x000fe40007f9e0ff */
[----:B------:R-:W-:Y:S01]  /*5190*/  IADD3.X R9, PT, PT, RZ, RZ, R9, P2, P1 ;  /* 0x000000ffff097210 */ /* 0x000fe200017e2409 */
[----:B------:R-:W-:Y:S01]  /*51a0*/  IMAD R12, R13, UR5, R11 ;  /* 0x000000050d0c7c24 */ /* 0x000fe2000f8e020b */
[----:B------:R-:W-:-:S03]  /*51b0*/  IADD3 R11, P0, PT, RZ, -R10, RZ ;  /* 0x8000000aff0b7210 */ /* 0x000fc60007f1e0ff */
[----:B------:R-:W-:Y:S02]  /*51c0*/  IMAD R10, R9, UR4, R12 ;  /* 0x00000004090a7c24 */ /* 0x000fe4000f8e020c */
[----:B------:R-:W-:-:S03]  /*51d0*/  IMAD.HI.U32 R12, R13, R11, RZ ;  /* 0x0000000b0d0c7227 */ /* 0x000fc600078e00ff */
[----:B------:R-:W-:-:S05]  /*51e0*/  IADD3.X R10, PT, PT, RZ, ~R10, RZ, P0, !PT ;  /* 0x8000000aff0a7210 */ /* 0x000fca00007fe4ff */
[----:B------:R-:W-:-:S04]  /*51f0*/  IMAD.WIDE.U32 R12, P0, R13, R10, R12 ;  /* 0x0000000a0d0c7225 */ /* 0x000fc8000780000c */
[----:B------:R-:W-:Y:S01]  /*5200*/  IMAD.HI.U32 R13, P1, R9, R11, R12 ;  /* 0x0000000b090d7227 */ /* 0x000fe2000782000c */
[----:B------:R-:W-:-:S03]  /*5210*/  SEL R12, R14, R5, !P3 ;  /* 0x000000050e0c7207 */ /* 0x000fc60005800000 */
[CC--:B------:R-:W-:Y:S02]  /*5220*/  IMAD R11, R9.reuse, R10.reuse, RZ ;  /* 0x0000000a090b7224 */ /* 0x0c0fe400078e02ff */
[----:B------:R-:W-:-:S03]  /*5230*/  IMAD.HI.U32 R10, R9, R10, RZ ;  /* 0x0000000a090a7227 */ /* 0x000fc600078e00ff */
[----:B------:R-:W-:Y:S01]  /*5240*/  IADD3 R14, P2, PT, R11, R13, RZ ;  /* 0x0000000d0b0e7210 */ /* 0x000fe20007f5e0ff */
[----:B------:R-:W-:Y:S01]  /*5250*/  IMAD.X R13, R10, 0x1, R9, P0 ;  /* 0x000000010a0d7824 */ /* 0x000fe200000e0609 */
[----:B------:R-:W-:-:S03]  /*5260*/  IADD3.X R11, PT, PT, RZ, ~R4, RZ, P4, !PT ;  /* 0x80000004ff0b7210 */ /* 0x000fc600027fe4ff */
[----:B------:R-:W-:Y:S01]  /*5270*/  IMAD.HI.U32 R10, R14, R12, RZ ;  /* 0x0000000c0e0a7227 */ /* 0x000fe200078e00ff */
[----:B------:R-:W-:-:S03]  /*5280*/  SEL R9, R11, R4, !P3 ;  /* 0x000000040b097207 */ /* 0x000fc60005800000 */
[----:B------:R-:W-:Y:S01]  /*5290*/  HFMA2 R11, -RZ, RZ, 0, 0 ;  /* 0x00000000ff0b7431 */ /* 0x000fe200000001ff */
[----:B------:R-:W-:Y:S02]  /*52a0*/  IADD3.X R13, PT, PT, RZ, RZ, R13, P2, P1 ;  /* 0x000000ffff0d7210 */ /* 0x000fe400017e240d */
        /* <DEDUP_REMOVED lines=27> */
[----:B------:R-:W-:Y:S02]  /*5460*/  LOP3.LUT R11, R4, UR7, RZ, 0x3c, !PT ;  /* 0x00000007040b7c12 */ /* 0x000fe4000f8e3cff */
[----:B------:R-:W-:Y:S02]  /*5470*/  SEL R12, R12, R10, P0 ;  /* 0x0000000a0c0c7207 */ /* 0x000fe40000000000 */
[----:B------:R-:W-:Y:S02]  /*5480*/  IADD3 R10, P2, PT, RZ, -R9, RZ ;  /* 0x80000009ff0a7210 */ /* 0x000fe40007f5e0ff */
[----:B------:R-:W-:-:S02]  /*5490*/  ISETP.GE.AND P1, PT, R11, RZ, PT ;  /* 0x000000ff0b00720c */ /* 0x000fc40003f26270 */
[----:B------:R-:W-:Y:S02]  /*54a0*/  ISETP.NE.U32.AND P0, PT, RZ, UR6, PT ;  /* 0x00000006ff007c0c */ /* 0x000fe4000bf05070 */
[-C--:B------:R-:W-:Y:S02]  /*54b0*/  IADD3.X R11, PT, PT, RZ, ~R12.reuse, RZ, P2, !PT ;  /* 0x8000000cff0b7210 */ /* 0x080fe400017fe4ff */
[----:B------:R-:W-:Y:S01]  /*54c0*/  SEL R10, R10, R9, !P1 ;  /* 0x000000090a0a7207 */ /* 0x000fe20004800000 */
[----:B------:R-:W-:Y:S01]  /*54d0*/  IMAD.MOV.U32 R9, RZ, RZ, 0x0 ;  /* 0x00000000ff097424 */ /* 0x000fe200078e00ff */
[----:B------:R-:W-:Y:S02]  /*54e0*/  ISETP.NE.AND.EX P0, PT, RZ, UR7, PT, P0 ;  /* 0x00000007ff007c0c */ /* 0x000fe4000bf05300 */
[----:B------:R-:W-:Y:S02]  /*54f0*/  SEL R12, R11, R12, !P1 ;  /* 0x0000000c0b0c7207 */ /* 0x000fe40004800000 */
[----:B------:R-:W-:-:S02]  /*5500*/  SEL R11, R10, 0xffffffff, P0 ;  /* 0xffffffff0a0b7807 */ /* 0x000fc40000000000 */
[----:B------:R-:W-:Y:S01]  /*5510*/  SEL R10, R12, 0xffffffff, P0 ;  /* 0xffffffff0c0a7807 */ /* 0x000fe20000000000 */
[----:B------:R-:W-:Y:S06]  /*5520*/  RET.REL.NODEC R8 `(_ZN2at6native38_GLOBAL__N__9a469cfd_6_RNN_cu_eca79a6d6kernel18lstm_cell_backwardIfflLi1EEEvNS_4cuda6detail10TensorInfoIT_T1_EES9_S9_S9_S9_S9_S9_S8_S8_) ;  /* 0xffffffa808b47950 */ /* 0x000fec0003c3ffff */
        .weak           $__internal_28_$__cuda_sm20_div_u64
        .type           $__internal_28_$__cuda_sm20_div_u64,@function
        .size           $__internal_28_$__cuda_sm20_div_u64,(.L_x_1390 - $__internal_28_$__cuda_sm20_div_u64)
$__internal_28_$__cuda_sm20_div_u64:
        /* <DEDUP_REMOVED lines=24> */
[----:B------:R-:W-:Y:S02]  /*56b0*/  IMAD R8, R7, R0, R9 ;  /* 0x0000000007087224 */ /* 0x000fe400078e0209 */
[----:B------:R-:W-:Y:S02]  /*56c0*/  HFMA2 R9, -RZ, RZ, 0, 0 ;  /* 0x00000000ff097431 */ /* 0x000fe400000001ff */
[----:B------:R-:W-:Y:S01]  /*56d0*/  IMAD.HI.U32 R10, R11, R13, RZ ;  /* 0x0000000d0b0a7227 */ /* 0x000fe200078e00ff */
[----:B------:R-:W-:-:S05]  /*56e0*/  IADD3.X R8, PT, PT, RZ, ~R8, RZ, P0, !PT ;  /* 0x80000008ff087210 */ /* 0x000fca00007fe4ff */
[----:B------:R-:W-:-:S04]  /*56f0*/  IMAD.WIDE.U32 R10, P0, R11, R8, R10 ;  /* 0x000000080b0a7225 */ /* 0x000fc8000780000a */
[C---:B------:R-:W-:Y:S02]  /*5700*/  IMAD R12, R7.reuse, R8, RZ ;  /* 0x00000008070c7224 */ /* 0x040fe400078e02ff */
[----:B------:R-:W-:-:S04]  /*5710*/  IMAD.HI.U32 R11, P1, R7, R13, R10 ;  /* 0x0000000d070b7227 */ /* 0x000fc8000782000a */
[----:B------:R-:W-:Y:S01]  /*5720*/  IMAD.HI.U32 R8, R7, R8, RZ ;  /* 0x0000000807087227 */ /* 0x000fe200078e00ff */
[----:B------:R-:W-:-:S03]  /*5730*/  IADD3 R11, P2, PT, R12, R11, RZ ;  /* 0x0000000b0c0b7210 */ /* 0x000fc60007f5e0ff */
        /* <DEDUP_REMOVED lines=10> */
[----:B------:R-:W-:Y:S02]  /*57e0*/  IADD3.X R7, PT, PT, RZ, R7, RZ, P1, !PT ;  /* 0x00000007ff077210 */ /* 0x000fe40000ffe4ff */
[----:B------:R-:W-:-:S03]  /*57f0*/  IADD3 R13, P0, PT, -R8, R3, RZ ;  /* 0x00000003080d7210 */ /* 0x000fc60007f1e1ff */
[----:B------:R-:W-:Y:S01]  /*5800*/  IMAD R9, R7, R0, R9 ;  /* 0x0000000007097224 */ /* 0x000fe200078e0209 */
[----:B------:R-:W-:-:S03]  /*5810*/  IADD3 R3, P1, PT, -R0, R13, RZ ;  /* 0x0000000d00037210 */ /* 0x000fc60007f3e1ff */
[----:B------:R-:W-:Y:S01]  /*5820*/  IMAD.X R10, R6, 0x1, ~R9, P0 ;  /* 0x00000001060a7824 */ /* 0x000fe200000e0e09 */
[----:B------:R-:W-:Y:S02]  /*5830*/  ISETP.GE.U32.AND P0, PT, R13, R0, PT ;  /* 0x000000000d00720c */ /* 0x000fe40003f06070 */
[----:B------:R-:W-:Y:S02]  /*5840*/  IADD3 R6, P2, PT, R11, 0x1, RZ ;  /* 0x000000010b067810 */ /* 0x000fe40007f5e0ff */
[C---:B------:R-:W-:Y:S02]  /*5850*/  ISETP.GE.U32.AND.EX P0, PT, R10.reuse, RZ, PT, P0 ;  /* 0x000000ff0a00720c */ /* 0x040fe40003f06100 */
[----:B------:R-:W-:Y:S02]  /*5860*/  IADD3.X R9, PT, PT, R10, -0x1, RZ, P1, !PT ;  /* 0xffffffff0a097810 */ /* 0x000fe40000ffe4ff */
[----:B------:R-:W-:Y:S02]  /*5870*/  IADD3.X R8, PT, PT, RZ, R7, RZ, P2, !PT ;  /* 0x00000007ff087210 */ /* 0x000fe400017fe4ff */
[----:B------:R-:W-:-:S02]  /*5880*/  SEL R3, R3, R13, P0 ;  /* 0x0000000d03037207 */ /* 0x000fc40000000000 */
[----:B------:R-:W-:Y:S02]  /*5890*/  SEL R11, R6, R11, P0 ;  /* 0x0000000b060b7207 */ /* 0x000fe40000000000 */
[----:B------:R-:W-:Y:S02]  /*58a0*/  SEL R9, R9, R10, P0 ;  /* 0x0000000a09097207 */ /* 0x000fe40000000000 */
[----:B------:R-:W-:Y:S02]  /*58b0*/  SEL R6, R8, R7, P0 ;  /* 0x0000000708067207 */ /* 0x000fe40000000000 */
[----:B------:R-:W-:Y:S02]  /*58c0*/  ISETP.GE.U32.AND P0, PT, R3, R0, PT ;  /* 0x000000000300720c */ /* 0x000fe40003f06070 */
[----:B------:R-:W-:Y:S02]  /*58d0*/  IADD3 R26, P2, PT, R11, 0x1, RZ ;  /* 0x000000010b1a7810 */ /* 0x000fe40007f5e0ff */
[----:B------:R-:W-:-:S02]  /*58e0*/  ISETP.NE.U32.AND P1, PT, R0, RZ, PT ;  /* 0x000000ff0000720c */ /* 0x000fc40003f25070 */
[----:B------:R-:W-:Y:S02]  /*58f0*/  ISETP.GE.U32.AND.EX P0, PT, R9, RZ, PT, P0 ;  /* 0x000000ff0900720c */ /* 0x000fe40003f06100 */
[-C--:B------:R-:W-:Y:S02]  /*5900*/  IADD3.X R27, PT, PT, RZ, R6.reuse, RZ, P2, !PT ;  /* 0x00000006ff1b7210 */ /* 0x080fe400017fe4ff */
[----:B------:R-:W-:Y:S02]  /*5910*/  MOV R3, 0x0 ;  /* 0x0000000000037802 */ /* 0x000fe40000000f00 */
[----:B------:R-:W-:Y:S02]  /*5920*/  ISETP.NE.AND.EX P1, PT, RZ, RZ, PT, P1 ;  /* 0x000000ffff00720c */ /* 0x000fe40003f25310 */
[----:B------:R-:W-:Y:S02]  /*5930*/  SEL R26, R26, R11, P0 ;  /* 0x0000000b1a1a7207 */ /* 0x000fe40000000000 */
[----:B------:R-:W-:-:S02]  /*5940*/  SEL R27, R27, R6, P0 ;  /* 0x000000061b1b7207 */ /* 0x000fc40000000000 */
[----:B------:R-:W-:Y:S02]  /*5950*/  SEL R26, R26, 0xffffffff, P1 ;  /* 0xffffffff1a1a7807 */ /* 0x000fe40000800000 */
[----:B------:R-:W-:Y:S01]  /*5960*/  SEL R27, R27, 0xffffffff, P1 ;  /* 0xffffffff1b1b7807 */ /* 0x000fe20000800000 */
[----:B------:R-:W-:Y:S06]  /*5970*/  RET.REL.NODEC R2 `(_ZN2at6native38_GLOBAL__N__9a469cfd_6_RNN_cu_eca79a6d6kernel18lstm_cell_backwardIfflLi1EEEvNS_4cuda6detail10TensorInfoIT_T1_EES9_S9_S9_S9_S9_S9_S8_S8_) ;  /* 0xffffffa402a07950 */ /* 0x000fec0003c3ffff */
.L_x_819:
        /* <DEDUP_REMOVED lines=16> */
.L_x_1390:


//--------------------- .text._ZN2at6native38_GLOBAL__N__9a469cfd_6_RNN_cu_eca79a6d6kernel18lstm_cell_backwardIffiLi2EEEvNS_4cuda6detail10TensorInfoIT_T1_EES9_S9_S9_S9_S9_S9_S8_S8_ --------------------------
	.section	.text._ZN2at6native38_GLOBAL__N__9a469cfd_6_RNN_cu_eca79a6d6kernel18lstm_cell_backwardIffiLi2EEEvNS_4cuda6detail10TensorInfoIT_T1_EES9_S9_S9_S9_S9_S9_S8_S8_,"ax",@progbits
	.align	128
.text._ZN2at6native38_GLOBAL__N__9a469cfd_6_RNN_cu_eca79a6d6kernel18lstm_cell_backwardIffiLi2EEEvNS_4cuda6detail10TensorInfoIT_T1_EES9_S9_S9_S9_S9_S9_S8_S8_:
        .type           _ZN2at6native38_GLOBAL__N__9a469cfd_6_RNN_cu_eca79a6d6kernel18lstm_cell_backwardIffiLi2EEEvNS_4cuda6detail10TensorInfoIT_T1_EES9_S9_S9_S9_S9_S9_S8_S8_,@function
        .size           _ZN2at6native38_GLOBAL__N__9a469cfd_6_RNN_cu_eca79a6d6kernel18lstm_cell_backwardIffiLi2EEEvNS_4cuda6detail10TensorInfoIT_T1_EES9_S9_S9_S9_S9_S9_S8_S8_,(.L_x_1393 - _ZN2at6native38_GLOBAL__N__9a469cfd_6_RNN_cu_eca79a6d6kernel18lstm_cell_backwardIffiLi2EEEvNS_4cuda6detail10TensorInfoIT_T1_EES9_S9_S9_S9_S9_S9_S8_S8_)
        .other          _ZN2at6native38_GLOBAL__N__9a469cfd_6_RNN_cu_eca79a6d6kernel18lstm_cell_backwardIffiLi2EEEvNS_4cuda6detail10TensorInfoIT_T1_EES9_S9_S9_S9_S9_S9_S8_S8_,@"STO_CUDA_ENTRY STV_DEFAULT"
_ZN2at6native38_GLOBAL__N__9a469cfd_6_RNN_cu_eca79a6d6kernel18lstm_cell_backwardIffiLi2EEEvNS_4cuda6detail10TensorInfoIT_T1_EES9_S9_S9_S9_S9_S9_S8_S8_:
        /* <DEDUP_REMOVED lines=45> */
.L_x_823:
[----:B--2---:R-:W1:Y:S01]  /*02d0*/  LDC R9, c[0x0][0x968] ;  /* 0x00025a00ff097b82 */ /* 0x004e620000000800 */
        /* <DEDUP_REMOVED lines=156> */
[----:B------:R-:W5:Y:S01]  /*0ca0*/  LDG.E R12, desc[UR6][R28.64] ;  /* 0x000000061c0c7981 */ /* 0x000f62000c1e1900 */
[----:B------:R-:W-:Y:S02]  /*0cb0*/  IMAD R18, R14, R18, R3 ;  /* 0x000000120e127224 */ /* 0x000fe400078e0203 */
[----:B------:R-:W-:Y:S01]  /*0cc0*/  IMAD R16, R13, UR10, RZ ;  /* 0x0000000a0d107c24 */ /* 0x000fe2000f8e02ff */
[----:B------:R-:W1:Y:S01]  /*0cd0*/  LDC.64 R14, c[0x0][0x608] ;  /* 0x00018200ff0e7b82 */ /* 0x000e620000000a00 */
[----:B------:R-:W-:Y:S02]  /*0ce0*/  IMAD R13, R18, UR14, RZ ;  /* 0x0000000e120d7c24 */ /* 0x000fe4000f8e02ff */
[----:B------:R-:W-:-:S04]  /*0cf0*/  IMAD.WIDE R18, R19, 0x4, R24 ;  /* 0x0000000413127825 */ /* 0x000fc800078e0218 */
[----:B------:R-:W-:Y:S02]  /*0d00*/  IMAD R13, R10, UR15, R13 ;  /* 0x0000000f0a0d7c24 */ /* 0x000fe4000f8e020d */
[----:B------:R3:W5:Y:S01]  /*0d10*/  LDG.E R10, desc[UR6][R18.64] ;  /* 0x00000006120a7981 */ /* 0x000762000c1e1900 */
[----:B------:R-:W-:Y:S01]  /*0d20*/  IMAD R17, R17, UR11, R16 ;  /* 0x0000000b11117c24 */ /* 0x000fe2000f8e0210 */
[----:B---3--:R-:W3:Y:S01]  /*0d30*/  LDC R19, c[0x0][0x464] ;  /* 0x00011900ff137b82 */ /* 0x008ee20000000800 */
[----:B------:R-:W-:-:S04]  /*0d40*/  IMAD.WIDE R20, R21, 0x4, R24 ;  /* 0x0000000415147825 */ /* 0x000fc800078e0218 */
[----:B-1----:R-:W-:Y:S02]  /*0d50*/  IMAD.WIDE R14, R11, 0x4, R14 ;  /* 0x000000040b0e7825 */ /* 0x002fe400078e020e */
[----:B------:R-:W5:Y:S02]  /*0d60*/  LDG.E R11, desc[UR6][R20.64] ;  /* 0x00000006140b7981 */ /* 0x000f64000c1e1900 */
[----:B------:R-:W-:Y:S02]  /*0d70*/  IMAD.WIDE R24, R17, 0x4, R24 ;  /* 0x0000000411187825 */ /* 0x000fe400078e0218 */
[----:B------:R1:W5:Y:S01]  /*0d80*/  LDG.E R17, desc[UR6][R14.64] ;  /* 0x000000060e117981 */ /* 0x000362000c1e1900 */
[----:B---3--:R-:W-:-:S04]  /*0d90*/  IABS R18, R19 ;  /* 0x0000001300127213 */ /* 0x008fc80000000000 */
[----:B-1----:R-:W1:Y:S08]  /*0da0*/  I2F.RP R14, R18 ;  /* 0x00000012000e7306 */ /* 0x002e700000209400 */
[----:B-1----:R-:W1:Y:S02]  /*0db0*/  MUFU.RCP R14, R14 ;  /* 0x0000000e000e7308 */ /* 0x002e640000001000 */
[----:B-1----:R-:W-:-:S06]  /*0dc0*/  IADD3 R21, PT, PT, R14, 0xffffffe, RZ ;  /* 0x0ffffffe0e157810 */ /* 0x002fcc0007ffe0ff */
[----:B------:R-:W1:Y:S01]  /*0dd0*/  F2I.FTZ.U32.TRUNC.NTZ R21, R21 ;  /* 0x0000001500157305 */ /* 0x000e62000021f000 */
[----:B--2---:R-:W-:Y:S02]  /*0de0*/  IMAD.WIDE R22, R13, 0x4, R22 ;  /* 0x000000040d167825 */ /* 0x004fe400078e0216 */
[----:B------:R1:W5:Y:S01]  /*0df0*/  LDG.E R13, desc[UR6][R24.64] ;  /* 0x00000006180d7981 */ /* 0x000362000c1e1900 */
[----:B------:R-:W-:-:S03]  /*0e00*/  MOV R20, RZ ;  /* 0x000000ff00147202 */ /* 0x000fc60000000f00 */
[----:B------:R2:W5:Y:S01]  /*0e10*/  LDG.E R16, desc[UR6][R22.64] ;  /* 0x0000000616107981 */ /* 0x000562000c1e1900 */
        /* <DEDUP_REMOVED lines=20> */
[----:B------:R-:W-:Y:S01]  /*0f60*/  IMAD R22, R26, UR12, RZ ;  /* 0x0000000c1a167c24 */ /* 0x000fe2000f8e02ff */
[----:B------:R-:W-:-:S03]  /*0f70*/  MOV R24, RZ ;  /* 0x000000ff00187202 */ /* 0x000fc60000000f00 */
[----:B------:R-:W-:Y:S01]  /*0f80*/  IMAD R22, R15, UR13, R22 ;  /* 0x0000000d0f167c24 */ /* 0x000fe2000f8e0216 */
[----:B------:R-:W-:Y:S01]  /*0f90*/  UISETP.NE.AND.EX UP1, UPT, UR21, URZ, UPT, UP1 ;  /* 0x000000ff1500728c */ /* 0x000fe2000bf25310 */
[----:B------:R-:W-:Y:S10]  /*0fa0*/  BRA.U !UP0, `(.L_x_821) ;  /* 0x0000000108787547 */ /* 0x000ff4000b800000 */
[----:B------:R-:W0:Y:S02]  /*0fb0*/  LDC R24, c[0x0][0x6ec] ;  /* 0x0001bb00ff187b82 */ /* 0x000e240000000800 */
[----:B0-----:R-:W-:-:S04]  /*0fc0*/  IABS R26, R24 ;  /* 0x00000018001a7213 */ /* 0x001fc80000000000 */
[----:B------:R-:W0:Y:S08]  /*0fd0*/  I2F.RP R23, R26 ;  /* 0x0000001a00177306 */ /* 0x000e300000209400 */
[----:B0-----:R-:W0:Y:S02]  /*0fe0*/  MUFU.RCP R23, R23 ;  /* 0x0000001700177308 */ /* 0x001e240000001000 */
[----:B0-----:R-:W-:-:S06]  /*0ff0*/  VIADD R14, R23, 0xffffffe ;  /* 0x0ffffffe170e7836 */ /* 0x001fcc0000000000 */
[----:B------:R0:W1:Y:S02]  /*1000*/  F2I.FTZ.U32.TRUNC.NTZ R15, R14 ;  /* 0x0000000e000f7305 */ /* 0x000064000021f000 */
[----:B0-----:R-:W-:Y:S02]  /*1010*/  MOV R14, RZ ;  /* 0x000000ff000e7202 */ /* 0x001fe40000000f00 */
[----:B-1----:R-:W-:-:S05]  /*1020*/  IADD3 R25, PT, PT, RZ, -R15, RZ ;  /* 0x8000000fff197210 */ /* 0x002fca0007ffe0ff */
        /* <DEDUP_REMOVED lines=8> */
[-C--:B------:R-:W-:Y:S02]  /*10b0*/  @!P3 IADD3 R15, PT, PT, R15, -R26.reuse, RZ ;  /* 0x8000001a0f0fb210 */ /* 0x080fe40007ffe0ff */
[----:B------:R-:W-:Y:S02]  /*10c0*/  @!P3 IADD3 R28, PT, PT, R28, 0x1, RZ ;  /* 0x000000011c1cb810 */ /* 0x000fe40007ffe0ff */
[----:B------:R-:W-:Y:S02]  /*10d0*/  ISETP.GE.U32.AND P1, PT, R15, R26, PT ;  /* 0x0000001a0f00720c */ /* 0x000fe40003f26070 */
[----:B------:R-:W-:Y:S01]  /*10e0*/  ISETP.NE.AND P3, PT, R24, RZ, PT ;  /* 0x000000ff1800720c */ /* 0x000fe20003f65270 */
[----:B------:R-:W0:Y:S10]  /*10f0*/  LDC.64 R14, c[0x0][0x6e0] ;  /* 0x0001b800ff0e7b82 */ /* 0x000e340000000a00 */
[----:B------:R-:W-:-:S05]  /*1100*/  @P1 VIADD R28, R28, 0x1 ;  /* 0x000000011c1c1836 */ /* 0x000fca0000000000 */
[----:B------:R-:W-:Y:S02]  /*1110*/  @!P4 IADD3 R28, PT, PT, -R28, RZ, RZ ;  /* 0x000000ff1c1cc210 */ /* 0x000fe40007ffe1ff */
[----:B------:R-:W-:-:S04]  /*1120*/  @!P3 LOP3.LUT R28, RZ, R24, RZ, 0x33, !PT ;  /* 0x00000018ff1cb212 */ /* 0x000fc800078e33ff */
[----:B------:R-:W-:-:S05]  /*1130*/  IADD3 R23, PT, PT, -R28, RZ, RZ ;  /* 0x000000ff1c177210 */ /* 0x000fca0007ffe1ff */
[----:B------:R-:W-:-:S04]  /*1140*/  IMAD R24, R24, R23, R3 ;  /* 0x0000001718187224 */ /* 0x000fc800078e0203 */
[----:B------:R-:W-:-:S04]  /*1150*/  IMAD R23, R24, UR18, RZ ;  /* 0x0000001218177c24 */ /* 0x000fc8000f8e02ff */
[----:B------:R-:W-:-:S04]  /*1160*/  IMAD R23, R28, UR19, R23 ;  /* 0x000000131c177c24 */ /* 0x000fc8000f8e0217 */
[----:B0-----:R-:W-:-:S05]  /*1170*/  IMAD.WIDE R14, R23, 0x4, R14 ;  /* 0x00000004170e7825 */ /* 0x001fca00078e020e */
[----:B------:R0:W5:Y:S02]  /*1180*/  LDG.E R24, desc[UR6][R14.64] ;  /* 0x000000060e187981 */ /* 0x000164000c1e1900 */
.L_x_821:
[----:B------:R-:W-:Y:S01]  /*1190*/  IMAD.MOV.U32 R23, RZ, RZ, RZ ;  /* 0x000000ffff177224 */ /* 0x000fe200078e00ff */
[----:B------:R-:W-:Y:S06]  /*11a0*/  BRA.U !UP1, `(.L_x_822) ;  /* 0x00000001097c7547 */ /* 0x000fec000b800000 */
[----:B------:R-:W1:Y:S02]  /*11b0*/  LDC R26, c[0x0][0x7c4] ;  /* 0x0001f100ff1a7b82 */ /* 0x000e640000000800 */
[----:B-1----:R-:W-:-:S04]  /*11c0*/  IABS R28, R26 ;  /* 0x0000001a001c7213 */ /* 0x002fc80000000000 */
[----:B------:R-:W1:Y:S08]  /*11d0*/  I2F.RP R23, R28 ;  /* 0x0000001c00177306 */ /* 0x000e700000209400 */
[----:B-1----:R-:W0:Y:S02]  /*11e0*/  MUFU.RCP R23, R23 ;  /* 0x0000001700177308 */ /* 0x002e240000001000 */
        /* <DEDUP_REMOVED lines=15> */
[----:B------:R-:W-:-:S13]  /*12e0*/  ISETP.GE.U32.AND P1, PT, R25, R28, PT ;  /* 0x0000001c1900720c */ /* 0x000fda0003f26070 */
[----:B------:R-:W-:-:S04]  /*12f0*/  @P1 IADD3 R15, PT, PT, R15, 0x1, RZ ;  /* 0x000000010f0f1810 */ /* 0x000fc80007ffe0ff */
[----:B------:R-:W-:Y:S02]  /*1300*/  MOV R23, R15 ;  /* 0x0000000f00177202 */ /* 0x000fe40000000f00 */
[----:B------:R-:W0:Y:S03]  /*1310*/  LDC.64 R14, c[0x0][0x7b8] ;  /* 0x0001ee00ff0e7b82 */ /* 0x000e260000000a00 */
[----:B------:R-:W-:Y:S01]  /*1320*/  @!P4 IMAD.MOV R23, RZ, RZ, -R23 ;  /* 0x000000ffff17c224 */ /* 0x000fe200078e0a17 */
[----:B------:R-:W-:-:S04]  /*1330*/  @!P3 LOP3.LUT R23, RZ, R26, RZ, 0x33, !PT ;  /* 0x0000001aff17b212 */ /* 0x000fc800078e33ff */
[----:B------:R-:W-:-:S05]  /*1340*/  IADD3 R25, PT, PT, -R23, RZ, RZ ;  /* 0x000000ff17197210 */ /* 0x000fca0007ffe1ff */
[----:B------:R-:W-:-:S04]  /*1350*/  IMAD R26, R26, R25, R3 ;  /* 0x000000191a1a7224 */ /* 0x000fc800078e0203 */
[----:B------:R-:W-:-:S04]  /*1360*/  IMAD R26, R26, UR22, RZ ;  /* 0x000000161a1a7c24 */ /* 0x000fc8000f8e02ff */
[----:B------:R-:W-:-:S04]  /*1370*/  IMAD R23, R23, UR23, R26 ;  /* 0x0000001717177c24 */ /* 0x000fc8000f8e021a */
[----:B0-----:R-:W-:-:S05]  /*1380*/  IMAD.WIDE R14, R23, 0x4, R14 ;  /* 0x00000004170e7825 */ /* 0x001fca00078e020e */
[----:B------:R1:W5:Y:S02]  /*1390*/  LDG.E R23, desc[UR6][R14.64] ;  /* 0x000000060e177981 */ /* 0x000364000c1e1900 */
.L_x_822:
[----:B-----5:R-:W2:Y:S01]  /*13a0*/  MUFU.TANH R17, R17 ;  /* 0x0000001100117308 */ /* 0x020ea20000002400 */
[----:B------:R-:W-:Y:S01]  /*13b0*/  IABS R27, R6 ;  /* 0x00000006001b7213 */ /* 0x000fe20000000000 */
[C---:B01----:R-:W-:Y:S01]  /*13c0*/  FMUL.FTZ R14, R13.reuse, R24 ;  /* 0x000000180d0e7220 */ /* 0x043fe20000410000 */
[----:B------:R-:W0:Y:S01]  /*13d0*/  LDC R26, c[0x0][0x89c] ;  /* 0x00022700ff1a7b82 */ /* 0x000e220000000800 */
[----:B------:R-:W-:Y:S02]  /*13e0*/  FADD.FTZ R28, -R13, 1 ;  /* 0x3f8000000d1c7421 */ /* 0x000fe40000010100 */
[----:B------:R-:W-:-:S04]  /*13f0*/  IMAD.HI.U32 R15, R20, R27, RZ ;  /* 0x0000001b140f7227 */ /* 0x000fc800078e00ff */
[C---:B--2---:R-:W-:Y:S01]  /*1400*/  FFMA.FTZ R25, -R17.reuse, R17, 1 ;  /* 0x3f80000011197423 */ /* 0x044fe20000010111 */
[----:B------:R-:W-:-:S03]  /*1410*/  FMUL.FTZ R17, R17, R24 ;  /* 0x0000001811117220 */ /* 0x000fc60000410000 */
[----:B------:R-:W-:Y:S01]  /*1420*/  FFMA.FTZ R23, R14, R25, R23 ;  /* 0x000000190e177223 */ /* 0x000fe20000010017 */
[----:B------:R-:W-:Y:S01]  /*1430*/  IADD3 R25, PT, PT, -R15, RZ, RZ ;  /* 0x000000ff0f197210 */ /* 0x000fe20007ffe1ff */
[----:B------:R-:W-:Y:S02]  /*1440*/  FMUL.FTZ R28, R17, R28 ;  /* 0x0000001c111c7220 */ /* 0x000fe40000410000 */
[----:B------:R-:W-:Y:S02]  /*1450*/  FMUL.FTZ R16, R16, R23 ;  /* 0x0000001710107220 */ /* 0x000fe40000410000 */
[----:B------:R-:W-:Y:S01]  /*1460*/  IMAD R25, R18, R25, R27 ;  /* 0x0000001912197224 */ /* 0x000fe200078e021b */
[----:B------:R-:W-:Y:S01]  /*1470*/  IABS R27, R8 ;  /* 0x00000008001b7213 */ /* 0x000fe20000000000 */
[----:B------:R-:W-:Y:S01]  /*1480*/  FMUL.FTZ R17, R13, R28 ;  /* 0x0000001c0d117220 */ /* 0x000fe20000410000 */
[----:B------:R-:W-:Y:S02]  /*1490*/  FADD.FTZ R28, -R10, 1 ;  /* 0x3f8000000a1c7421 */ /* 0x000fe40000010100 */
[----:B------:R-:W-:Y:S01]  /*14a0*/  ISETP.GT.U32.AND P1, PT, R18, R25, PT ;  /* 0x000000191200720c */ /* 0x000fe20003f24070 */
[----:B------:R-:W-:-:S12]  /*14b0*/  IMAD.HI.U32 R14, R20, R27, RZ ;  /* 0x0000001b140e7227 */ /* 0x000fd800078e00ff */
[----:B------:R-:W-:Y:S01]  /*14c0*/  @!P1 IMAD.IADD R25, R25, 0x1, -R18 ;  /* 0x0000000119199824 */ /* 0x000fe200078e0a12 */
[----:B------:R-:W-:-:S04]  /*14d0*/  @!P1 IADD3 R15, PT, PT, R15, 0x1, RZ ;  /* 0x000000010f0f9810 */ /* 0x000fc80007ffe0ff */
[----:B------:R-:W-:Y:S02]  /*14e0*/  ISETP.GE.U32.AND P4, PT, R25, R18, PT ;  /* 0x000000121900720c */ /* 0x000fe40003f86070 */
[----:B------:R-:W-:-:S05]  /*14f0*/  IADD3 R25, PT, PT, -R14, RZ, RZ ;  /* 0x000000ff0e197210 */ /* 0x000fca0007ffe1ff */
[----:B------:R-:W-:Y:S01]  /*1500*/  IMAD R25, R18, R25, R27 ;  /* 0x0000001912197224 */ /* 0x000fe200078e021b */
[----:B------:R-:W-:-:S04]  /*1510*/  IABS R27, R9 ;  /* 0x00000009001b7213 */ /* 0x000fc80000000000 */
[----:B------:R-:W-:Y:S01]  /*1520*/  ISETP.GT.U32.AND P3, PT, R18, R25, PT ;  /* 0x000000191200720c */ /* 0x000fe20003f64070 */
[----:B------:R-:W-:Y:S01]  /*1530*/  IMAD.HI.U32 R20, R20, R27, RZ ;  /* 0x0000001b14147227 */ /* 0x000fe200078e00ff */
[----:B------:R-:W-:-:S11]  /*1540*/  @P4 IADD3 R15, PT, PT, R15, 0x1, RZ ;  /* 0x000000010f0f4810 */ /* 0x000fd60007ffe0ff */
[----:B------:R-:W-:Y:S01]  /*1550*/  @!P3 IADD3 R25, PT, PT, R25, -R18, RZ ;  /* 0x800000121919b210 */ /* 0x000fe20007ffe0ff */
[----:B------:R-:W-:-:S03]  /*1560*/  @!P3 VIADD R14, R14, 0x1 ;  /* 0x000000010e0eb836 */ /* 0x000fc60000000000 */
[----:B------:R-:W-:Y:S01]  /*1570*/  ISETP.GE.U32.AND P6, PT, R25, R18, PT ;  /* 0x000000121900720c */ /* 0x000fe20003fc6070 */
[----:B------:R-:W-:-:S04]  /*1580*/  IMAD.MOV R25, RZ, RZ, -R20 ;  /* 0x000000ffff197224 */ /* 0x000fc800078e0a14 */
[----:B------:R-:W-:Y:S02]  /*1590*/  IMAD R25, R18, R25, R27 ;  /* 0x0000001912197224 */ /* 0x000fe400078e021b */
[----:B------:R-:W-:-:S03]  /*15a0*/  FADD.FTZ R27, -R11, 1 ;  /* 0x3f8000000b1b7421 */ /* 0x000fc60000010100 */
[----:B------:R-:W-:-:S03]  /*15b0*/  ISETP.GT.U32.AND P5, PT, R18, R25, PT ;  /* 0x000000191200720c */ /* 0x000fc60003fa4070 */
[----:B------:R-:W-:-:S10]  /*15c0*/  @P6 IADD3 R14, PT, PT, R14, 0x1, RZ ;  /* 0x000000010e0e6810 */ /* 0x000fd40007ffe0ff */
[-C--:B------:R-:W-:Y:S02]  /*15d0*/  @!P5 IADD3 R25, PT, PT, R25, -R18.reuse, RZ ;  /* 0x800000121919d210 */ /* 0x080fe40007ffe0ff */
[----:B------:R-:W-:Y:S02]  /*15e0*/  @!P5 IADD3 R20, PT, PT, R20, 0x1, RZ ;  /* 0x000000011414d810 */ /* 0x000fe40007ffe0ff */
[----:B------:R-:W-:Y:S01]  /*15f0*/  ISETP.GE.U32.AND P1, PT, R25, R18, PT ;  /* 0x000000121900720c */ /* 0x000fe20003f26070 */
[----:B------:R-:W-:Y:S01]  /*1600*/  FMUL.FTZ R25, R12, R23 ;  /* 0x000000170c197220 */ /* 0x000fe20000410000 */
[----:B0-----:R-:W-:-:S03]  /*1610*/  IABS R18, R26 ;  /* 0x0000001a00127213 */ /* 0x001fc60000000000 */
[----:B------:R-:W-:Y:S01]  /*1620*/  FMUL.FTZ R25, R25, R28 ;  /* 0x0000001c19197220 */ /* 0x000fe20000410000 */
[----:B------:R-:W0:Y:S07]  /*1630*/  I2F.RP R29, R18 ;  /* 0x00000012001d7306 */ /* 0x000e2e0000209400 */
[----:B------:R-:W-:Y:S01]  /*1640*/  @P1 IADD3 R20, PT, PT, R20, 0x1, RZ ;  /* 0x0000000114141810 */ /* 0x000fe20007ffe0ff */
[----:B0-----:R-:W0:Y:S02]  /*1650*/  MUFU.RCP R24, R29 ;  /* 0x0000001d00187308 */ /* 0x001e240000001000 */
[----:B0-----:R-:W-:-:S02]  /*1660*/  VIADD R13, R24, 0xffffffe ;  /* 0x0ffffffe180d7836 */ /* 0x001fc40000000000 */
[----:B------:R-:W-:Y:S01]  /*1670*/  FMUL.FTZ R24, R16, R27 ;  /* 0x0000001b10187220 */ /* 0x000fe20000410000 */
[----:B------:R-:W-:Y:S01]  /*1680*/  FFMA.FTZ R27, -R12, R12, 1 ;  /* 0x3f8000000c1b7423 */ /* 0x000fe2000001010c */
[----:B------:R-:W-:Y:S01]  /*1690*/  LOP3.LUT R12, R6, R19, RZ, 0x3c, !PT ;  /* 0x00000013060c7212 */ /* 0x000fe200078e3cff */
[C---:B------:R-:W-:Y:S01]  /*16a0*/  FMUL.FTZ R16, R10.reuse, R23 ;  /* 0x000000170a107220 */ /* 0x040fe20000410000 */
[----:B------:R-:W-:Y:S01]  /*16b0*/  FMUL.FTZ R10, R10, R25 ;  /* 0x000000190a0a7220 */ /* 0x000fe20000410000 */
[----:B------:R-:W0:Y:S01]  /*16c0*/  F2I.FTZ.U32.TRUNC.NTZ R13, R13 ;  /* 0x0000000d000d7305 */ /* 0x000e22000021f000 */
[----:B------:R-:W-:Y:S01]  /*16d0*/  ISETP.GE.AND P4, PT, R12, RZ, PT ;  /* 0x000000ff0c00720c */ /* 0x000fe20003f86270 */
[C---:B------:R-:W-:Y:S01]  /*16e0*/  FMUL.FTZ R23, R11.reuse, R23 ;  /* 0x000000170b177220 */ /* 0x040fe20000410000 */
[----:B------:R-:W-:Y:S01]  /*16f0*/  LOP3.LUT R12, R8, R19, RZ, 0x3c, !PT ;  /* 0x00000013080c7212 */ /* 0x000fe200078e3cff */
[----:B------:R-:W-:Y:S01]  /*1700*/  FMUL.FTZ R11, R11, R24 ;  /* 0x000000180b0b7220 */ /* 0x000fe20000410000 */
[----:B------:R-:W-:-:S02]  /*1710*/  FMUL.FTZ R16, R16, R27 ;  /* 0x0000001b10107220 */ /* 0x000fc40000410000 */
[----:B------:R-:W-:Y:S02]  /*1720*/  ISETP.GE.AND P3, PT, R12, RZ, PT ;  /* 0x000000ff0c00720c */ /* 0x000fe40003f66270 */
[----:B------:R-:W-:-:S04]  /*1730*/  LOP3.LUT R12, R9, R19, RZ, 0x3c, !PT ;  /* 0x00000013090c7212 */ /* 0x000fc800078e3cff */
[----:B------:R-:W-:Y:S01]  /*1740*/  ISETP.GE.AND P6, PT, R12, RZ, PT ;  /* 0x000000ff0c00720c */ /* 0x000fe20003fc6270 */
[----:B------:R-:W-:Y:S01]  /*1750*/  HFMA2 R12, -RZ, RZ, 0, 0 ;  /* 0x00000000ff0c7431 */ /* 0x000fe200000001ff */
[----:B0-----:R-:W-:Y:S01]  /*1760*/  IADD3 R25, PT, PT, RZ, -R13, RZ ;  /* 0x8000000dff197210 */ /* 0x001fe20007ffe0ff */
[----:B------:R-:W-:-:S04]  /*1770*/  @!P4 IMAD.MOV R15, RZ, RZ, -R15 ;  /* 0x000000ffff0fc224 */ /* 0x000fc800078e0a0f */
        /* <DEDUP_REMOVED lines=9> */
[C---:B------:R-:W-:Y:S01]  /*1810*/  IMAD R7, R18.reuse, R12, R7 ;  /* 0x0000000c12077224 */ /* 0x040fe200078e0207 */
[C---:B------:R-:W-:Y:S02]  /*1820*/  SEL R12, R21.reuse, R14, !P2 ;  /* 0x0000000e150c7207 */ /* 0x040fe40005000000 */
[----:B------:R-:W-:Y:S02]  /*1830*/  SEL R21, R21, R20, !P2 ;  /* 0x0000001415157207 */ /* 0x000fe40005000000 */
[----:B------:R-:W-:Y:S02]  /*1840*/  ISETP.GT.U32.AND P5, PT, R18, R7, PT ;  /* 0x000000071200720c */ /* 0x000fe40003fa4070 */
[----:B------:R-:W-:-:S11]  /*1850*/  IADD3 R6, PT, PT, -R21, RZ, RZ ;  /* 0x000000ff15067210 */ /* 0x000fd60007ffe1ff */
[----:B------:R-:W-:Y:S02]  /*1860*/  @!P5 IMAD.IADD R7, R7, 0x1, -R18 ;  /* 0x000000010707d824 */ /* 0x000fe400078e0a12 */
[----:B------:R-:W-:-:S03]  /*1870*/  @!P5 VIADD R24, R24, 0x1 ;  /* 0x000000011818d836 */ /* 0x000fc60000000000 */
[----:B------:R-:W-:Y:S02]  /*1880*/  ISETP.GE.U32.AND P1, PT, R7, R18, PT ;  /* 0x000000120700720c */ /* 0x000fe40003f26070 */
[----:B------:R-:W-:Y:S02]  /*1890*/  LOP3.LUT R7, R3, R26, RZ, 0x3c, !PT ;  /* 0x0000001a03077212 */ /* 0x000fe400078e3cff */
[----:B------:R-:W-:Y:S02]  /*18a0*/  IADD3 R18, PT, PT, -R12, RZ, RZ ;  /* 0x000000ff0c127210 */ /* 0x000fe40007ffe1ff */
[----:B------:R-:W-:-:S03]  /*18b0*/  ISETP.GE.AND P2, PT, R7, RZ, PT ;  /* 0x000000ff0700720c */ /* 0x000fc60003f46270 */
[C---:B------:R-:W-:Y:S02]  /*18c0*/  IMAD R18, R19.reuse, R18, R8 ;  /* 0x0000001213127224 */ /* 0x040fe400078e0208 */
[----:B------:R-:W-:Y:S02]  /*18d0*/  IMAD R19, R19, R6, R9 ;  /* 0x0000000613137224 */ /* 0x000fe400078e0209 */
[----:B------:R-:W-:Y:S01]  /*18e0*/  @P1 IADD3 R24, PT, PT, R24, 0x1, RZ ;  /* 0x0000000118181810 */ /* 0x000fe20007ffe0ff */
[----:B------:R-:W0:Y:S05]  /*18f0*/  LDC.64 R8, c[0x0][0x458] ;  /* 0x00011600ff087b82 */ /* 0x000e2a0000000a00 */
[----:B------:R-:W-:-:S03]  /*1900*/  @!P2 IMAD.MOV R24, RZ, RZ, -R24 ;  /* 0x000000ffff18a224 */ /* 0x000fc600078e0a18 */
[----:B------:R-:W1:Y:S02]  /*1910*/  LDC.64 R6, c[0x0][0x890] ;  /* 0x00022400ff067b82 */ /* 0x000e640000000a00 */
[----:B------:R-:W-:-:S04]  /*1920*/  SEL R14, R5, R24, !P0 ;  /* 0x00000018050e7207 */ /* 0x000fc80004000000 */
[----:B------:R-:W-:-:S05]  /*1930*/  IADD3 R20, PT, PT, -R14, RZ, RZ ;  /* 0x000000ff0e147210 */ /* 0x000fca0007ffe1ff */
[----:B------:R-:W-:Y:S01]  /*1940*/  IMAD R26, R26, R20, R3 ;  /* 0x000000141a1a7224 */ /* 0x000fe200078e0203 */
[----:B------:R-:W-:Y:S01]  /*1950*/  IADD3 R3, PT, PT, R4, R3, RZ ;  /* 0x0000000304037210 */ /* 0x000fe20007ffe0ff */
[----:B------:R-:W-:Y:S02]  /*1960*/  IMAD R20, R15, UR12, RZ ;  /* 0x0000000c0f147c24 */ /* 0x000fe4000f8e02ff */
[----:B------:R-:W-:Y:S01]  /*1970*/  IMAD R15, R18, UR12, RZ ;  /* 0x0000000c120f7c24 */ /* 0x000fe2000f8e02ff */
[----:B------:R-:W-:Y:S01]  /*1980*/  ISETP.GE.AND P1, PT, R3, UR26, PT ;  /* 0x0000001a03007c0c */ /* 0x000fe2000bf26270 */
[----:B------:R-:W-:Y:S02]  /*1990*/  IMAD R18, R19, UR12, RZ ;  /* 0x0000000c13127c24 */ /* 0x000fe4000f8e02ff */
[----:B------:R-:W-:Y:S02]  /*19a0*/  IMAD R19, R26, UR24, RZ ;  /* 0x000000181a137c24 */ /* 0x000fe4000f8e02ff */
[----:B------:R-:W-:-:S02]  /*19b0*/  IMAD R13, R13, UR13, R20 ;  /* 0x0000000d0d0d7c24 */ /* 0x000fc4000f8e0214 */
[----:B------:R-:W-:Y:S02]  /*19c0*/  IMAD R15, R12, UR13, R15 ;  /* 0x0000000d0c0f7c24 */ /* 0x000fe4000f8e020f */
[----:B------:R-:W-:Y:S02]  /*19d0*/  IMAD R21, R21, UR13, R18 ;  /* 0x0000000d15157c24 */ /* 0x000fe4000f8e0212 */
[----:B------:R-:W-:Y:S02]  /*19e0*/  IMAD R25, R14, UR25, R19 ;  /* 0x000000190e197c24 */ /* 0x000fe4000f8e0213 */
[----:B0-----:R-:W-:-:S04]  /*19f0*/  IMAD.WIDE R18, R22, 0x4, R8 ;  /* 0x0000000416127825 */ /* 0x001fc800078e0208 */
[--C-:B------:R-:W-:Y:S01]  /*1a00*/  IMAD.WIDE R12, R13, 0x4, R8.reuse ;  /* 0x000000040d0c7825 */ /* 0x100fe200078e0208 */
[----:B------:R2:W-:Y:S03]  /*1a10*/  STG.E desc[UR6][R18.64], R10 ;  /* 0x0000000a12007986 */ /* 0x0005e6000c101906 */
[--C-:B------:R-:W-:Y:S01]  /*1a20*/  IMAD.WIDE R14, R15, 0x4, R8.reuse ;  /* 0x000000040f0e7825 */ /* 0x100fe200078e0208 */
[----:B------:R2:W-:Y:S03]  /*1a30*/  STG.E desc[UR6][R12.64], R11 ;  /* 0x0000000b0c007986 */ /* 0x0005e6000c101906 */
[----:B------:R-:W-:Y:S01]  /*1a40*/  IMAD.WIDE R8, R21, 0x4, R8 ;  /* 0x0000000415087825 */ /* 0x000fe200078e0208 */
[----:B------:R2:W-:Y:S03]  /*1a50*/  STG.E desc[UR6][R14.64], R16 ;  /* 0x000000100e007986 */ /* 0x0005e6000c101906 */
[----:B-1----:R-:W-:Y:S01]  /*1a60*/  IMAD.WIDE R6, R25, 0x4, R6 ;  /* 0x0000000419067825 */ /* 0x002fe200078e0206 */
[----:B------:R2:W-:Y:S04]  /*1a70*/  STG.E desc[UR6][R8.64], R17 ;  /* 0x0000001108007986 */ /* 0x0005e8000c101906 */
[----:B------:R2:W-:Y:S01]  /*1a80*/  STG.E desc[UR6][R6.64], R23 ;  /* 0x0000001706007986 */ /* 0x0005e2000c101906 */
[----:B------:R-:W-:Y:S05]  /*1a90*/  @!P1 BRA `(.L_x_823) ;  /* 0xffffffe8000c9947 */ /* 0x000fea000383ffff */
[----:B------:R-:W-:Y:S05]  /*1aa0*/  BSYNC.RECONVERGENT B0 ;  /* 0x0000000000007941 */ /* 0x000fea0003800200 */
.L_x_820:
[----:B------:R-:W-:Y:S05]  /*1ab0*/  EXIT ;  /* 0x000000000000794d */ /* 0x000fea0003800000 */
.L_x_824:
        /* <DEDUP_REMOVED lines=12> */
.L_x_1393:


//--------------------- .text._ZN2at6native38_GLOBAL__N__9a469cfd_6_RNN_cu_eca79a6d6kernel18lstm_cell_backwardIffiLi1EEEvNS_4cuda6detail10TensorInfoIT_T1_EES9_S9_S9_S9_S9_S9_S8_S8_ --------------------------
	.section	.text._ZN2at6native38_GLOBAL__N__9a469cfd_6_RNN_cu_eca79a6d6kernel18lstm_cell_backwardIffiLi1EEEvNS_4cuda6detail10TensorInfoIT_T1_EES9_S9_S9_S9_S9_S9_S8_S8_,"ax",@progbits
	.align	128
.text._ZN2at6native38_GLOBAL__N__9a469cfd_6_RNN_cu_eca79a6d6kernel18lstm_cell_backwardIffiLi1EEEvNS_4cuda6detail10TensorInfoIT_T1_EES9_S9_S9_S9_S9_S9_S8_S8_:
        .type           _ZN2at6native38_GLOBAL__N__9a469cfd_6_RNN_cu_eca79a6d6kernel18lstm_cell_backwardIffiLi1EEEvNS_4cuda6detail10TensorInfoIT_T1_EES9_S9_S9_S9_S9_S9_S8_S8_,@function
        .size           _ZN2at6native38_GLOBAL__N__9a469cfd_6_RNN_cu_eca79a6d6kernel18lstm_cell_backwardIffiLi1EEEvNS_4cuda6detail10TensorInfoIT_T1_EES9_S9_S9_S9_S9_S9_S8_S8_,(.L_x_1394 - _ZN2at6native38_GLOBAL__N__9a469cfd_6_RNN_cu_eca79a6d6kernel18lstm_cell_backwardIffiLi1EEEvNS_4cuda6detail10TensorInfoIT_T1_EES9_S9_S9_S9_S9_S9_S8_S8_)
        .other          _ZN2at6native38_GLOBAL__N__9a469cfd_6_RNN_cu_eca79a6d6kernel18lstm_cell_backwardIffiLi1EEEvNS_4cuda6detail10TensorInfoIT_T1_EES9_S9_S9_S9_S9_S9_S8_S8_,@"STO_CUDA_ENTRY STV_DEFAULT"
_ZN2at6native38_GLOBAL__N__9a469cfd_6_RNN_cu_eca79a6d6kernel18lstm_cell_backwardIffiLi1EEEvNS_4cuda6detail10TensorInfoIT_T1_EES9_S9_S9_S9_S9_S9_S8_S8_:
        /* <DEDUP_REMOVED lines=38> */
.L_x_827:
        /* <DEDUP_REMOVED lines=10> */
[----:B------:R-:W-:Y:S02]  /*0300*/  @!P2 IADD3 R4, PT, PT, R4, 0x1, RZ ;  /* 0x000000010404a810 */ /* 0x000fe40007ffe0ff */
[----:B------:R-:W-:Y:S02]  /*0310*/  ISETP.GE.U32.AND P1, PT, R5, R14, PT ;  /* 0x0000000e0500720c */ /* 0x000fe40003f26070 */
[----:B------:R-:W-:-:S04]  /*0320*/  LOP3.LUT R5, R3, R21, RZ, 0x3c, !PT ;  /* 0x0000001503057212 */ /* 0x000fc800078e3cff */
[----:B------:R-:W-:-:S07]  /*0330*/  ISETP.GE.AND P3, PT, R5, RZ, PT ;  /* 0x000000ff0500720c */ /* 0x000fce0003f66270 */
[----:B------:R-:W-:-:S04]  /*0340*/  @P1 IADD3 R4, PT, PT, R4, 0x1, RZ ;  /* 0x0000000104041810 */ /* 0x000fc80007ffe0ff */
[----:B------:R-:W-:Y:S02]  /*0350*/  MOV R7, R4 ;  /* 0x0000000400077202 */ /* 0x000fe40000000f00 */
[----:B------:R-:W0:Y:S02]  /*0360*/  LDC.64 R4, c[0x0][0x608] ;  /* 0x00018200ff047b82 */ /* 0x000e240000000a00 */
[----:B------:R-:W-:-:S04]  /*0370*/  @!P3 IADD3 R7, PT, PT, -R7, RZ, RZ ;  /* 0x000000ff0707b210 */ /* 0x000fc80007ffe1ff */
[----:B------:R-:W-:-:S05]  /*0380*/  SEL R6, R0, R7, !P0 ;  /* 0x0000000700067207 */ /* 0x000fca0004000000 */
[----:B------:R-:W-:-:S05]  /*0390*/  IMAD R6, R6, R21, RZ ;  /* 0x0000001506067224 */ /* 0x000fca00078e02ff */
[----:B------:R-:W-:-:S04]  /*03a0*/  IADD3 R7, PT, PT, -R6, R3, RZ ;  /* 0x0000000306077210 */ /* 0x000fc80007ffe1ff */
[----:B------:R-:W-:Y:S02]  /*03b0*/  LEA R18, R6, R7, 0x2 ;  /* 0x0000000706127211 */ /* 0x000fe400078e10ff */
[----:B------:R-:W2:Y:S01]  /*03c0*/  LDC.64 R6, c[0x0][0x7b8] ;  /* 0x0001ee00ff067b82 */ /* 0x000ea20000000a00 */
[----:B0-----:R-:W-:Y:S01]  /*03d0*/  IMAD.WIDE R8, R9, 0x4, R4 ;  /* 0x0000000409087825 */ /* 0x001fe200078e0204 */
[----:B------:R-:W-:-:S04]  /*03e0*/  IADD3 R19, PT, PT, R18, R21, RZ ;  /* 0x0000001512137210 */ /* 0x000fc80007ffe0ff */
[----:B------:R-:W3:Y:S01]  /*03f0*/  LDG.E R23, desc[UR6][R8.64] ;  /* 0x0000000608177981 */ /* 0x000ee2000c1e1900 */
[-C--:B------:R-:W-:Y:S01]  /*0400*/  IADD3 R20, PT, PT, R19, R21.reuse, RZ ;  /* 0x0000001513147210 */ /* 0x080fe20007ffe0ff */
[----:B------:R-:W0:Y:S03]  /*0410*/  LDC.64 R4, c[0x0][0x530] ;  /* 0x00014c00ff047b82 */ /* 0x000e260000000a00 */
[----:B------:R-:W-:Y:S01]  /*0420*/  IADD3 R21, PT, PT, R20, R21, RZ ;  /* 0x0000001514157210 */ /* 0x000fe20007ffe0ff */
[----:B------:R-:W-:-:S04]  /*0430*/  IMAD R11, R3, UR11, RZ ;  /* 0x0000000b030b7c24 */ /* 0x000fc8000f8e02ff */
[----:B------:R-:W-:-:S04]  /*0440*/  IMAD R17, R21, UR4, RZ ;  /* 0x0000000415117c24 */ /* 0x000fc8000f8e02ff */
[----:B-1----:R-:W-:-:S04]  /*0450*/  IMAD.WIDE R16, R17, 0x4, R12 ;  /* 0x0000000411107825 */ /* 0x002fc800078e020c */
[----:B--2---:R-:W-:Y:S01]  /*0460*/  IMAD.WIDE R6, R11, 0x4, R6 ;  /* 0x000000040b067825 */ /* 0x004fe200078e0206 */
[----:B------:R1:W2:Y:S03]  /*0470*/  LDG.E R22, desc[UR6][R16.64] ;  /* 0x0000000610167981 */ /* 0x0002a6000c1e1900 */
[----:B------:R-:W-:Y:S02]  /*0480*/  IMAD R11, R18, UR4, RZ ;  /* 0x00000004120b7c24 */ /* 0x000fe4000f8e02ff */
[----:B------:R-:W-:Y:S01]  /*0490*/  IMAD R25, R19, UR4, RZ ;  /* 0x0000000413197c24 */ /* 0x000fe2000f8e02ff */
[----:B------:R4:W5:Y:S01]  /*04a0*/  LDG.E R6, desc[UR6][R6.64] ;  /* 0x0000000606067981 */ /* 0x000962000c1e1900 */
[----:B------:R-:W-:Y:S02]  /*04b0*/  IMAD R27, R20, UR4, RZ ;  /* 0x00000004141b7c24 */ /* 0x000fe4000f8e02ff */
[----:B------:R-:W-:Y:S01]  /*04c0*/  IMAD R29, R3, UR8, RZ ;  /* 0x00000008031d7c24 */ /* 0x000fe2000f8e02ff */
[----:B-1----:R-:W1:Y:S01]  /*04d0*/  LDC.64 R16, c[0x0][0x458] ;  /* 0x00011600ff107b82 */ /* 0x002e620000000a00 */
[----:B------:R-:W-:-:S04]  /*04e0*/  IMAD.WIDE R8, R11, 0x4, R12 ;  /* 0x000000040b087825 */ /* 0x000fc800078e020c */
[--C-:B------:R-:W-:Y:S02]  /*04f0*/  IMAD.WIDE R10, R25, 0x4, R12.reuse ;  /* 0x00000004190a7825 */ /* 0x100fe400078e020c */
[----:B------:R-:W5:Y:S02]  /*0500*/  LDG.E R8, desc[UR6][R8.64] ;  /* 0x0000000608087981 */ /* 0x000f64000c1e1900 */
[----:B------:R-:W-:Y:S02]  /*0510*/  IMAD.WIDE R12, R27, 0x4, R12 ;  /* 0x000000041b0c7825 */ /* 0x000fe400078e020c */
[----:B------:R5:W5:Y:S02]  /*0520*/  LDG.E R10, desc[UR6][R10.64] ;  /* 0x000000060a0a7981 */ /* 0x000b64000c1e1900 */
[----:B0-----:R-:W-:Y:S02]  /*0530*/  IMAD.WIDE R24, R29, 0x4, R4 ;  /* 0x000000041d187825 */ /* 0x001fe400078e0204 */
[----:B------:R-:W5:Y:S04]  /*0540*/  LDG.E R12, desc[UR6][R12.64] ;  /* 0x000000060c0c7981 */ /* 0x000f68000c1e1900 */
[----:B------:R-:W5:Y:S01]  /*0550*/  LDG.E R24, desc[UR6][R24.64] ;  /* 0x0000000618187981 */ /* 0x000f62000c1e1900 */
[----:B------:R-:W-:Y:S01]  /*0560*/  IMAD R21, R21, UR5, RZ ;  /* 0x0000000515157c24 */ /* 0x000fe2000f8e02ff */
[----:B---3--:R-:W0:Y:S02]  /*0570*/  MUFU.TANH R23, R23 ;  /* 0x0000001700177308 */ /* 0x008e240000002400 */
[-C--:B0-----:R-:W-:Y:S01]  /*0580*/  FFMA.FTZ R4, -R23, R23.reuse, 1 ;  /* 0x3f80000017047423 */ /* 0x081fe20000010117 */
[----:B--2---:R-:W-:Y:S01]  /*0590*/  FMUL.FTZ R27, RZ, R22 ;  /* 0x00000016ff1b7220 */ /* 0x004fe20000410000 */
[----:B------:R-:W-:Y:S01]  /*05a0*/  FMUL.FTZ R26, RZ, R23 ;  /* 0x00000017ff1a7220 */ /* 0x000fe20000410000 */
[----:B----4-:R-:W-:-:S02]  /*05b0*/  FADD.FTZ R7, -R22, 1 ;  /* 0x3f80000016077421 */ /* 0x010fc40000010100 */
[----:B-----5:R-:W-:Y:S02]  /*05c0*/  FFMA.FTZ R27, R27, R4, R6 ;  /* 0x000000041b1b7223 */ /* 0x020fe40000010006 */
[----:B------:R-:W0:Y:S01]  /*05d0*/  LDC.64 R4, c[0x0][0x890] ;  /* 0x00022400ff047b82 */ /* 0x000e220000000a00 */
[----:B------:R-:W-:Y:S01]  /*05e0*/  FMUL.FTZ R11, R26, R7 ;  /* 0x000000071a0b7220 */ /* 0x000fe20000410000 */
[----:B------:R-:W-:Y:S01]  /*05f0*/  FADD.FTZ R7, -R8, 1 ;  /* 0x3f80000008077421 */ /* 0x000fe20000010100 */
[----:B------:R-:W-:Y:S01]  /*0600*/  FADD.FTZ R9, -R10, 1 ;  /* 0x3f8000000a097421 */ /* 0x000fe20000010100 */
[-C--:B------:R-:W-:Y:S01]  /*0610*/  FMUL.FTZ R6, R12, R27.reuse ;  /* 0x0000001b0c067220 */ /* 0x080fe20000410000 */
[----:B------:R-:W-:-:S03]  /*0620*/  FMUL.FTZ R24, R24, R27 ;  /* 0x0000001b18187220 */ /* 0x000fc60000410000 */
[----:B------:R-:W-:Y:S01]  /*0630*/  FMUL.FTZ R7, R6, R7 ;  /* 0x0000000706077220 */ /* 0x000fe20000410000 */
[----:B------:R-:W-:Y:S01]  /*0640*/  FMUL.FTZ R9, R24, R9 ;  /* 0x0000000918097220 */ /* 0x000fe20000410000 */
[----:B------:R-:W-:Y:S01]  /*0650*/  FFMA.FTZ R12, -R12, R12, 1 ;  /* 0x3f8000000c0c7423 */ /* 0x000fe2000001010c */
[C---:B------:R-:W-:Y:S01]  /*0660*/  FMUL.FTZ R23, R8.reuse, R27 ;  /* 0x0000001b08177220 */ /* 0x040fe20000410000 */
[----:B------:R-:W-:Y:S01]  /*0670*/  FMUL.FTZ R25, R8, R7 ;  /* 0x0000000708197220 */ /* 0x000fe20000410000 */
[----:B------:R-:W-:Y:S01]  /*0680*/  FMUL.FTZ R29, R10, R9 ;  /* 0x000000090a1d7220 */ /* 0x000fe20000410000 */
[----:B------:R-:W-:Y:S02]  /*0690*/  IMAD R7, R18, UR5, RZ ;  /* 0x0000000512077c24 */ /* 0x000fe4000f8e02ff */
[----:B------:R-:W-:Y:S01]  /*06a0*/  FMUL.FTZ R13, R22, R11 ;  /* 0x0000000b160d7220 */ /* 0x000fe20000410000 */
[----:B------:R-:W-:Y:S02]  /*06b0*/  IMAD R9, R19, UR5, RZ ;  /* 0x0000000513097c24 */ /* 0x000fe4000f8e02ff */
[----:B------:R-:W-:Y:S01]  /*06c0*/  FMUL.FTZ R23, R23, R12 ;  /* 0x0000000c17177220 */ /* 0x000fe20000410000 */
[----:B------:R-:W-:-:S02]  /*06d0*/  IMAD R11, R20, UR5, RZ ;  /* 0x00000005140b7c24 */ /* 0x000fc4000f8e02ff */
[----:B------:R-:W-:Y:S01]  /*06e0*/  FMUL.FTZ R27, R10, R27 ;  /* 0x0000001b0a1b7220 */ /* 0x000fe20000410000 */
[----:B------:R-:W-:Y:S02]  /*06f0*/  IMAD R12, R3, UR10, RZ ;  /* 0x0000000a030c7c24 */ /* 0x000fe4000f8e02ff */
[----:B-1----:R-:W-:-:S04]  /*0700*/  IMAD.WIDE R6, R7, 0x4, R16 ;  /* 0x0000000407067825 */ /* 0x002fc800078e0210 */
[--C-:B------:R-:W-:Y:S01]  /*0710*/  IMAD.WIDE R8, R9, 0x4, R16.reuse ;  /* 0x0000000409087825 */ /* 0x100fe200078e0210 */
[----:B------:R1:W-:Y:S03]  /*0720*/  STG.E desc[UR6][R6.64], R25 ;  /* 0x0000001906007986 */ /* 0x0003e6000c101906 */
[--C-:B------:R-:W-:Y:S01]  /*0730*/  IMAD.WIDE R10, R11, 0x4, R16.reuse ;  /* 0x000000040b0a7825 */ /* 0x100fe200078e0210 */
[----:B------:R1:W-:Y:S03]  /*0740*/  STG.E desc[UR6][R8.64], R29 ;  /* 0x0000001d08007986 */ /* 0x0003e6000c101906 */
[----:B------:R-:W-:Y:S01]  /*0750*/  IMAD.WIDE R16, R21, 0x4, R16 ;  /* 0x0000000415107825 */ /* 0x000fe200078e0210 */
[----:B------:R1:W-:Y:S03]  /*0760*/  STG.E desc[UR6][R10.64], R23 ;  /* 0x000000170a007986 */ /* 0x0003e6000c101906 */
[----:B0-----:R-:W-:Y:S01]  /*0770*/  IMAD.WIDE R4, R12, 0x4, R4 ;  /* 0x000000040c047825 */ /* 0x001fe200078e0204 */
[----:B------:R1:W-:Y:S01]  /*0780*/  STG.E desc[UR6][R16.64], R13 ;  /* 0x0000000d10007986 */ /* 0x0003e2000c101906 */
[----:B------:R-:W-:-:S03]  /*0790*/  IADD3 R3, PT, PT, R2, R3, RZ ;  /* 0x0000000302037210 */ /* 0x000fc60007ffe0ff */
[----:B------:R1:W-:Y:S01]  /*07a0*/  STG.E desc[UR6][R4.64], R27 ;  /* 0x0000001b04007986 */ /* 0x0003e2000c101906 */
[----:B------:R-:W-:-:S13]  /*07b0*/  ISETP.GE.AND P1, PT, R3, UR12, PT ;  /* 0x0000000c03007c0c */ /* 0x000fda000bf26270 */
[----:B-1----:R-:W-:Y:S05]  /*07c0*/  @!P1 BRA `(.L_x_827) ;  /* 0xfffffff800a49947 */ /* 0x002fea000383ffff */
[----:B------:R-:W-:Y:S05]  /*07d0*/  EXIT ;  /* 0x000000000000794d */ /* 0x000fea0003800000 */
.L_x_826:
        /* <DEDUP_REMOVED lines=18> */
.L_x_828:
[----:B0-----:R-:W0:Y:S01]  /*0900*/  LDC R17, c[0x0][0x968] ;  /* 0x00025a00ff117b82 */ /* 0x001e220000000800 */
        /* <DEDUP_REMOVED lines=19> */
[C---:B------:R-:W-:Y:S01]  /*0a40*/  IADD3 R9, PT, PT, -R0.reuse, R3, RZ ;  /* 0x0000000300097210 */ /* 0x040fe20007ffe1ff */
[----:B------:R-:W0:Y:S03]  /*0a50*/  LDC.64 R4, c[0x0][0x530] ;  /* 0x00014c00ff047b82 */ /* 0x000e260000000a00 */
[----:B------:R-:W-:Y:S01]  /*0a60*/  LEA R18, R0, R9, 0x2 ;  /* 0x0000000900127211 */ /* 0x000fe200078e10ff */
[----:B------:R-:W2:Y:S03]  /*0a70*/  LDG.E R22, desc[UR6][R22.64] ;  /* 0x0000000616167981 */ /* 0x000ea6000c1e1900 */
[----:B------:R-:W-:-:S04]  /*0a80*/  IADD3 R16, PT, PT, R18, R17, RZ ;  /* 0x0000001112107210 */ /* 0x000fc80007ffe0ff */
[----:B------:R-:W-:-:S04]  /*0a90*/  IADD3 R9, PT, PT, R16, R17, RZ ;  /* 0x0000001110097210 */ /* 0x000fc80007ffe0ff */
[----:B------:R-:W-:-:S05]  /*0aa0*/  IADD3 R17, PT, PT, R9, R17, RZ ;  /* 0x0000001109117210 */ /* 0x000fca0007ffe0ff */
[----:B------:R-:W-:Y:S02]  /*0ab0*/  IMAD R25, R17, UR4, RZ ;  /* 0x0000000411197c24 */ /* 0x000fe4000f8e02ff */
[----:B------:R-:W-:Y:S02]  /*0ac0*/  IMAD R11, R18, UR4, RZ ;  /* 0x00000004120b7c24 */ /* 0x000fe4000f8e02ff */
[----:B-1----:R-:W-:-:S04]  /*0ad0*/  IMAD.WIDE R24, R25, 0x4, R14 ;  /* 0x0000000419187825 */ /* 0x002fc800078e020e */
[----:B------:R-:W-:Y:S01]  /*0ae0*/  IMAD R13, R16, UR4, RZ ;  /* 0x00000004100d7c24 */ /* 0x000fe2000f8e02ff */
[----:B------:R-:W3:Y:S01]  /*0af0*/  LDG.E R19, desc[UR6][R24.64] ;  /* 0x0000000618137981 */ /* 0x000ee2000c1e1900 */
[----:B------:R-:W-:Y:S02]  /*0b00*/  IMAD R21, R9, UR4, RZ ;  /* 0x0000000409157c24 */ /* 0x000fe4000f8e02ff */
[----:B------:R-:W-:Y:S02]  /*0b10*/  IMAD R27, R3, UR8, RZ ;  /* 0x00000008031b7c24 */ /* 0x000fe4000f8e02ff */
[----:B------:R-:W-:-:S04]  /*0b20*/  IMAD.WIDE R10, R11, 0x4, R14 ;  /* 0x000000040b0a7825 */ /* 0x000fc800078e020e */
[--C-:B------:R-:W-:Y:S01]  /*0b30*/  IMAD.WIDE R12, R13, 0x4, R14.reuse ;  /* 0x000000040d0c7825 */ /* 0x100fe200078e020e */
[----:B------:R1:W4:Y:S03]  /*0b40*/  LDG.E R23, desc[UR6][R10.64] ;  /* 0x000000060a177981 */ /* 0x000326000c1e1900 */
[----:B------:R-:W-:Y:S02]  /*0b50*/  IMAD.WIDE R14, R21, 0x4, R14 ;  /* 0x00000004150e7825 */ /* 0x000fe400078e020e */
[----:B------:R-:W5:Y:S02]  /*0b60*/  LDG.E R12, desc[UR6][R12.64] ;  /* 0x000000060c0c7981 */ /* 0x000f64000c1e1900 */
[----:B0-----:R-:W-:Y:S02]  /*0b70*/  IMAD.WIDE R20, R27, 0x4, R4 ;  /* 0x000000041b147825 */ /* 0x001fe400078e0204 */
[----:B------:R0:W5:Y:S01]  /*0b80*/  LDG.E R15, desc[UR6][R14.64] ;  /* 0x000000060e0f7981 */ /* 0x000162000c1e1900 */
[----:B------:R-:W5:Y:S03]  /*0b90*/  LDC.64 R4, c[0x0][0x458] ;  /* 0x00011600ff047b82 */ /* 0x000f660000000a00 */
[----:B------:R5:W5:Y:S05]  /*0ba0*/  LDG.E R21, desc[UR6][R20.64] ;  /* 0x0000000614157981 */ /* 0x000b6a000c1e1900 */
[----:B-1----:R-:W1:Y:S01]  /*0bb0*/  LDC.64 R10, c[0x0][0x890] ;  /* 0x00022400ff0a7b82 */ /* 0x002e620000000a00 */
[----:B------:R-:W-:-:S02]  /*0bc0*/  IMAD R9, R9, UR5, RZ ;  /* 0x0000000509097c24 */ /* 0x000fc4000f8e02ff */
[----:B------:R-:W-:Y:S01]  /*0bd0*/  IMAD R29, R3, UR10, RZ ;  /* 0x0000000a031d7c24 */ /* 0x000fe2000f8e02ff */
[----:B------:R-:W-:-:S04]  /*0be0*/  IADD3 R3, PT, PT, R2, R3, RZ ;  /* 0x0000000302037210 */ /* 0x000fc80007ffe0ff */
[----:B------:R-:W-:Y:S01]  /*0bf0*/  ISETP.GE.AND P1, PT, R3, UR11, PT ;  /* 0x0000000b03007c0c */ /* 0x000fe2000bf26270 */
[----:B-1----:R-:W-:Y:S01]  /*0c00*/  IMAD.WIDE R10, R29, 0x4, R10 ;  /* 0x000000041d0a7825 */ /* 0x002fe200078e020a */
[----:B--2---:R-:W1:Y:S03]  /*0c10*/  MUFU.TANH R22, R22 ;  /* 0x0000001600167308 */ /* 0x004e660000002400 */
[-C--:B-1----:R-:W-:Y:S01]  /*0c20*/  FFMA.FTZ R25, -R22, R22.reuse, 1 ;  /* 0x3f80000016197423 */ /* 0x082fe20000010116 */
[----:B------:R-:W-:Y:S01]  /*0c30*/  FMUL.FTZ R24, RZ, R22 ;  /* 0x00000016ff187220 */ /* 0x000fe20000410000 */
[----:B---3--:R-:W-:Y:S01]  /*0c40*/  FMUL.FTZ R0, RZ, R19 ;  /* 0x00000013ff007220 */ /* 0x008fe20000410000 */
[----:B------:R-:W-:-:S03]  /*0c50*/  FADD.FTZ R27, -R19, 1 ;  /* 0x3f800000131b7421 */ /* 0x000fc60000010100 */
[----:B------:R-:W-:Y:S01]  /*0c60*/  FFMA.FTZ R0, R0, R25, RZ ;  /* 0x0000001900007223 */ /* 0x000fe200000100ff */
[----:B------:R-:W-:Y:S01]  /*0c70*/  FMUL.FTZ R26, R24, R27 ;  /* 0x0000001b181a7220 */ /* 0x000fe20000410000 */
[C---:B----4-:R-:W-:Y:S02]  /*0c80*/  FADD.FTZ R24, -R23.reuse, 1 ;  /* 0x3f80000017187421 */ /* 0x050fe40000010100 */
[-C--:B0-----:R-:W-:Y:S01]  /*0c90*/  FMUL.FTZ R14, R23, R0.reuse ;  /* 0x00000000170e7220 */ /* 0x081fe20000410000 */
[----:B-----5:R-:W-:Y:S01]  /*0ca0*/  FADD.FTZ R20, -R12, 1 ;  /* 0x3f8000000c147421 */ /* 0x020fe20000010100 */
[CC--:B------:R-:W-:Y:S01]  /*0cb0*/  FMUL.FTZ R13, R15.reuse, R0.reuse ;  /* 0x000000000f0d7220 */ /* 0x0c0fe20000410000 */
[----:B------:R-:W-:Y:S01]  /*0cc0*/  FFMA.FTZ R15, -R15, R15, 1 ;  /* 0x3f8000000f0f7423 */ /* 0x000fe2000001010f */
[----:B------:R-:W-:Y:S02]  /*0cd0*/  FMUL.FTZ R21, R21, R0 ;  /* 0x0000000015157220 */ /* 0x000fe40000410000 */
[----:B------:R-:W-:Y:S01]  /*0ce0*/  FMUL.FTZ R24, R13, R24 ;  /* 0x000000180d187220 */ /* 0x000fe20000410000 */
[----:B------:R-:W-:-:S02]  /*0cf0*/  IMAD R13, R18, UR5, RZ ;  /* 0x00000005120d7c24 */ /* 0x000fc4000f8e02ff */
[----:B------:R-:W-:Y:S01]  /*0d00*/  FMUL.FTZ R27, R21, R20 ;  /* 0x00000014151b7220 */ /* 0x000fe20000410000 */
[----:B------:R-:W-:Y:S01]  /*0d10*/  FMUL.FTZ R21, R14, R15 ;  /* 0x0000000f0e157220 */ /* 0x000fe20000410000 */
[----:B------:R-:W-:Y:S02]  /*0d20*/  IMAD R15, R16, UR5, RZ ;  /* 0x00000005100f7c24 */ /* 0x000fe4000f8e02ff */
[C---:B------:R-:W-:Y:S01]  /*0d30*/  FMUL.FTZ R25, R12.reuse, R0 ;  /* 0x000000000c197220 */ /* 0x040fe20000410000 */
[----:B------:R-:W-:Y:S01]  /*0d40*/  FMUL.FTZ R27, R12, R27 ;  /* 0x0000001b0c1b7220 */ /* 0x000fe20000410000 */
[----:B------:R-:W-:Y:S02]  /*0d50*/  IMAD R0, R17, UR5, RZ ;  /* 0x0000000511007c24 */ /* 0x000fe4000f8e02ff */
[----:B------:R-:W-:Y:S01]  /*0d60*/  FMUL.FTZ R23, R23, R24 ;  /* 0x0000001817177220 */ /* 0x000fe20000410000 */
[----:B------:R-:W-:-:S04]  /*0d70*/  IMAD.WIDE R12, R13, 0x4, R4 ;  /* 0x000000040d0c7825 */ /* 0x000fc800078e0204 */
[----:B------:R-:W-:Y:S01]  /*0d80*/  FMUL.FTZ R19, R19, R26 ;  /* 0x0000001a13137220 */ /* 0x000fe20000410000 */
[--C-:B------:R-:W-:Y:S01]  /*0d90*/  IMAD.WIDE R14, R15, 0x4, R4.reuse ;  /* 0x000000040f0e7825 */ /* 0x100fe200078e0204 */
[----:B------:R0:W-:Y:S03]  /*0da0*/  STG.E desc[UR6][R12.64], R23 ;  /* 0x000000170c007986 */ /* 0x0001e6000c101906 */
[--C-:B------:R-:W-:Y:S01]  /*0db0*/  IMAD.WIDE R16, R9, 0x4, R4.reuse ;  /* 0x0000000409107825 */ /* 0x100fe200078e0204 */
[----:B------:R0:W-:Y:S03]  /*0dc0*/  STG.E desc[UR6][R14.64], R27 ;  /* 0x0000001b0e007986 */ /* 0x0001e6000c101906 */
[----:B------:R-:W-:Y:S01]  /*0dd0*/  IMAD.WIDE R4, R0, 0x4, R4 ;  /* 0x0000000400047825 */ /* 0x000fe200078e0204 */
[----:B------:R0:W-:Y:S04]  /*0de0*/  STG.E desc[UR6][R16.64], R21 ;  /* 0x0000001510007986 */ /* 0x0001e8000c101906 */
[----:B------:R0:W-:Y:S04]  /*0df0*/  STG.E desc[UR6][R4.64], R19 ;  /* 0x0000001304007986 */ /* 0x0001e8000c101906 */
[----:B------:R0:W-:Y:S01]  /*0e00*/  STG.E desc[UR6][R10.64], R25 ;  /* 0x000000190a007986 */ /* 0x0001e2000c101906 */
[----:B------:R-:W-:Y:S05]  /*0e10*/  @!P1 BRA `(.L_x_828) ;  /* 0xfffffff800b89947 */ /* 0x000fea000383ffff */
[----:B------:R-:W-:Y:S05]  /*0e20*/  EXIT ;  /* 0x000000000000794d */ /* 0x000fea0003800000 */
.L_x_825:
        /* <DEDUP_REMOVED lines=24> */
.L_x_830:
        /* <DEDUP_REMOVED lines=15> */
[----:B------:R-:W-:-:S04]  /*10a0*/  @P1 IADD3 R4, PT, PT, R4, 0x1, RZ ;  /* 0x0000000104041810 */ /* 0x000fc80007ffe0ff */
[----:B------:R-:W-:Y:S02]  /*10b0*/  MOV R7, R4 ;  /* 0x0000000400077202 */ /* 0x000fe40000000f00 */
[----:B------:R-:W2:Y:S02]  /*10c0*/  LDC.64 R4, c[0x0][0x608] ;  /* 0x00018200ff047b82 */ /* 0x000ea40000000a00 */
[----:B------:R-:W-:-:S04]  /*10d0*/  @!P3 IADD3 R7, PT, PT, -R7, RZ, RZ ;  /* 0x000000ff0707b210 */ /* 0x000fc80007ffe1ff */
[----:B------:R-:W-:-:S05]  /*10e0*/  SEL R7, R0, R7, !P0 ;  /* 0x0000000700077207 */ /* 0x000fca0004000000 */
[----:B------:R-:W-:Y:S02]  /*10f0*/  IMAD R12, R7, R22, RZ ;  /* 0x00000016070c7224 */ /* 0x000fe400078e02ff */
[----:B------:R-:W3:Y:S03]  /*1100*/  LDC.64 R6, c[0x0][0x380] ;  /* 0x0000e000ff067b82 */ /* 0x000ee60000000a00 */
[----:B------:R-:W-:-:S04]  /*1110*/  IADD3 R23, PT, PT, -R12, R3, RZ ;  /* 0x000000030c177210 */ /* 0x000fc80007ffe1ff */
[----:B------:R-:W-:Y:S01]  /*1120*/  LEA R23, R12, R23, 0x2 ;  /* 0x000000170c177211 */ /* 0x000fe200078e10ff */
[----:B--2---:R-:W-:-:S03]  /*1130*/  IMAD.WIDE R24, R25, 0x4, R4 ;  /* 0x0000000419187825 */ /* 0x004fc600078e0204 */
[-C--:B------:R-:W-:Y:S01]  /*1140*/  IADD3 R21, PT, PT, R23, R22.reuse, RZ ;  /* 0x0000001617157210 */ /* 0x080fe20007ffe0ff */
[----:B------:R-:W2:Y:S03]  /*1150*/  LDC.64 R4, c[0x0][0x530] ;  /* 0x00014c00ff047b82 */ /* 0x000ea60000000a00 */
[-C--:B------:R-:W-:Y:S01]  /*1160*/  IADD3 R20, PT, PT, R21, R22.reuse, RZ ;  /* 0x0000001615147210 */ /* 0x080fe20007ffe0ff */
[----:B------:R4:W5:Y:S01]  /*1170*/  LDG.E R24, desc[UR6][R24.64] ;  /* 0x0000000618187981 */ /* 0x000962000c1e1900 */
[C---:B------:R-:W-:Y:S02]  /*1180*/  IMAD R15, R3.reuse, UR4, RZ ;  /* 0x00000004030f7c24 */ /* 0x040fe4000f8e02ff */
[----:B------:R-:W-:Y:S01]  /*1190*/  IADD3 R22, PT, PT, R20, R22, RZ ;  /* 0x0000001614167210 */ /* 0x000fe20007ffe0ff */
[----:B------:R-:W-:Y:S02]  /*11a0*/  IMAD R17, R3, UR12, RZ ;  /* 0x0000000c03117c24 */ /* 0x000fe4000f8e02ff */
[----:B0-----:R-:W-:-:S04]  /*11b0*/  IMAD.WIDE R8, R15, 0x4, R8 ;  /* 0x000000040f087825 */ /* 0x001fc800078e0208 */
[----:B------:R-:W-:Y:S02]  /*11c0*/  IMAD R13, R22, UR5, RZ ;  /* 0x00000005160d7c24 */ /* 0x000fe4000f8e02ff */
[----:B-1----:R-:W-:Y:S01]  /*11d0*/  IMAD.WIDE R10, R17, 0x4, R10 ;  /* 0x00000004110a7825 */ /* 0x002fe200078e020a */
[----:B------:R-:W5:Y:S03]  /*11e0*/  LDG.E R9, desc[UR6][R8.64] ;  /* 0x0000000608097981 */ /* 0x000f66000c1e1900 */
[----:B---3--:R-:W-:Y:S02]  /*11f0*/  IMAD.WIDE R12, R13, 0x4, R6 ;  /* 0x000000040d0c7825 */ /* 0x008fe400078e0206 */
[----:B------:R-:W3:Y:S02]  /*1200*/  LDG.E R10, desc[UR6][R10.64] ;  /* 0x000000060a0a7981 */ /* 0x000ee4000c1e1900 */
[----:B------:R-:W-:-:S02]  /*1210*/  IMAD R15, R23, UR5, RZ ;  /* 0x00000005170f7c24 */ /* 0x000fc4000f8e02ff */
[----:B------:R0:W3:Y:S01]  /*1220*/  LDG.E R12, desc[UR6][R12.64] ;  /* 0x000000060c0c7981 */ /* 0x0000e2000c1e1900 */
[----:B------:R-:W-:Y:S02]  /*1230*/  IMAD R17, R21, UR5, RZ ;  /* 0x0000000515117c24 */ /* 0x000fe4000f8e02ff */
[----:B----4-:R-:W-:Y:S02]  /*1240*/  IMAD R25, R20, UR5, RZ ;  /* 0x0000000514197c24 */ /* 0x010fe4000f8e02ff */
[----:B------:R-:W-:Y:S02]  /*1250*/  IMAD R27, R3, UR9, RZ ;  /* 0x00000009031b7c24 */ /* 0x000fe4000f8e02ff */
[----:B------:R-:W-:-:S04]  /*1260*/  IMAD.WIDE R14, R15, 0x4, R6 ;  /* 0x000000040f0e7825 */ /* 0x000fc800078e0206 */
[--C-:B------:R-:W-:Y:S02]  /*1270*/  IMAD.WIDE R16, R17, 0x4, R6.reuse ;  /* 0x0000000411107825 */ /* 0x100fe400078e0206 */
[----:B------:R1:W4:Y:S02]  /*1280*/  LDG.E R14, desc[UR6][R14.64] ;  /* 0x000000060e0e7981 */ /* 0x000324000c1e1900 */
[----:B------:R-:W-:Y:S02]  /*1290*/  IMAD.WIDE R6, R25, 0x4, R6 ;  /* 0x0000000419067825 */ /* 0x000fe400078e0206 */
[----:B------:R-:W4:Y:S02]  /*12a0*/  LDG.E R16, desc[UR6][R16.64] ;  /* 0x0000000610107981 */ /* 0x000f24000c1e1900 */
[----:B--2---:R-:W-:Y:S02]  /*12b0*/  IMAD.WIDE R26, R27, 0x4, R4 ;  /* 0x000000041b1a7825 */ /* 0x004fe400078e0204 */
[----:B------:R-:W2:Y:S04]  /*12c0*/  LDG.E R6, desc[UR6][R6.64] ;  /* 0x0000000606067981 */ /* 0x000ea8000c1e1900 */
[----:B------:R-:W2:Y:S01]  /*12d0*/  LDG.E R26, desc[UR6][R26.64] ;  /* 0x000000061a1a7981 */ /* 0x000ea2000c1e1900 */
[----:B0-----:R-:W-:Y:S01]  /*12e0*/  IMAD R13, R20, UR8, RZ ;  /* 0x00000008140d7c24 */ /* 0x001fe2000f8e02ff */
[----:B-----5:R-:W0:Y:S02]  /*12f0*/  MUFU.TANH R24, R24 ;  /* 0x0000001800187308 */ /* 0x020e240000002400 */
[-C--:B0-----:R-:W-:Y:S01]  /*1300*/  FFMA.FTZ R4, -R24, R24.reuse, 1 ;  /* 0x3f80000018047423 */ /* 0x081fe20000010118 */
[----:B------:R-:W-:Y:S01]  /*1310*/  FMUL.FTZ R11, R9, R24 ;  /* 0x00000018090b7220 */ /* 0x000fe20000410000 */
[----:B---3--:R-:W-:-:S02]  /*1320*/  FMUL.FTZ R25, R12, R9 ;  /* 0x000000090c197220 */ /* 0x008fc40000410000 */
[----:B------:R-:W0:Y:S02]  /*1330*/  LDC.64 R8, c[0x0][0x458] ;  /* 0x00011600ff087b82 */ /* 0x000e240000000a00 */
[----:B------:R-:W-:Y:S01]  /*1340*/  FFMA.FTZ R25, R25, R4, R10 ;  /* 0x0000000419197223 */ /* 0x000fe2000001000a */
[----:B------:R-:W-:-:S05]  /*1350*/  FADD.FTZ R28, -R12, 1 ;  /* 0x3f8000000c1c7421 */ /* 0x000fca0000010100 */
[----:B------:R-:W3:Y:S01]  /*1360*/  LDC.64 R4, c[0x0][0x890] ;  /* 0x00022400ff047b82 */ /* 0x000ee20000000a00 */
[----:B-1----:R-:W-:Y:S01]  /*1370*/  FMUL.FTZ R15, R11, R28 ;  /* 0x0000001c0b0f7220 */ /* 0x002fe20000410000 */
[----:B----4-:R-:W-:Y:S01]  /*1380*/  FADD.FTZ R10, -R14, 1 ;  /* 0x3f8000000e0a7421 */ /* 0x010fe20000010100 */
[----:B------:R-:W-:Y:S01]  /*1390*/  FADD.FTZ R11, -R16, 1 ;  /* 0x3f800000100b7421 */ /* 0x000fe20000010100 */
[-C--:B--2---:R-:W-:Y:S01]  /*13a0*/  FMUL.FTZ R7, R6, R25.reuse ;  /* 0x0000001906077220 */ /* 0x084fe20000410000 */
        /* <DEDUP_REMOVED lines=8> */
[----:B------:R-:W-:Y:S02]  /*1430*/  IMAD R11, R21, UR8, RZ ;  /* 0x00000008150b7c24 */ /* 0x000fe4000f8e02ff */
[----:B------:R-:W-:Y:S01]  /*1440*/  FMUL.FTZ R17, R17, R6 ;  /* 0x0000000611117220 */ /* 0x000fe20000410000 */
[----:B------:R-:W-:-:S02]  /*1450*/  IMAD R21, R22, UR8, RZ ;  /* 0x0000000816157c24 */ /* 0x000fc4000f8e02ff */
[----:B------:R-:W-:Y:S01]  /*1460*/  FMUL.FTZ R15, R12, R15 ;  /* 0x0000000f0c0f7220 */ /* 0x000fe20000410000 */
[----:B------:R-:W-:Y:S02]  /*1470*/  IMAD R14, R3, UR11, RZ ;  /* 0x0000000b030e7c24 */ /* 0x000fe4000f8e02ff */
[----:B0-----:R-:W-:-:S04]  /*1480*/  IMAD.WIDE R6, R7, 0x4, R8 ;  /* 0x0000000407067825 */ /* 0x001fc800078e0208 */
[----:B------:R-:W-:Y:S01]  /*1490*/  FMUL.FTZ R25, R16, R25 ;  /* 0x0000001910197220 */ /* 0x000fe20000410000 */
[--C-:B------:R-:W-:Y:S01]  /*14a0*/  IMAD.WIDE R10, R11, 0x4, R8.reuse ;  /* 0x000000040b0a7825 */ /* 0x100fe200078e0208 */
[----:B------:R0:W-:Y:S03]  /*14b0*/  STG.E desc[UR6][R6.64], R27 ;  /* 0x0000001b06007986 */ /* 0x0001e6000c101906 */
[--C-:B------:R-:W-:Y:S01]  /*14c0*/  IMAD.WIDE R12, R13, 0x4, R8.reuse ;  /* 0x000000040d0c7825 */ /* 0x100fe200078e0208 */
[----:B------:R0:W-:Y:S03]  /*14d0*/  STG.E desc[UR6][R10.64], R29 ;  /* 0x0000001d0a007986 */ /* 0x0001e6000c101906 */
[----:B------:R-:W-:Y:S01]  /*14e0*/  IMAD.WIDE R8, R21, 0x4, R8 ;  /* 0x0000000415087825 */ /* 0x000fe200078e0208 */
[----:B------:R0:W-:Y:S03]  /*14f0*/  STG.E desc[UR6][R12.64], R17 ;  /* 0x000000110c007986 */ /* 0x0001e6000c101906 */
[----:B---3--:R-:W-:Y:S01]  /*1500*/  IMAD.WIDE R4, R14, 0x4, R4 ;  /* 0x000000040e047825 */ /* 0x008fe200078e0204 */
[----:B------:R0:W-:Y:S01]  /*1510*/  STG.E desc[UR6][R8.64], R15 ;  /* 0x0000000f08007986 */ /* 0x0001e2000c101906 */
[----:B------:R-:W-:-:S03]  /*1520*/  IADD3 R3, PT, PT, R2, R3, RZ ;  /* 0x0000000302037210 */ /* 0x000fc60007ffe0ff */
[----:B------:R0:W-:Y:S01]  /*1530*/  STG.E desc[UR6][R4.64], R25 ;  /* 0x0000001904007986 */ /* 0x0001e2000c101906 */
[----:B------:R-:W-:-:S13]  /*1540*/  ISETP.GE.AND P1, PT, R3, UR13, PT ;  /* 0x0000000d03007c0c */ /* 0x000fda000bf26270 */
[----:B0-----:R-:W-:Y:S05]  /*1550*/  @!P1 BRA `(.L_x_830) ;  /* 0xfffffff800949947 */ /* 0x001fea000383ffff */
[----:B------:R-:W-:Y:S05]  /*1560*/  EXIT ;  /* 0x000000000000794d */ /* 0x000fea0003800000 */
.L_x_829:
        /* <DEDUP_REMOVED lines=19> */
.L_x_831:
        /* <DEDUP_REMOVED lines=19> */
[----:B------:R-:W2:Y:S01]  /*17d0*/  LDC.64 R6, c[0x0][0x380] ;  /* 0x0000e000ff067b82 */ /* 0x000ea20000000a00 */
[----:B0-----:R-:W-:Y:S02]  /*17e0*/  IMAD.WIDE R26, R27, 0x4, R4 ;  /* 0x000000041b1a7825 */ /* 0x001fe400078e0204 */
[----:B------:R-:W-:-:S04]  /*17f0*/  IADD3 R9, PT, PT, -R16, R3, RZ ;  /* 0x0000000310097210 */ /* 0x000fc80007ffe1ff */
[----:B------:R-:W-:Y:S01]  /*1800*/  LEA R16, R16, R9, 0x2 ;  /* 0x0000000910107211 */ /* 0x000fe200078e10ff */
[----:B------:R0:W3:Y:S01]  /*1810*/  LDG.E R26, desc[UR6][R26.64] ;  /* 0x000000061a1a7981 */ /* 0x0000e2000c1e1900 */
[----:B------:R-:W4:Y:S02]  /*1820*/  LDC.64 R4, c[0x0][0x530] ;  /* 0x00014c00ff047b82 */ /* 0x000f240000000a00 */
[----:B------:R-:W-:-:S04]  /*1830*/  IADD3 R17, PT, PT, R16, R18, RZ ;  /* 0x0000001210117210 */ /* 0x000fc80007ffe0ff */
[----:B------:R-:W-:Y:S01]  /*1840*/  IADD3 R15, PT, PT, R17, R18, RZ ;  /* 0x00000012110f7210 */ /* 0x000fe20007ffe0ff */
[----:B------:R-:W-:-:S03]  /*1850*/  IMAD R9, R3, UR11, RZ ;  /* 0x0000000b03097c24 */ /* 0x000fc6000f8e02ff */
[----:B------:R-:W-:Y:S01]  /*1860*/  IADD3 R18, PT, PT, R15, R18, RZ ;  /* 0x000000120f127210 */ /* 0x000fe20007ffe0ff */
[----:B-1----:R-:W-:-:S04]  /*1870*/  IMAD.WIDE R20, R9, 0x4, R20 ;  /* 0x0000000409147825 */ /* 0x002fc800078e0214 */
[----:B------:R-:W-:Y:S02]  /*1880*/  IMAD R25, R18, UR4, RZ ;  /* 0x0000000412197c24 */ /* 0x000fe4000f8e02ff */
[----:B------:R-:W5:Y:S02]  /*1890*/  LDG.E R20, desc[UR6][R20.64] ;  /* 0x0000000614147981 */ /* 0x000f64000c1e1900 */
[----:B--2---:R-:W-:-:S04]  /*18a0*/  IMAD.WIDE R24, R25, 0x4, R6 ;  /* 0x0000000419187825 */ /* 0x004fc800078e0206 */
[----:B------:R-:W-:Y:S01]  /*18b0*/  IMAD R9, R16, UR4, RZ ;  /* 0x0000000410097c24 */ /* 0x000fe2000f8e02ff */
[----:B------:R-:W2:Y:S01]  /*18c0*/  LDG.E R19, desc[UR6][R24.64] ;  /* 0x0000000618137981 */ /* 0x000ea2000c1e1900 */
[----:B------:R-:W-:Y:S02]  /*18d0*/  IMAD R11, R17, UR4, RZ ;  /* 0x00000004110b7c24 */ /* 0x000fe4000f8e02ff */
[----:B------:R-:W-:Y:S02]  /*18e0*/  IMAD R23, R15, UR4, RZ ;  /* 0x000000040f177c24 */ /* 0x000fe4000f8e02ff */
[----:B0-----:R-:W-:Y:S02]  /*18f0*/  IMAD R27, R3, UR8, RZ ;  /* 0x00000008031b7c24 */ /* 0x001fe4000f8e02ff */
[----:B------:R-:W-:-:S04]  /*1900*/  IMAD.WIDE R8, R9, 0x4, R6 ;  /* 0x0000000409087825 */ /* 0x000fc800078e0206 */
[----:B------:R-:W-:-:S04]  /*1910*/  IMAD.WIDE R10, R11, 0x4, R6 ;  /* 0x000000040b0a7825 */ /* 0x000fc800078e0206 */
[----:B------:R-:W-:Y:S02]  /*1920*/  IMAD.WIDE R6, R23, 0x4, R6 ;  /* 0x0000000417067825 */ /* 0x000fe400078e0206 */
[----:B------:R-:W2:Y:S02]  /*1930*/  LDG.E R10, desc[UR6][R10.64] ;  /* 0x000000060a0a7981 */ /* 0x000ea4000c1e1900 */
[----:B----4-:R-:W-:Y:S02]  /*1940*/  IMAD.WIDE R22, R27, 0x4, R4 ;  /* 0x000000041b167825 */ /* 0x010fe400078e0204 */
[----:B------:R0:W4:Y:S04]  /*1950*/  LDG.E R27, desc[UR6][R8.64] ;  /* 0x00000006081b7981 */ /* 0x000128000c1e1900 */
[----:B------:R4:W4:Y:S04]  /*1960*/  LDG.E R6, desc[UR6][R6.64] ;  /* 0x0000000606067981 */ /* 0x000928000c1e1900 */
[----:B------:R-:W4:Y:S01]  /*1970*/  LDG.E R22, desc[UR6][R22.64] ;  /* 0x0000000616167981 */ /* 0x000f22000c1e1900 */
[----:B0-----:R-:W0:Y:S01]  /*1980*/  LDC.64 R8, c[0x0][0x890] ;  /* 0x00022400ff087b82 */ /* 0x001e220000000a00 */
[----:B---3--:R-:W1:Y:S02]  /*1990*/  MUFU.TANH R5, R26 ;  /* 0x0000001a00057308 */ /* 0x008e640000002400 */
[-C--:B-1----:R-:W-:Y:S01]  /*19a0*/  FFMA.FTZ R29, -R5, R5.reuse, 1 ;  /* 0x3f800000051d7423 */ /* 0x082fe20000010105 */
[----:B-----5:R-:W-:-:S04]  /*19b0*/  FMUL.FTZ R21, R20, R5 ;  /* 0x0000000514157220 */ /* 0x020fc80000410000 */
[----:B------:R-:W1:Y:S01]  /*19c0*/  LDC.64 R4, c[0x0][0x458] ;  /* 0x00011600ff047b82 */ /* 0x000e620000000a00 */
[----:B--2---:R-:W-:-:S04]  /*19d0*/  FMUL.FTZ R0, R19, R20 ;  /* 0x0000001413007220 */ /* 0x004fc80000410000 */
[----:B------:R-:W-:Y:S01]  /*19e0*/  FFMA.FTZ R29, R0, R29, RZ ;  /* 0x0000001d001d7223 */ /* 0x000fe200000100ff */
[----:B------:R-:W-:-:S04]  /*19f0*/  FADD.FTZ R20, -R19, 1 ;  /* 0x3f80000013147421 */ /* 0x000fc80000010100 */
[----:B------:R-:W-:Y:S01]  /*1a00*/  FMUL.FTZ R20, R21, R20 ;  /* 0x0000001415147220 */ /* 0x000fe20000410000 */
[----:B------:R-:W-:Y:S01]  /*1a10*/  FADD.FTZ R11, -R10, 1 ;  /* 0x3f8000000a0b7421 */ /* 0x000fe20000010100 */
[----:B----4-:R-:W-:Y:S01]  /*1a20*/  FADD.FTZ R7, -R27, 1 ;  /* 0x3f8000001b077421 */ /* 0x010fe20000010100 */
        /* <DEDUP_REMOVED lines=14> */
[----:B------:R-:W-:Y:S02]  /*1b10*/  IMAD R29, R3, UR10, RZ ;  /* 0x0000000a031d7c24 */ /* 0x000fe4000f8e02ff */
[----:B-1----:R-:W-:-:S04]  /*1b20*/  IMAD.WIDE R6, R7, 0x4, R4 ;  /* 0x0000000407067825 */ /* 0x002fc800078e0204 */
[----:B------:R-:W-:Y:S01]  /*1b30*/  FMUL.FTZ R19, R19, R20 ;  /* 0x0000001413137220 */ /* 0x000fe20000410000 */
        /* <DEDUP_REMOVED lines=13> */
.L_x_832:
        /* <DEDUP_REMOVED lines=15> */
.L_x_1394:


//--------------------- .text._ZN2at6native38_GLOBAL__N__9a469cfd_6_RNN_cu_eca79a6d6kernel18lstm_cell_backwardIddlLi2EEEvNS_4cuda6detail10TensorInfoIT_T1_EES9_S9_S9_S9_S9_S9_S8_S8_ --------------------------
	.section	.text._ZN2at6native38_GLOBAL__N__9a469cfd_6_RNN_cu_eca79a6d6kernel18lstm_cell_backwardIddlLi2EEEvNS_4cuda6detail10TensorInfoIT_T1_EES9_S9_S9_S9_S9_S9_S8_S8_,"ax",@progbits
	.align	128
.text._ZN2at6native38_GLOBAL__N__9a469cfd_6_RNN_cu_eca79a6d6kernel18lstm_cell_backwardIddlLi2EEEvNS_4cuda6detail10TensorInfoIT_T1_EES9_S9_S9_S9_S9_S9_S8_S8_:
        .type           _ZN2at6native38_GLOBAL__N__9a469cfd_6_RNN_cu_eca79a6d6kernel18lstm_cell_backwardIddlLi2EEEvNS_4cuda6detail10TensorInfoIT_T1_EES9_S9_S9_S9_S9_S9_S8_S8_,@function
        .size           _ZN2at6native38_GLOBAL__N__9a469cfd_6_RNN_cu_eca79a6d6kernel18lstm_cell_backwardIddlLi2EEEvNS_4cuda6detail10TensorInfoIT_T1_EES9_S9_S9_S9_S9_S9_S8_S8_,(.L_x_1395 - _ZN2at6native38_GLOBAL__N__9a469cfd_6_RNN_cu_eca79a6d6kernel18lstm_cell_backwardIddlLi2EEEvNS_4cuda6detail10TensorInfoIT_T1_EES9_S9_S9_S9_S9_S9_S8_S8_)
        .other          _ZN2at6native38_GLOBAL__N__9a469cfd_6_RNN_cu_eca79a6d6kernel18lstm_cell_backwardIddlLi2EEEvNS_4cuda6detail10TensorInfoIT_T1_EES9_S9_S9_S9_S9_S9_S8_S8_,@"STO_CUDA_ENTRY STV_DEFAULT"
_ZN2at6native38_GLOBAL__N__9a469cfd_6_RNN_cu_eca79a6d6kernel18lstm_cell_backwardIddlLi2EEEvNS_4cuda6detail10TensorInfoIT_T1_EES9_S9_S9_S9_S9_S9_S8_S8_:
        /* <DEDUP_REMOVED lines=10> */
[----:B------:R-:W-:Y:S01]  /*00a0*/  BSSY.RECONVERGENT B0, `(.L_x_833) ;  /* 0x00004a8000007945 */ /* 0x000fe20003800200 */
[----:B------:R-:W-:Y:S01]  /*00b0*/  IMAD.MOV.U32 R4, RZ, RZ, RZ ;  /* 0x000000ffff047224 */ /* 0x000fe200078e00ff */
        /* <DEDUP_REMOVED lines=36> */
.L_x_881:
[----:B------:R-:W-:Y:S01]  /*0300*/  MOV R3, UR4 ;  /* 0x0000000400037c02 */ /* 0x000fe20008000f00 */
[----:B------:R-:W-:Y:S03]  /*0310*/  BSSY.RECONVERGENT B1, `(.L_x_834) ;  /* 0x000002f000017945 */ /* 0x000fe60003800200 */
        /* <DEDUP_REMOVED lines=27> */
.L_x_835:
[----:B------:R-:W1:Y:S01]  /*04d0*/  LDCU.64 UR40, c[0x0][0xee0] ;  /* 0x0001dc00ff2877ac */ /* 0x000e620008000a00 */
[----:B------:R-:W-:Y:S01]  /*04e0*/  MOV R7, R5 ;  /* 0x0000000500077202 */ /* 0x000fe20000000f00 */
[----:B------:R-:W-:Y:S01]  /*04f0*/  IMAD.MOV.U32 R0, RZ, RZ, R4 ;  /* 0x000000ffff007224 */ /* 0x000fe200078e0004 */
[----:B------:R-:W-:Y:S01]  /*0500*/  MOV R6, 0x540 ;  /* 0x0000054000067802 */ /* 0x000fe20000000f00 */
[----:B-1----:R-:W-:Y:S01]  /*0510*/  IMAD.U32 R3, RZ, RZ, UR40 ;  /* 0x00000028ff037e24 */ /* 0x002fe2000f8e00ff */
[----:B------:R-:W-:-:S07]  /*0520*/  MOV R2, UR41 ;  /* 0x0000002900027c02 */ /* 0x000fce0008000f00 */
[----:B0-----:R-:W-:Y:S05]  /*0530*/  CALL.REL.NOINC `($__internal_29_$__cuda_sm20_div_s64) ;  /* 0x0000004400807944 */ /* 0x001fea0003c00000 */
        /* <DEDUP_REMOVED lines=12> */
.L_x_836:
[----:B0-----:R-:W-:Y:S05]  /*0600*/  BSYNC.RECONVERGENT B1 ;  /* 0x0000000000017941 */ /* 0x001fea0003800200 */
.L_x_834:
        /* <DEDUP_REMOVED lines=35> */
.L_x_838:
[----:B------:R-:W0:Y:S01]  /*0840*/  LDCU.64 UR40, c[0x0][0x390] ;  /* 0x00007200ff2877ac */ /* 0x000e220008000a00 */
[----:B------:R-:W-:Y:S01]  /*0850*/  IMAD.MOV.U32 R7, RZ, RZ, R16 ;  /* 0x000000ffff077224 */ /* 0x000fe200078e0010 */
[----:B------:R-:W-:Y:S02]  /*0860*/  MOV R0, R17 ;  /* 0x0000001100007202 */ /* 0x000fe40000000f00 */
[----:B------:R-:W-:Y:S02]  /*0870*/  MOV R6, 0x8b0 ;  /* 0x000008b000067802 */ /* 0x000fe40000000f00 */
[----:B0-----:R-:W-:Y:S01]  /*0880*/  MOV R3, UR40 ;  /* 0x0000002800037c02 */ /* 0x001fe20008000f00 */
[----:B------:R-:W-:-:S07]  /*0890*/  IMAD.U32 R2, RZ, RZ, UR41 ;  /* 0x00000029ff027e24 */ /* 0x000fce000f8e00ff */
[----:B------:R-:W-:Y:S05]  /*08a0*/  CALL.REL.NOINC `($__internal_29_$__cuda_sm20_div_s64) ;  /* 0x0000004000a47944 */ /* 0x000fea0003c00000 */
        /* <DEDUP_REMOVED lines=10> */
.L_x_839:
[----:B------:R-:W-:Y:S05]  /*0950*/  BSYNC.RECONVERGENT B1 ;  /* 0x0000000000017941 */ /* 0x000fea0003800200 */
.L_x_837:
        /* <DEDUP_REMOVED lines=40> */
.L_x_841:
[----:B------:R-:W0:Y:S01]  /*0be0*/  LDCU.64 UR40, c[0x0][0x390] ;  /* 0x00007200ff2877ac */ /* 0x000e220008000a00 */
[----:B------:R-:W-:Y:S01]  /*0bf0*/  IMAD.MOV.U32 R7, RZ, RZ, R18 ;  /* 0x000000ffff077224 */ /* 0x000fe200078e0012 */
[----:B------:R-:W-:Y:S02]  /*0c00*/  MOV R0, R19 ;  /* 0x0000001300007202 */ /* 0x000fe40000000f00 */
[----:B------:R-:W-:Y:S02]  /*0c10*/  MOV R6, 0xc50 ;  /* 0x00000c5000067802 */ /* 0x000fe40000000f00 */
[----:B0-----:R-:W-:Y:S01]  /*0c20*/  MOV R3, UR40 ;  /* 0x0000002800037c02 */ /* 0x001fe20008000f00 */
[----:B------:R-:W-:-:S07]  /*0c30*/  IMAD.U32 R2, RZ, RZ, UR41 ;  /* 0x00000029ff027e24 */ /* 0x000fce000f8e00ff */
[----:B-----5:R-:W-:Y:S05]  /*0c40*/  CALL.REL.NOINC `($__internal_29_$__cuda_sm20_div_s64) ;  /* 0x0000003c00bc7944 */ /* 0x020fea0003c00000 */
        /* <DEDUP_REMOVED lines=10> */
.L_x_842:
[----:B------:R-:W-:Y:S05]  /*0cf0*/  BSYNC.RECONVERGENT B1 ;  /* 0x0000000000017941 */ /* 0x000fea0003800200 */
.L_x_840:
        /* <DEDUP_REMOVED lines=40> */
.L_x_844:
        /* <DEDUP_REMOVED lines=17> */
.L_x_845:
[----:B------:R-:W-:Y:S05]  /*1090*/  BSYNC.RECONVERGENT B1 ;  /* 0x0000000000017941 */ /* 0x000fea0003800200 */
.L_x_843:
        /* <DEDUP_REMOVED lines=26> */
[----:B0-----:R-:W-:-:S04]  /*1240*/  IMAD R13, R0, R3, RZ ;  /* 0x00000003000d7224 */ /* 0x001fc800078e02ff */
        /* <DEDUP_REMOVED lines=14> */
.L_x_847:
[----:B------:R-:W1:Y:S01]  /*1330*/  LDCU.64 UR40, c[0x0][0x390] ;  /* 0x00007200ff2877ac */ /* 0x000e620008000a00 */
[----:B------:R-:W-:Y:S01]  /*1340*/  IMAD.MOV.U32 R7, RZ, RZ, R10 ;  /* 0x000000ffff077224 */ /* 0x000fe200078e000a */
[----:B------:R-:W-:Y:S02]  /*1350*/  MOV R0, R11 ;  /* 0x0000000b00007202 */ /* 0x000fe40000000f00 */
[----:B------:R-:W-:Y:S02]  /*1360*/  MOV R6, 0x13a0 ;  /* 0x000013a000067802 */ /* 0x000fe40000000f00 */
[----:B-1----:R-:W-:Y:S01]  /*1370*/  MOV R3, UR40 ;  /* 0x0000002800037c02 */ /* 0x002fe20008000f00 */
[----:B------:R-:W-:-:S07]  /*1380*/  IMAD.U32 R2, RZ, RZ, UR41 ;  /* 0x00000029ff027e24 */ /* 0x000fce000f8e00ff */
[----:B0----5:R-:W-:Y:S05]  /*1390*/  CALL.REL.NOINC `($__internal_29_$__cuda_sm20_div_s64) ;  /* 0x0000003400e87944 */ /* 0x021fea0003c00000 */
[----:B------:R-:W-:Y:S02]  /*13a0*/  IADD3 R7, P0, PT, RZ, -R12, RZ ;  /* 0x8000000cff077210 */ /* 0x000fe40007f1e0ff */
[----:B------:R-:W-:-:S03]  /*13b0*/  MOV R13, R0 ;  /* 0x00000000000d7202 */ /* 0x000fc60000000f00 */
[----:B------:R-:W-:-:S04]  /*13c0*/  IMAD.X R2, RZ, RZ, ~R0, P0 ;  /* 0x000000ffff027224 */ /* 0x000fc800000e0e00 */
[----:B------:R-:W-:Y:S02]  /*13d0*/  IMAD R6, R2, UR44, RZ ;  /* 0x0000002c02067c24 */ /* 0x000fe4000f8e02ff */
[----:B------:R-:W-:-:S04]  /*13e0*/  IMAD.WIDE.U32 R2, R7, UR44, R10 ;  /* 0x0000002c07027c25 */ /* 0x000fc8000f8e000a */
[----:B------:R-:W-:Y:S01]  /*13f0*/  IMAD R7, R7, UR45, R6 ;  /* 0x0000002d07077c24 */ /* 0x000fe2000f8e0206 */
[----:B------:R-:W-:-:S03]  /*1400*/  MOV R6, R2 ;  /* 0x0000000200067202 */ /* 0x000fc60000000f00 */
[----:B------:R-:W-:-:S07]  /*1410*/  IMAD.IADD R2, R7, 0x1, R3 ;  /* 0x0000000107027824 */ /* 0x000fce00078e0203 */
.L_x_848:
[----:B------:R-:W-:Y:S05]  /*1420*/  BSYNC.RECONVERGENT B1 ;  /* 0x0000000000017941 */ /* 0x000fea0003800200 */
.L_x_846:
        /* <DEDUP_REMOVED lines=11> */
[----:B------:R-:W-:Y:S01]  /*14e0*/  IMAD.U32 R3, RZ, RZ, UR8 ;  /* 0x00000008ff037e24 */ /* 0x000fe2000f8e00ff */
[----:B------:R-:W-:Y:S04]  /*14f0*/  BSSY.RECONVERGENT B1, `(.L_x_849) ;  /* 0x000002e000017945 */ /* 0x000fe80003800200 */
        /* <DEDUP_REMOVED lines=24> */
[----:B------:R-:W-:Y:S02]  /*1680*/  IMAD R6, R2, R13, R16 ;  /* 0x0000000d02067224 */ /* 0x000fe400078e0210 */
[----:B------:R-:W-:Y:S01]  /*1690*/  HFMA2 R13, -RZ, RZ, 0, 0 ;  /* 0x00000000ff0d7431 */ /* 0x000fe200000001ff */
[----:B------:R-:W-:Y:S06]  /*16a0*/  BRA `(.L_x_851) ;  /* 0x0000000000487947 */ /* 0x000fec0003800000 */
.L_x_850:
        /* <DEDUP_REMOVED lines=9> */
[----:B------:R-:W-:Y:S01]  /*1740*/  MOV R6, R16 ;  /* 0x0000001000067202 */ /* 0x000fe20000000f00 */
[----:B------:R-:W-:Y:S01]  /*1750*/  IMAD.U32 R3, RZ, RZ, UR49 ;  /* 0x00000031ff037e24 */ /* 0x000fe2000f8e00ff */
[----:B------:R-:W-:-:S05]  /*1760*/  IADD3.X R7, PT, PT, RZ, ~R0, RZ, P0, !PT ;  /* 0x80000000ff077210 */ /* 0x000fca00007fe4ff */
[-C--:B------:R-:W-:Y:S02]  /*1770*/  IMAD R14, R7, R2.reuse, RZ ;  /* 0x00000002070e7224 */ /* 0x080fe400078e02ff */
[----:B------:R-:W-:Y:S02]  /*1780*/  IMAD.MOV.U32 R7, RZ, RZ, R17 ;  /* 0x000000ffff077224 */ /* 0x000fe400078e0011 */
[----:B------:R-:W-:-:S04]  /*1790*/  IMAD.WIDE.U32 R6, R13, R2, R6 ;  /* 0x000000020d067225 */ /* 0x000fc800078e0006 */
[----:B------:R-:W-:-:S05]  /*17a0*/  IMAD R13, R13, R3, R14 ;  /* 0x000000030d0d7224 */ /* 0x000fca00078e020e */
[----:B------:R-:W-:Y:S01]  /*17b0*/  IADD3 R7, PT, PT, R7, R13, RZ ;  /* 0x0000000d07077210 */ /* 0x000fe20007ffe0ff */
[----:B------:R-:W-:-:S07]  /*17c0*/  IMAD.MOV.U32 R13, RZ, RZ, R0 ;  /* 0x000000ffff0d7224 */ /* 0x000fce00078e0000 */
.L_x_851:
[----:B------:R-:W-:Y:S05]  /*17d0*/  BSYNC.RECONVERGENT B1 ;  /* 0x0000000000017941 */ /* 0x000fea0003800200 */
.L_x_849:
[----:B------:R-:W-:Y:S01]  /*17e0*/  IMAD R7, R7, UR22, RZ ;  /* 0x0000001607077c24 */ /* 0x000fe2000f8e02ff */
[----:B------:R-:W-:Y:S01]  /*17f0*/  LOP3.LUT R0, R19, R3, RZ, 0xfc, !PT ;  /* 0x0000000313007212 */ /* 0x000fe200078efcff */
[----:B------:R-:W-:Y:S01]  /*1800*/  IMAD.WIDE.U32 R14, R6, UR22, RZ ;  /* 0x00000016060e7c25 */ /* 0x000fe2000f8e00ff */
[----:B------:R-:W-:Y:S02]  /*1810*/  BSSY.RECONVERGENT B1, `(.L_x_852) ;  /* 0x0000031000017945 */ /* 0x000fe40003800200 */
[----:B------:R-:W-:Y:S01]  /*1820*/  ISETP.NE.U32.AND P0, PT, R0, RZ, PT ;  /* 0x000000ff0000720c */ /* 0x000fe20003f05070 */
[----:B------:R-:W-:-:S05]  /*1830*/  IMAD R7, R6, UR23, R7 ;  /* 0x0000001706077c24 */ /* 0x000fca000f8e0207 */
[----:B------:R-:W-:Y:S01]  /*1840*/  IADD3 R15, PT, PT, R15, R7, RZ ;  /* 0x000000070f0f7210 */ /* 0x000fe20007ffe0ff */
[----:B------:R-:W-:-:S04]  /*1850*/  IMAD R7, R13, UR20, RZ ;  /* 0x000000140d077c24 */ /* 0x000fc8000f8e02ff */
[C---:B------:R-:W-:Y:S02]  /*1860*/  IMAD R7, R12.reuse, UR21, R7 ;  /* 0x000000150c077c24 */ /* 0x040fe4000f8e0207 */
[----:B------:R-:W-:-:S04]  /*1870*/  IMAD.WIDE.U32 R16, R12, UR20, R14 ;  /* 0x000000140c107c25 */ /* 0x000fc8000f8e000e */
[----:B------:R-:W-:Y:S01]  /*1880*/  IMAD.IADD R0, R17, 0x1, R7 ;  /* 0x0000000111007824 */ /* 0x000fe200078e0207 */
[----:B------:R0:W-:Y:S04]  /*1890*/  STL.64 [R1+0x8], R16 ;  /* 0x0000081001007387 */ /* 0x0001e80000100a00 */
        /* <DEDUP_REMOVED lines=24> */
.L_x_853:
[----:B------:R-:W1:Y:S01]  /*1a20*/  LDCU.64 UR40, c[0x0][0x530] ;  /* 0x0000a600ff2877ac */ /* 0x000e620008000a00 */
[----:B------:R-:W-:Y:S01]  /*1a30*/  IMAD.MOV.U32 R7, RZ, RZ, R18 ;  /* 0x000000ffff077224 */ /* 0x000fe200078e0012 */
[----:B0-----:R-:W-:Y:S02]  /*1a40*/  MOV R0, R19 ;  /* 0x0000001300007202 */ /* 0x001fe40000000f00 */
[----:B------:R-:W-:Y:S02]  /*1a50*/  MOV R6, 0x1a90 ;  /* 0x00001a9000067802 */ /* 0x000fe40000000f00 */
[----:B-1----:R-:W-:Y:S01]  /*1a60*/  MOV R3, UR40 ;  /* 0x0000002800037c02 */ /* 0x002fe20008000f00 */
[----:B------:R-:W-:-:S07]  /*1a70*/  IMAD.U32 R2, RZ, RZ, UR41 ;  /* 0x00000029ff027e24 */ /* 0x000fce000f8e00ff */
[----:B-----5:R-:W-:Y:S05]  /*1a80*/  CALL.REL.NOINC `($__internal_29_$__cuda_sm20_div_s64) ;  /* 0x00000030002c7944 */ /* 0x020fea0003c00000 */
        /* <DEDUP_REMOVED lines=9> */
.L_x_854:
[----:B------:R-:W-:Y:S05]  /*1b20*/  BSYNC.RECONVERGENT B1 ;  /* 0x0000000000017941 */ /* 0x000fea0003800200 */
.L_x_852:
[----:B------:R-:W-:Y:S01]  /*1b30*/  IMAD R7, R6, UR22, RZ ;  /* 0x0000001606077c24 */ /* 0x000fe2000f8e02ff */
[----:B------:R-:W-:Y:S01]  /*1b40*/  LOP3.LUT R0, R9, R3, RZ, 0xfc, !PT ;  /* 0x0000000309007212 */ /* 0x000fe200078efcff */
[----:B------:R-:W-:Y:S01]  /*1b50*/  IMAD R13, R13, UR20, RZ ;  /* 0x000000140d0d7c24 */ /* 0x000fe2000f8e02ff */
[----:B------:R-:W-:Y:S01]  /*1b60*/  BSSY.RECONVERGENT B1, `(.L_x_855) ;  /* 0x0000030000017945 */ /* 0x000fe20003800200 */
[----:B------:R-:W-:Y:S01]  /*1b70*/  IMAD R15, R18, UR23, R7 ;  /* 0x00000017120f7c24 */ /* 0x000fe2000f8e0207 */
[----:B------:R-:W-:Y:S01]  /*1b80*/  ISETP.NE.U32.AND P0, PT, R0, RZ, PT ;  /* 0x000000ff0000720c */ /* 0x000fe20003f05070 */
[----:B------:R-:W-:-:S04]  /*1b90*/  IMAD.WIDE.U32 R6, R18, UR22, RZ ;  /* 0x0000001612067c25 */ /* 0x000fc8000f8e00ff */
[----:B------:R-:W-:Y:S01]  /*1ba0*/  IMAD R13, R12, UR21, R13 ;  /* 0x000000150c0d7c24 */ /* 0x000fe2000f8e020d */
[----:B------:R-:W-:-:S03]  /*1bb0*/  IADD3 R7, PT, PT, R7, R15, RZ ;  /* 0x0000000f07077210 */ /* 0x000fc60007ffe0ff */
[----:B------:R-:W-:-:S04]  /*1bc0*/  IMAD.WIDE.U32 R16, R12, UR20, R6 ;  /* 0x000000140c107c25 */ /* 0x000fc8000f8e0006 */
[----:B------:R-:W-:-:S05]  /*1bd0*/  IMAD.IADD R0, R17, 0x1, R13 ;  /* 0x0000000111007824 */ /* 0x000fca00078e020d */
[----:B------:R0:W-:Y:S01]  /*1be0*/  STL [R1+0x34], R0 ;  /* 0x0000340001007387 */ /* 0x0001e20000100800 */
[----:B------:R-:W-:Y:S05]  /*1bf0*/  @P0 BRA `(.L_x_856) ;  /* 0x0000000000580947 */ /* 0x000fea0003800000 */
[----:B0-----:R-:W0:Y:S01]  /*1c00*/  I2F.U32.RP R0, R2 ;  /* 0x0000000200007306 */ /* 0x001e220000209000 */
        /* <DEDUP_REMOVED lines=21> */
.L_x_856:
        /* <DEDUP_REMOVED lines=16> */
.L_x_857:
[----:B------:R-:W-:Y:S05]  /*1e60*/  BSYNC.RECONVERGENT B1 ;  /* 0x0000000000017941 */ /* 0x000fea0003800200 */
.L_x_855:
[----:B------:R-:W-:Y:S01]  /*1e70*/  IMAD R7, R6, UR22, RZ ;  /* 0x0000001606077c24 */ /* 0x000fe2000f8e02ff */
[----:B------:R-:W-:Y:S01]  /*1e80*/  LOP3.LUT R3, R11, R3, RZ, 0xfc, !PT ;  /* 0x000000030b037212 */ /* 0x000fe200078efcff */
[----:B------:R-:W-:Y:S02]  /*1e90*/  BSSY.RECONVERGENT B1, `(.L_x_858) ;  /* 0x0000031000017945 */ /* 0x000fe40003800200 */
[C---:B------:R-:W-:Y:S01]  /*1ea0*/  IMAD R9, R8.reuse, UR23, R7 ;  /* 0x0000001708097c24 */ /* 0x040fe2000f8e0207 */
[----:B------:R-:W-:Y:S01]  /*1eb0*/  ISETP.NE.U32.AND P0, PT, R3, RZ, PT ;  /* 0x000000ff0300720c */ /* 0x000fe20003f05070 */
[----:B------:R-:W-:-:S04]  /*1ec0*/  IMAD.WIDE.U32 R6, R8, UR22, RZ ;  /* 0x0000001608067c25 */ /* 0x000fc8000f8e00ff */
[----:B------:R-:W-:Y:S01]  /*1ed0*/  IMAD R3, R13, UR20, RZ ;  /* 0x000000140d037c24 */ /* 0x000fe2000f8e02ff */
[----:B------:R-:W-:-:S03]  /*1ee0*/  IADD3 R7, PT, PT, R7, R9, RZ ;  /* 0x0000000907077210 */ /* 0x000fc60007ffe0ff */
[C---:B------:R-:W-:Y:S02]  /*1ef0*/  IMAD R3, R12.reuse, UR21, R3 ;  /* 0x000000150c037c24 */ /* 0x040fe4000f8e0203 */
[----:B------:R-:W-:-:S04]  /*1f00*/  IMAD.WIDE.U32 R14, R12, UR20, R6 ;  /* 0x000000140c0e7c25 */ /* 0x000fc8000f8e0006 */
[----:B------:R-:W-:Y:S01]  /*1f10*/  IMAD.IADD R0, R15, 0x1, R3 ;  /* 0x000000010f007824 */ /* 0x000fe200078e0203 */
[----:B------:R0:W-:Y:S04]  /*1f20*/  STL.64 [R1+0x10], R14 ;  /* 0x0000100e01007387 */ /* 0x0001e80000100a00 */
[----:B------:R0:W-:Y:S01]  /*1f30*/  STL [R1+0x30], R0 ;  /* 0x0000300001007387 */ /* 0x0001e20000100800 */
[----:B------:R-:W-:Y:S05]  /*1f40*/  @P0 BRA `(.L_x_859) ;  /* 0x00000000005c0947 */ /* 0x000fea0003800000 */
[----:B0-----:R-:W0:Y:S01]  /*1f50*/  I2F.U32.RP R0, R2 ;  /* 0x0000000200007306 */ /* 0x001e220000209000 */
[----:B------:R-:W-:Y:S01]  /*1f60*/  ISETP.NE.U32.AND P2, PT, R2, RZ, PT ;  /* 0x000000ff0200720c */ /* 0x000fe20003f45070 */
[----:B------:R-:W-:-:S06]  /*1f70*/  IMAD.MOV.U32 R13, RZ, RZ, RZ ;  /* 0x000000ffff0d7224 */ /* 0x000fcc00078e00ff */
        /* <DEDUP_REMOVED lines=20> */
.L_x_859:
[----:B------:R-:W1:Y:S01]  /*20c0*/  LDCU.64 UR40, c[0x0][0x530] ;  /* 0x0000a600ff2877ac */ /* 0x000e620008000a00 */
[----:B------:R-:W-:Y:S01]  /*20d0*/  MOV R7, R10 ;  /* 0x0000000a00077202 */ /* 0x000fe20000000f00 */
[----:B0-----:R-:W-:Y:S01]  /*20e0*/  IMAD.MOV.U32 R0, RZ, RZ, R11 ;  /* 0x000000ffff007224 */ /* 0x001fe200078e000b */
[----:B------:R-:W-:Y:S01]  /*20f0*/  MOV R6, 0x2130 ;  /* 0x0000213000067802 */ /* 0x000fe20000000f00 */
[----:B-1----:R-:W-:Y:S01]  /*2100*/  IMAD.U32 R3, RZ, RZ, UR40 ;  /* 0x00000028ff037e24 */ /* 0x002fe2000f8e00ff */
[----:B------:R-:W-:-:S07]  /*2110*/  MOV R2, UR41 ;  /* 0x0000002900027c02 */ /* 0x000fce0008000f00 */
[----:B-----5:R-:W-:Y:S05]  /*2120*/  CALL.REL.NOINC `($__internal_29_$__cuda_sm20_div_s64) ;  /* 0x0000002800847944 */ /* 0x020fea0003c00000 */
[----:B------:R-:W-:Y:S02]  /*2130*/  IADD3 R3, P0, PT, RZ, -R12, RZ ;  /* 0x8000000cff037210 */ /* 0x000fe40007f1e0ff */
[-C--:B------:R-:W-:Y:S02]  /*2140*/  MOV R13, R0.reuse ;  /* 0x00000000000d7202 */ /* 0x080fe40000000f00 */
[----:B------:R-:W-:Y:S01]  /*2150*/  IADD3.X R2, PT, PT, RZ, ~R0, RZ, P0, !PT ;  /* 0x80000000ff027210 */ /* 0x000fe200007fe4ff */
[----:B------:R-:W-:-:S04]  /*2160*/  IMAD.WIDE.U32 R10, R3, UR48, R10 ;  /* 0x00000030030a7c25 */ /* 0x000fc8000f8e000a */
[----:B------:R-:W-:-:S04]  /*2170*/  IMAD R2, R2, UR48, RZ ;  /* 0x0000003002027c24 */ /* 0x000fc8000f8e02ff */
[----:B------:R-:W-:-:S04]  /*2180*/  IMAD R3, R3, UR49, R2 ;  /* 0x0000003103037c24 */ /* 0x000fc8000f8e0202 */
[----:B------:R-:W-:-:S07]  /*2190*/  IMAD.IADD R3, R3, 0x1, R11 ;  /* 0x0000000103037824 */ /* 0x000fce00078e020b */
.L_x_860:
[----:B------:R-:W-:Y:S05]  /*21a0*/  BSYNC.RECONVERGENT B1 ;  /* 0x0000000000017941 */ /* 0x000fea0003800200 */
.L_x_858:
[----:B------:R-:W-:Y:S01]  /*21b0*/  IMAD R3, R3, UR22, RZ ;  /* 0x0000001603037c24 */ /* 0x000fe2000f8e02ff */
[----:B------:R-:W-:Y:S01]  /*21c0*/  LOP3.LUT R0, R4, UR73, RZ, 0xfc, !PT ;  /* 0x0000004904007c12 */ /* 0x000fe2000f8efcff */
[----:B------:R-:W-:Y:S02]  /*21d0*/  BSSY.RECONVERGENT B1, `(.L_x_861) ;  /* 0x0000033000017945 */ /* 0x000fe40003800200 */
[----:B------:R-:W-:Y:S01]  /*21e0*/  IMAD R7, R10, UR23, R3 ;  /* 0x000000170a077c24 */ /* 0x000fe2000f8e0203 */
[----:B------:R-:W-:Y:S01]  /*21f0*/  ISETP.NE.U32.AND P0, PT, R0, RZ, PT ;  /* 0x000000ff0000720c */ /* 0x000fe20003f05070 */
[----:B------:R-:W-:-:S04]  /*2200*/  IMAD.WIDE.U32 R2, R10, UR22, RZ ;  /* 0x000000160a027c25 */ /* 0x000fc8000f8e00ff */
[----:B------:R-:W-:Y:S02]  /*2210*/  IMAD.IADD R3, R3, 0x1, R7 ;  /* 0x0000000103037824 */ /* 0x000fe400078e0207 */
[----:B------:R-:W-:Y:S02]  /*2220*/  IMAD R7, R13, UR20, RZ ;  /* 0x000000140d077c24 */ /* 0x000fe4000f8e02ff */
[----:B------:R-:W-:-:S04]  /*2230*/  IMAD.WIDE.U32 R8, R12, UR20, R2 ;  /* 0x000000140c087c25 */ /* 0x000fc8000f8e0002 */
[----:B------:R-:W-:Y:S01]  /*2240*/  IMAD R7, R12, UR21, R7 ;  /* 0x000000150c077c24 */ /* 0x000fe2000f8e0207 */
[----:B------:R0:W-:Y:S04]  /*2250*/  STL.64 [R1], R8 ;  /* 0x0000000801007387 */ /* 0x0001e80000100a00 */
[----:B------:R-:W-:-:S05]  /*2260*/  IADD3 R0, PT, PT, R9, R7, RZ ;  /* 0x0000000709007210 */ /* 0x000fca0007ffe0ff */
[----:B------:R0:W-:Y:S01]  /*2270*/  STL [R1+0x2c], R0 ;  /* 0x00002c0001007387 */ /* 0x0001e20000100800 */
[----:B------:R-:W-:Y:S05]  /*2280*/  @P0 BRA `(.L_x_862) ;  /* 0x00000000005c0947 */ /* 0x000fea0003800000 */
[----:B0-----:R-:W0:Y:S01]  /*2290*/  I2F.U32.RP R0, UR72 ;  /* 0x0000004800007d06 */ /* 0x001e220008209000 */
[----:B------:R-:W-:Y:S01]  /*22a0*/  ISETP.NE.U32.AND P2, PT, RZ, UR72, PT ;  /* 0x00000048ff007c0c */ /* 0x000fe2000bf45070 */
[----:B------:R-:W-:-:S06]  /*22b0*/  HFMA2 R13, -RZ, RZ, 0, 0 ;  /* 0x00000000ff0d7431 */ /* 0x000fcc00000001ff */
        /* <DEDUP_REMOVED lines=14> */
[----:B------:R-:W-:-:S12]  /*23a0*/  IMAD.MOV.U32 R3, RZ, RZ, RZ ;  /* 0x000000ffff037224 */ /* 0x000fd800078e00ff */
[----:B------:R-:W-:Y:S01]  /*23b0*/  @P1 VIADD R12, R12, 0x1 ;  /* 0x000000010c0c1836 */ /* 0x000fe20000000000 */
[----:B------:R-:W-:-:S04]  /*23c0*/  @!P2 LOP3.LUT R12, RZ, UR72, RZ, 0x33, !PT ;  /* 0x00000048ff0cac12 */ /* 0x000fc8000f8e33ff */
[----:B------:R-:W-:-:S05]  /*23d0*/  IADD3 R2, PT, PT, -R12, RZ, RZ ;  /* 0x000000ff0c027210 */ /* 0x000fca0007ffe1ff */
[----:B------:R-:W-:Y:S01]  /*23e0*/  IMAD R2, R2, UR72, R5 ;  /* 0x0000004802027c24 */ /* 0x000fe2000f8e0205 */
[----:B------:R-:W-:Y:S06]  /*23f0*/  BRA `(.L_x_863) ;  /* 0x0000000000407947 */ /* 0x000fec0003800000 */
.L_x_862:
        /* <DEDUP_REMOVED lines=8> */
[----:B------:R-:W-:Y:S02]  /*2480*/  IMAD.MOV.U32 R3, RZ, RZ, R4 ;  /* 0x000000ffff037224 */ /* 0x000fe400078e0004 */
[--C-:B------:R-:W-:Y:S02]  /*2490*/  IMAD.MOV.U32 R13, RZ, RZ, R0.reuse ;  /* 0x000000ffff0d7224 */ /* 0x100fe400078e0000 */
[----:B------:R-:W-:-:S04]  /*24a0*/  IMAD.X R2, RZ, RZ, ~R0, P0 ;  /* 0x000000ffff027224 */ /* 0x000fc800000e0e00 */
[----:B------:R-:W-:-:S04]  /*24b0*/  IMAD R2, R2, UR56, RZ ;  /* 0x0000003802027c24 */ /* 0x000fc8000f8e02ff */
[----:B------:R-:W-:Y:S01]  /*24c0*/  IMAD R7, R9, UR57, R2 ;  /* 0x0000003909077c24 */ /* 0x000fe2000f8e0202 */
[----:B------:R-:W-:-:S05]  /*24d0*/  MOV R2, R5 ;  /* 0x0000000500027202 */ /* 0x000fca0000000f00 */
[----:B------:R-:W-:-:S05]  /*24e0*/  IMAD.WIDE.U32 R2, R9, UR56, R2 ;  /* 0x0000003809027c25 */ /* 0x000fca000f8e0002 */
[----:B------:R-:W-:-:S07]  /*24f0*/  IADD3 R3, PT, PT, R3, R7, RZ ;  /* 0x0000000703037210 */ /* 0x000fce0007ffe0ff */
.L_x_863:
[----:B------:R-:W-:Y:S05]  /*2500*/  BSYNC.RECONVERGENT B1 ;  /* 0x0000000000017941 */ /* 0x000fea0003800200 */
.L_x_861:
[----:B------:R-:W-:-:S04]  /*2510*/  IMAD R3, R3, UR26, RZ ;  /* 0x0000001a03037c24 */ /* 0x000fc8000f8e02ff */
[C---:B------:R-:W-:Y:S02]  /*2520*/  IMAD R7, R2.reuse, UR27, R3 ;  /* 0x0000001b02077c24 */ /* 0x040fe4000f8e0203 */
[----:B------:R-:W-:-:S05]  /*2530*/  IMAD.WIDE.U32 R2, R2, UR26, RZ ;  /* 0x0000001a02027c25 */ /* 0x000fca000f8e00ff */
[----:B------:R-:W-:Y:S01]  /*2540*/  IADD3 R3, PT, PT, R3, R7, RZ ;  /* 0x0000000703037210 */ /* 0x000fe20007ffe0ff */
[----:B------:R-:W-:Y:S02]  /*2550*/  IMAD R7, R13, UR24, RZ ;  /* 0x000000180d077c24 */ /* 0x000fe4000f8e02ff */
[----:B------:R-:W-:-:S04]  /*2560*/  IMAD.WIDE.U32 R2, R12, UR24, R2 ;  /* 0x000000180c027c25 */ /* 0x000fc8000f8e0002 */
[----:B------:R-:W-:Y:S01]  /*2570*/  IMAD R7, R12, UR25, R7 ;  /* 0x000000190c077c24 */ /* 0x000fe2000f8e0207 */
[----:B------:R-:W-:-:S03]  /*2580*/  LEA R6, P0, R2, UR58, 0x3 ;  /* 0x0000003a02067c11 */ /* 0x000fc6000f8018ff */
[----:B------:R-:W-:-:S05]  /*2590*/  IMAD.IADD R3, R3, 0x1, R7 ;  /* 0x0000000103037824 */ /* 0x000fca00078e0207 */
[----:B------:R-:W-:-:S05]  /*25a0*/  LEA.HI.X R7, R2, UR59, R3, 0x3, P0 ;  /* 0x0000003b02077c11 */ /* 0x000fca00080f1c03 */
[----:B------:R-:W2:Y:S01]  /*25b0*/  LDG.E.64 R2, desc[UR74][R6.64] ;  /* 0x0000004a06027981 */ /* 0x000ea2000c1e1b00 */
[----:B------:R-:W-:Y:S01]  /*25c0*/  LOP3.LUT R0, R4, UR71, RZ, 0xfc, !PT ;  /* 0x0000004704007c12 */ /* 0x000fe2000f8efcff */
[----:B------:R-:W-:Y:S03]  /*25d0*/  BSSY.RECONVERGENT B1, `(.L_x_864) ;  /* 0x000002b000017945 */ /* 0x000fe60003800200 */
[----:B------:R-:W-:Y:S01]  /*25e0*/  ISETP.NE.U32.AND P0, PT, R0, RZ, PT ;  /* 0x000000ff0000720c */ /* 0x000fe20003f05070 */
[----:B--2---:R0:W-:-:S12]  /*25f0*/  STL.64 [R1+0x20], R2 ;  /* 0x0000200201007387 */ /* 0x0041d80000100a00 */
[----:B------:R-:W-:Y:S05]  /*2600*/  @P0 BRA `(.L_x_865) ;  /* 0x00000000005c0947 */ /* 0x000fea0003800000 */
[----:B------:R-:W1:Y:S01]  /*2610*/  I2F.U32.RP R0, UR70 ;  /* 0x0000004600007d06 */ /* 0x000e620008209000 */
[----:B------:R-:W-:Y:S01]  /*2620*/  ISETP.NE.U32.AND P2, PT, RZ, UR70, PT ;  /* 0x00000046ff007c0c */ /* 0x000fe2000bf45070 */
[----:B------:R-:W-:-:S06]  /*2630*/  IMAD.MOV.U32 R13, RZ, RZ, RZ ;  /* 0x000000ffff0d7224 */ /* 0x000fcc00078e00ff */
        /* <DEDUP_REMOVED lines=20> */
.L_x_865:
[----:B------:R-:W0:Y:S01]  /*2780*/  LDCU.64 UR40, c[0x0][0x870] ;  /* 0x00010e00ff2877ac */ /* 0x000e220008000a00 */
[----:B------:R-:W-:Y:S01]  /*2790*/  MOV R7, R5 ;  /* 0x0000000500077202 */ /* 0x000fe20000000f00 */
[----:B------:R-:W-:Y:S01]  /*27a0*/  IMAD.MOV.U32 R0, RZ, RZ, R4 ;  /* 0x000000ffff007224 */ /* 0x000fe200078e0004 */
[----:B------:R-:W-:Y:S01]  /*27b0*/  MOV R6, 0x27f0 ;  /* 0x000027f000067802 */ /* 0x000fe20000000f00 */
[----:B0-----:R-:W-:Y:S01]  /*27c0*/  IMAD.U32 R3, RZ, RZ, UR40 ;  /* 0x00000028ff037e24 */ /* 0x001fe2000f8e00ff */
[----:B------:R-:W-:-:S07]  /*27d0*/  MOV R2, UR41 ;  /* 0x0000002900027c02 */ /* 0x000fce0008000f00 */
[----:B-----5:R-:W-:Y:S05]  /*27e0*/  CALL.REL.NOINC `($__internal_29_$__cuda_sm20_div_s64) ;  /* 0x0000002000d47944 */ /* 0x020fea0003c00000 */
[----:B------:R-:W-:Y:S01]  /*27f0*/  IADD3 R7, P0, PT, RZ, -R12, RZ ;  /* 0x8000000cff077210 */ /* 0x000fe20007f1e0ff */
[----:B------:R-:W-:Y:S01]  /*2800*/  IMAD.MOV.U32 R2, RZ, RZ, R5 ;  /* 0x000000ffff027224 */ /* 0x000fe200078e0005 */
[----:B------:R-:W-:Y:S02]  /*2810*/  MOV R3, R4 ;  /* 0x0000000400037202 */ /* 0x000fe40000000f00 */
[-C--:B------:R-:W-:Y:S02]  /*2820*/  IADD3.X R6, PT, PT, RZ, ~R0.reuse, RZ, P0, !PT ;  /* 0x80000000ff067210 */ /* 0x080fe400007fe4ff */
[----:B------:R-:W-:Y:S01]  /*2830*/  MOV R13, R0 ;  /* 0x00000000000d7202 */ /* 0x000fe20000000f00 */
[----:B------:R-:W-:-:S04]  /*2840*/  IMAD.WIDE.U32 R2, R7, UR60, R2 ;  /* 0x0000003c07027c25 */ /* 0x000fc8000f8e0002 */
[----:B------:R-:W-:-:S04]  /*2850*/  IMAD R6, R6, UR60, RZ ;  /* 0x0000003c06067c24 */ /* 0x000fc8000f8e02ff */
[----:B------:R-:W-:-:S04]  /*2860*/  IMAD R6, R7, UR61, R6 ;  /* 0x0000003d07067c24 */ /* 0x000fc8000f8e0206 */
[----:B------:R-:W-:-:S07]  /*2870*/  IMAD.IADD R3, R3, 0x1, R6 ;  /* 0x0000000103037824 */ /* 0x000fce00078e0206 */
.L_x_866:
[----:B------:R-:W-:Y:S05]  /*2880*/  BSYNC.RECONVERGENT B1 ;  /* 0x0000000000017941 */ /* 0x000fea0003800200 */
.L_x_864:
        /* <DEDUP_REMOVED lines=38> */
.L_x_868:
[----:B------:R-:W0:Y:S01]  /*2af0*/  LDCU.64 UR40, c[0x0][0xd50] ;  /* 0x0001aa00ff2877ac */ /* 0x000e220008000a00 */
[----:B------:R-:W-:Y:S02]  /*2b00*/  MOV R7, R5 ;  /* 0x0000000500077202 */ /* 0x000fe40000000f00 */
[----:B------:R-:W-:Y:S02]  /*2b10*/  MOV R0, R4 ;  /* 0x0000000400007202 */ /* 0x000fe40000000f00 */
[----:B------:R-:W-:Y:S01]  /*2b20*/  MOV R6, 0x2b60 ;  /* 0x00002b6000067802 */ /* 0x000fe20000000f00 */
[----:B0-----:R-:W-:Y:S01]  /*2b30*/  IMAD.U32 R3, RZ, RZ, UR40 ;  /* 0x00000028ff037e24 */ /* 0x001fe2000f8e00ff */
[----:B------:R-:W-:-:S07]  /*2b40*/  MOV R2, UR41 ;  /* 0x0000002900027c02 */ /* 0x000fce0008000f00 */
[----:B-----5:R-:W-:Y:S05]  /*2b50*/  CALL.REL.NOINC `($__internal_29_$__cuda_sm20_div_s64) ;  /* 0x0000001c00f87944 */ /* 0x020fea0003c00000 */
[----:B------:R-:W-:Y:S02]  /*2b60*/  IADD3 R7, P0, PT, RZ, -R12, RZ ;  /* 0x8000000cff077210 */ /* 0x000fe40007f1e0ff */
[----:B------:R-:W-:Y:S02]  /*2b70*/  MOV R3, R4 ;  /* 0x0000000400037202 */ /* 0x000fe40000000f00 */
[----:B------:R-:W-:Y:S01]  /*2b80*/  MOV R13, R0 ;  /* 0x00000000000d7202 */ /* 0x000fe20000000f00 */
[----:B------:R-:W-:-:S04]  /*2b90*/  IMAD.X R2, RZ, RZ, ~R0, P0 ;  /* 0x000000ffff027224 */ /* 0x000fc800000e0e00 */
[----:B------:R-:W-:-:S04]  /*2ba0*/  IMAD R2, R2, UR64, RZ ;  /* 0x0000004002027c24 */ /* 0x000fc8000f8e02ff */
[----:B------:R-:W-:Y:S01]  /*2bb0*/  IMAD R6, R7, UR65, R2 ;  /* 0x0000004107067c24 */ /* 0x000fe2000f8e0202 */
[----:B------:R-:W-:-:S05]  /*2bc0*/  MOV R2, R5 ;  /* 0x0000000500027202 */ /* 0x000fca0000000f00 */
[----:B------:R-:W-:-:S04]  /*2bd0*/  IMAD.WIDE.U32 R2, R7, UR64, R2 ;  /* 0x0000004007027c25 */ /* 0x000fc8000f8e0002 */
[----:B------:R-:W-:-:S07]  /*2be0*/  IMAD.IADD R3, R3, 0x1, R6 ;  /* 0x0000000103037824 */ /* 0x000fce00078e0206 */
.L_x_869:
[----:B------:R-:W-:Y:S05]  /*2bf0*/  BSYNC.RECONVERGENT B1 ;  /* 0x0000000000017941 */ /* 0x000fea0003800200 */
.L_x_867:
[----:B------:R-:W-:Y:S01]  /*2c00*/  IMAD R0, R3, UR34, RZ ;  /* 0x0000002203007c24 */ /* 0x000fe2000f8e02ff */
[----:B------:R-:W-:Y:S01]  /*2c10*/  UISETP.NE.U32.AND UP0, UPT, UR50, URZ, UPT ;  /* 0x000000ff3200728c */ /* 0x000fe2000bf05070 */
[C---:B------:R-:W-:Y:S01]  /*2c20*/  IMAD.WIDE.U32 R10, R2.reuse, UR34, RZ ;  /* 0x00000022020a7c25 */ /* 0x040fe2000f8e00ff */
[----:B------:R-:W-:Y:S02]  /*2c30*/  CS2R R18, SRZ ;  /* 0x0000000000127805 */ /* 0x000fe4000001ff00 */
[----:B------:R-:W-:Y:S01]  /*2c40*/  UISETP.NE.AND.EX UP0, UPT, UR51, URZ, UPT, UP0 ;  /* 0x000000ff3300728c */ /* 0x000fe2000bf05300 */
[----:B------:R-:W-:-:S05]  /*2c50*/  IMAD R0, R2, UR35, R0 ;  /* 0x0000002302007c24 */ /* 0x000fca000f8e0200 */
[----:B------:R-:W-:Y:S01]  /*2c60*/  IADD3 R11, PT, PT, R11, R0, RZ ;  /* 0x000000000b0b7210 */ /* 0x000fe20007ffe0ff */
[----:B------:R-:W-:Y:S02]  /*2c70*/  IMAD R0, R13, UR32, RZ ;  /* 0x000000200d007c24 */ /* 0x000fe4000f8e02ff */
[----:B------:R-:W-:-:S04]  /*2c80*/  IMAD.WIDE.U32 R10, R12, UR32, R10 ;  /* 0x000000200c0a7c25 */ /* 0x000fc8000f8e000a */
[----:B------:R-:W-:-:S04]  /*2c90*/  IMAD R13, R12, UR33, R0 ;  /* 0x000000210c0d7c24 */ /* 0x000fc8000f8e0200 */
        /* <DEDUP_REMOVED lines=8> */
[----:B------:R-:W-:Y:S01]  /*2d20*/  IMAD.MOV.U32 R2, RZ, RZ, RZ ;  /* 0x000000ffff027224 */ /* 0x000fe200078e00ff */
[----:B------:R-:W-:Y:S01]  /*2d30*/  ISETP.NE.U32.AND P2, PT, RZ, UR12, PT ;  /* 0x0000000cff007c0c */ /* 0x000fe2000bf45070 */
[----:B------:R-:W-:Y:S02]  /*2d40*/  HFMA2 R13, -RZ, RZ, 0, 0 ;  /* 0x00000000ff0d7431 */ /* 0x000fe400000001ff */
[----:B------:R-:W-:-:S03]  /*2d50*/  IMAD.MOV.U32 R6, RZ, RZ, RZ ;  /* 0x000000ffff067224 */ /* 0x000fc600078e00ff */
[----:B0-----:R-:W0:Y:S02]  /*2d60*/  MUFU.RCP R0, R0 ;  /* 0x0000000000007308 */ /* 0x001e240000001000 */
[----:B0-----:R-:W-:-:S06]  /*2d70*/  IADD3 R0, PT, PT, R0, 0xffffffe, RZ ;  /* 0x0ffffffe00007810 */ /* 0x001fcc0007ffe0ff */
[----:B------:R-:W0:Y:S02]  /*2d80*/  F2I.FTZ.U32.TRUNC.NTZ R3, R0 ;  /* 0x0000000000037305 */ /* 0x000e24000021f000 */
[----:B0-----:R-:W-:-:S05]  /*2d90*/  IADD3 R0, PT, PT, RZ, -R3, RZ ;  /* 0x80000003ff007210 */ /* 0x001fca0007ffe0ff */
        /* <DEDUP_REMOVED lines=8> */
[----:B------:R-:W-:-:S13]  /*2e20*/  ISETP.GE.U32.AND P1, PT, R0, UR12, PT ;  /* 0x0000000c00007c0c */ /* 0x000fda000bf26070 */
[----:B------:R-:W-:Y:S02]  /*2e30*/  @P1 IADD3 R12, PT, PT, R12, 0x1, RZ ;  /* 0x000000010c0c1810 */ /* 0x000fe40007ffe0ff */
[----:B------:R-:W-:-:S04]  /*2e40*/  @!P2 LOP3.LUT R12, RZ, UR12, RZ, 0x33, !PT ;  /* 0x0000000cff0cac12 */ /* 0x000fc8000f8e33ff */
[----:B------:R-:W-:-:S05]  /*2e50*/  IADD3 R2, PT, PT, -R12, RZ, RZ ;  /* 0x000000ff0c027210 */ /* 0x000fca0007ffe1ff */
[----:B------:R-:W-:Y:S01]  /*2e60*/  IMAD R2, R2, UR12, R5 ;  /* 0x0000000c02027c24 */ /* 0x000fe2000f8e0205 */
[----:B------:R-:W-:Y:S06]  /*2e70*/  BRA `(.L_x_873) ;  /* 0x0000000000407947 */ /* 0x000fec0003800000 */
.L_x_872:
        /* <DEDUP_REMOVED lines=16> */
.L_x_873:
[----:B------:R-:W-:Y:S05]  /*2f80*/  BSYNC.RECONVERGENT B1 ;  /* 0x0000000000017941 */ /* 0x000fea0003800200 */
.L_x_871:
        /* <DEDUP_REMOVED lines=9> */
[----:B------:R-:W-:-:S06]  /*3020*/  LEA.HI.X R19, R2, UR51, R0, 0x3, P0 ;  /* 0x0000003302137c11 */ /* 0x000fcc00080f1c00 */
[----:B------:R-:W5:Y:S02]  /*3030*/  LDG.E.64 R18, desc[UR74][R18.64] ;  /* 0x0000004a12127981 */ /* 0x000f64000c1e1b00 */
.L_x_870:
[----:B------:R-:W-:Y:S01]  /*3040*/  UISETP.NE.U32.AND UP0, UPT, UR52, URZ, UPT ;  /* 0x000000ff3400728c */ /* 0x000fe2000bf05070 */
[----:B------:R-:W-:-:S03]  /*3050*/  CS2R R2, SRZ ;  /* 0x0000000000027805 */ /* 0x000fc6000001ff00 */
[----:B------:R-:W-:-:S09]  /*3060*/  UISETP.NE.AND.EX UP0, UPT, UR53, URZ, UPT, UP0 ;  /* 0x000000ff3500728c */ /* 0x000fd2000bf05300 */
        /* <DEDUP_REMOVED lines=28> */
.L_x_876:
[----:B------:R-:W0:Y:S01]  /*3230*/  LDCU.64 UR40, c[0x0][0xbb0] ;  /* 0x00017600ff2877ac */ /* 0x000e220008000a00 */
[----:B------:R-:W-:Y:S02]  /*3240*/  MOV R7, R5 ;  /* 0x0000000500077202 */ /* 0x000fe40000000f00 */
[----:B------:R-:W-:Y:S02]  /*3250*/  MOV R0, R4 ;  /* 0x0000000400007202 */ /* 0x000fe40000000f00 */
[----:B------:R-:W-:Y:S01]  /*3260*/  MOV R6, 0x32a0 ;  /* 0x000032a000067802 */ /* 0x000fe20000000f00 */
[----:B0-----:R-:W-:Y:S01]  /*3270*/  IMAD.U32 R3, RZ, RZ, UR40 ;  /* 0x00000028ff037e24 */ /* 0x001fe2000f8e00ff */
[----:B------:R-:W-:-:S07]  /*3280*/  MOV R2, UR41 ;  /* 0x0000002900027c02 */ /* 0x000fce0008000f00 */
[----:B-----5:R-:W-:Y:S05]  /*3290*/  CALL.REL.NOINC `($__internal_29_$__cuda_sm20_div_s64) ;  /* 0x0000001800287944 */ /* 0x020fea0003c00000 */
[----:B------:R-:W0:Y:S01]  /*32a0*/  LDCU.64 UR40, c[0x0][0xbb0] ;  /* 0x00017600ff2877ac */ /* 0x000e220008000a00 */
[----:B------:R-:W-:Y:S02]  /*32b0*/  IADD3 R7, P0, PT, RZ, -R12, RZ ;  /* 0x8000000cff077210 */ /* 0x000fe40007f1e0ff */
[----:B------:R-:W-:Y:S02]  /*32c0*/  MOV R3, R4 ;  /* 0x0000000400037202 */ /* 0x000fe40000000f00 */
[----:B------:R-:W-:Y:S01]  /*32d0*/  MOV R13, R0 ;  /* 0x00000000000d7202 */ /* 0x000fe20000000f00 */
[----:B------:R-:W-:-:S04]  /*32e0*/  IMAD.X R2, RZ, RZ, ~R0, P0 ;  /* 0x000000ffff027224 */ /* 0x000fc800000e0e00 */
[----:B0-----:R-:W-:-:S04]  /*32f0*/  IMAD R2, R2, UR40, RZ ;  /* 0x0000002802027c24 */ /* 0x001fc8000f8e02ff */
[----:B------:R-:W-:Y:S01]  /*3300*/  IMAD R6, R7, UR41, R2 ;  /* 0x0000002907067c24 */ /* 0x000fe2000f8e0202 */
[----:B------:R-:W-:-:S05]  /*3310*/  MOV R2, R5 ;  /* 0x0000000500027202 */ /* 0x000fca0000000f00 */
[----:B------:R-:W-:-:S04]  /*3320*/  IMAD.WIDE.U32 R2, R7, UR40, R2 ;  /* 0x0000002807027c25 */ /* 0x000fc8000f8e0002 */
[----:B------:R-:W-:-:S07]  /*3330*/  IMAD.IADD R6, R3, 0x1, R6 ;  /* 0x0000000103067824 */ /* 0x000fce00078e0206 */
.L_x_877:
[----:B------:R-:W-:Y:S05]  /*3340*/  BSYNC.RECONVERGENT B1 ;  /* 0x0000000000017941 */ /* 0x000fea0003800200 */
.L_x_875:
        /* <DEDUP_REMOVED lines=11> */
[----:B------:R1:W5:Y:S02]  /*3400*/  LDG.E.64 R2, desc[UR74][R6.64] ;  /* 0x0000004a06027981 */ /* 0x000364000c1e1b00 */
.L_x_874:
[----:B-----5:R-:W-:Y:S01]  /*3410*/  LOP3.LUT R13, R9, 0x7fffffff, RZ, 0xc0, !PT ;  /* 0x7fffffff090d7812 */ /* 0x020fe200078ec0ff */
[----:B------:R-:W-:Y:S01]  /*3420*/  UMOV UR40, 0x24dd2f1a ;  /* 0x24dd2f1a00287882 */ /* 0x000fe20000000000 */
[----:B------:R-:W-:Y:S01]  /*3430*/  MOV R12, R8 ;  /* 0x00000008000c7202 */ /* 0x000fe20000000f00 */
[----:B------:R-:W-:Y:S01]  /*3440*/  UMOV UR41, 0x3fe4f922 ;  /* 0x3fe4f92200297882 */ /* 0x000fe20000000000 */
[----:B------:R-:W-:Y:S04]  /*3450*/  BSSY.RECONVERGENT B1, `(.L_x_878) ;  /* 0x00000ef000017945 */ /* 0x000fe80003800200 */
[----:B------:R-:W2:Y:S02]  /*3460*/  DSETP.GE.AND P0, PT, R12, UR40, PT ;  /* 0x000000280c007e2a */ /* 0x000ea4000bf06000 */
[----:B--2---:R-:W-:Y:S05]  /*3470*/  @!P0 BRA `(.L_x_879) ;  /* 0x0000000800648947 */ /* 0x004fea0003800000 */
[----:B-1----:R-:W0:Y:S01]  /*3480*/  DADD R6, R12, R12 ;  /* 0x000000000c067229 */ /* 0x002e22000000000c */
[----:B------:R-:W-:Y:S01]  /*3490*/  UMOV UR40, 0xf0000000 ;  /* 0xf000000000287882 */ /* 0x000fe20000000000 */
[----:B------:R-:W-:-:S15]  /*34a0*/  UMOV UR41, 0x380fffff ;  /* 0x380fffff00297882 */ /* 0x000fde0000000000 */
[----:B------:R-:W-:-:S15]  /*34b0*/  NOP ;  /* 0x0000000000007918 */ /* 0x000fde0000000000 */
[----:B------:R-:W-:-:S15]  /*34c0*/  NOP ;  /* 0x0000000000007918 */ /* 0x000fde0000000000 */
[----:B------:R-:W-:-:S15]  /*34d0*/  NOP ;  /* 0x0000000000007918 */ /* 0x000fde0000000000 */
[----:B------:R-:W-:-:S02]  /*34e0*/  NOP ;  /* 0x0000000000007918 */ /* 0x000fc40000000000 */
[----:B0-----:R-:W0:Y:S01]  /*34f0*/  F2F.F32.F64 R0, R6 ;  /* 0x0000000600007310 */ /* 0x001e220000301000 */
[----:B------:R-:W-:Y:S01]  /*3500*/  ISETP.GT.U32.AND P0, PT, R13, 0x40330fc1, PT ;  /* 0x40330fc10d00780c */ /* 0x000fe20003f04070 */
[----:B------:R-:W-:Y:S01]  /*3510*/  IMAD.MOV.U32 R15, RZ, RZ, 0x3e928a27 ;  /* 0x3e928a27ff0f7424 */ /* 0x000fe200078e00ff */
[----:B------:R-:W-:-:S15]  /*3520*/  MOV R14, 0xf89b6999 ;  /* 0xf89b6999000e7802 */ /* 0x000fde0000000f00 */
[----:B------:R-:W-:-:S15]  /*3530*/  NOP ;  /* 0x0000000000007918 */ /* 0x000fde0000000000 */
[----:B------:R-:W-:-:S15]  /*3540*/  NOP ;  /* 0x0000000000007918 */ /* 0x000fde0000000000 */
[----:B------:R-:W-:-:S15]  /*3550*/  NOP ;  /* 0x0000000000007918 */ /* 0x000fde0000000000 */
[----:B------:R-:W-:-:S01]  /*3560*/  NOP ;  /* 0x0000000000007918 */ /* 0x000fc20000000000 */
[----:B------:R-:W0:Y:S01]  /*3570*/  DSETP.GEU.AND P1, PT, |R6|, UR40, PT ;  /* 0x0000002806007e2a */ /* 0x000e22000bf2e200 */
[----:B------:R-:W-:Y:S01]  /*3580*/  UMOV UR40, 0xfefa39ef ;  /* 0xfefa39ef00287882 */ /* 0x000fe20000000000 */
[----:B0-----:R-:W-:Y:S01]  /*3590*/  @!P1 FMUL R0, R0, 1.175494350822287508e-38 ;  /* 0x0080000000009820 */ /* 0x001fe20000400000 */
[----:B------:R-:W-:-:S03]  /*35a0*/  UMOV UR41, 0x3fe62e42 ;  /* 0x3fe62e4200297882 */ /* 0x000fc60000000000 */
[----:B------:R-:W-:-:S06]  /*35b0*/  FMUL.FTZ R0, R0, 1.4426950216293334961 ;  /* 0x3fb8aa3b00007820 */ /* 0x000fcc0000410000 */
[----:B------:R-:W0:Y:S02]  /*35c0*/  FRND R0, R0 ;  /* 0x0000000000007307 */ /* 0x000e240000201000 */
[----:B0-----:R-:W-:-:S06]  /*35d0*/  FMUL.FTZ R12, R0, 1 ;  /* 0x3f800000000c7820 */ /* 0x001fcc0000410000 */
[----:B------:R-:W0:-:S15]  /*35e0*/  MUFU.EX2 R0, R0 ;  /* 0x0000000000007308 */ /* 0x000e1e0000000800 */
[----:B------:R-:W-:-:S15]  /*35f0*/  NOP ;  /* 0x0000000000007918 */ /* 0x000fde0000000000 */
[----:B------:R-:W-:-:S14]  /*3600*/  NOP ;  /* 0x0000000000007918 */ /* 0x000fdc0000000000 */
[----:B------:R-:W1:Y:S01]  /*3610*/  F2F.F64.F32 R12, R12 ;  /* 0x0000000c000c7310 */ /* 0x000e620000201800 */
[----:B0-----:R-:W-:-:S15]  /*3620*/  FMUL.FTZ R0, R0, 1 ;  /* 0x3f80000000007820 */ /* 0x001fde0000410000 */
[----:B------:R-:W-:-:S15]  /*3630*/  NOP ;  /* 0x0000000000007918 */ /* 0x000fde0000000000 */
[----:B------:R-:W-:-:S15]  /*3640*/  NOP ;  /* 0x0000000000007918 */ /* 0x000fde0000000000 */
[----:B------:R-:W-:-:S15]  /*3650*/  NOP ;  /* 0x0000000000007918 */ /* 0x000fde0000000000 */
[----:B------:R-:W-:-:S03]  /*3660*/  NOP ;  /* 0x0000000000007918 */ /* 0x000fc60000000000 */
[----:B-1----:R-:W0:Y:S01]  /*3670*/  DFMA R6, R12, -UR40, R6 ;  /* 0x800000280c067c2b */ /* 0x002e220008000006 */
[----:B------:R-:W-:Y:S01]  /*3680*/  UMOV UR40, 0xa4741b81 ;  /* 0xa4741b8100287882 */ /* 0x000fe20000000000 */
[----:B------:R-:W-:-:S15]  /*3690*/  UMOV UR41, 0x3e5ae904 ;  /* 0x3e5ae90400297882 */ /* 0x000fde0000000000 */
[----:B------:R-:W-:-:S15]  /*36a0*/  NOP ;  /* 0x0000000000007918 */ /* 0x000fde0000000000 */
[----:B------:R-:W-:-:S15]  /*36b0*/  NOP ;  /* 0x0000000000007918 */ /* 0x000fde0000000000 */
[----:B------:R-:W-:-:S15]  /*36c0*/  NOP ;  /* 0x0000000000007918 */ /* 0x000fde0000000000 */
[----:B------:R-:W-:-:S02]  /*36d0*/  NOP ;  /* 0x0000000000007918 */ /* 0x000fc40000000000 */
[----:B0-----:R-:W0:Y:S01]  /*36e0*/  DFMA R12, R6, UR40, R14 ;  /* 0x00000028060c7c2b */ /* 0x001e22000800000e */
        /* <DEDUP_REMOVED lines=110> */
[----:B0-----:R-:W-:-:S04]  /*3dd0*/  FSEL R8, R13, 1.875, !P0 ;  /* 0x3ff000000d087808 */ /* 0x001fc80004000000 */
[----:B------:R-:W-:Y:S02]  /*3de0*/  LOP3.LUT R9, R8, 0x80000000, R9, 0xb8, !PT ;  /* 0x8000000008097812 */ /* 0x000fe400078eb809 */
[----:B------:R-:W-:Y:S01]  /*3df0*/  FSEL R8, R12, RZ, !P0 ;  /* 0x000000ff0c087208 */ /* 0x000fe20004000000 */
[----:B------:R-:W-:Y:S06]  /*3e00*/  BRA `(.L_x_880) ;  /* 0x00000004004c7947 */ /* 0x000fec0003800000 */
.L_x_879:
[----:B------:R-:W-:Y:S01]  /*3e10*/  MOV R12, 0x420afc3d ;  /* 0x420afc3d000c7802 */ /* 0x000fe20000000f00 */
[----:B------:R-:W-:Y:S01]  /*3e20*/  UMOV UR40, 0xe2f5e964 ;  /* 0xe2f5e96400287882 */ /* 0x000fe20000000000 */
[----:B------:R-:W-:Y:S01]  /*3e30*/  MOV R13, 0x3f14359f ;  /* 0x3f14359f000d7802 */ /* 0x000fe20000000f00 */
[----:B------:R-:W-:Y:S01]  /*3e40*/  UMOV UR41, 0x3ef0bc46 ;  /* 0x3ef0bc4600297882 */ /* 0x000fe20000000000 */
[----:B-1----:R-:W1:-:S15]  /*3e50*/  DMUL R6, R8, R8 ;  /* 0x0000000808067228 */ /* 0x002e5e0000000000 */
[----:B------:R-:W-:-:S15]  /*3e60*/  NOP ;  /* 0x0000000000007918 */ /* 0x000fde0000000000 */
[----:B------:R-:W-:-:S15]  /*3e70*/  NOP ;  /* 0x0000000000007918 */ /* 0x000fde0000000000 */
[----:B------:R-:W-:-:S15]  /*3e80*/  NOP ;  /* 0x0000000000007918 */ /* 0x000fde0000000000 */
[----:B------:R-:W-:-:S04]  /*3e90*/  NOP ;  /* 0x0000000000007918 */ /* 0x000fc80000000000 */
[----:B-1----:R-:W1:Y:S01]  /*3ea0*/  DFMA R12, R6, -UR40, R12 ;  /* 0x80000028060c7c2b */ /* 0x002e62000800000c */
[----:B------:R-:W-:Y:S01]  /*3eb0*/  UMOV UR40, 0x728c5d84 ;  /* 0x728c5d8400287882 */ /* 0x000fe20000000000 */
[----:B------:R-:W-:-:S15]  /*3ec0*/  UMOV UR41, 0x3f2df9f0 ;  /* 0x3f2df9f000297882 */ /* 0x000fde0000000000 */
[----:B------:R-:W-:-:S15]  /*3ed0*/  NOP ;  /* 0x0000000000007918 */ /* 0x000fde0000000000 */
[----:B------:R-:W-:-:S15]  /*3ee0*/  NOP ;  /* 0x0000000000007918 */ /* 0x000fde0000000000 */
[----:B------:R-:W-:-:S15]  /*3ef0*/  NOP ;  /* 0x0000000000007918 */ /* 0x000fde0000000000 */
[----:B------:R-:W-:-:S02]  /*3f00*/  NOP ;  /* 0x0000000000007918 */ /* 0x000fc40000000000 */
[----:B-1----:R-:W1:Y:S01]  /*3f10*/  DFMA R12, R6, R12, -UR40 ;  /* 0x80000028060c7e2b */ /* 0x002e62000800000c */
        /* <DEDUP_REMOVED lines=55> */
[----:B-1----:R-:W1:-:S15]  /*4290*/  DFMA R12, R6, R12, -UR40 ;  /* 0x80000028060c7e2b */ /* 0x002e5e000800000c */
[----:B------:R-:W-:-:S15]  /*42a0*/  NOP ;  /* 0x0000000000007918 */ /* 0x000fde0000000000 */
[----:B------:R-:W-:-:S15]  /*42b0*/  NOP ;  /* 0x0000000000007918 */ /* 0x000fde0000000000 */
[----:B------:R-:W-:-:S15]  /*42c0*/  NOP ;  /* 0x0000000000007918 */ /* 0x000fde0000000000 */
[----:B------:R-:W-:-:S04]  /*42d0*/  NOP ;  /* 0x0000000000007918 */ /* 0x000fc80000000000 */
[----:B-1----:R-:W1:-:S15]  /*42e0*/  DFMA R12, R6, R12, RZ ;  /* 0x0000000c060c722b */ /* 0x002e5e00000000ff */
[----:B------:R-:W-:-:S15]  /*42f0*/  NOP ;  /* 0x0000000000007918 */ /* 0x000fde0000000000 */
[----:B------:R-:W-:-:S15]  /*4300*/  NOP ;  /* 0x0000000000007918 */ /* 0x000fde0000000000 */
[----:B------:R-:W-:-:S15]  /*4310*/  NOP ;  /* 0x0000000000007918 */ /* 0x000fde0000000000 */
[----:B------:R-:W-:-:S04]  /*4320*/  NOP ;  /* 0x0000000000007918 */ /* 0x000fc80000000000 */
[----:B-1----:R1:W2:Y:S02]  /*4330*/  DFMA R8, R8, R12, R8 ;  /* 0x0000000c0808722b */ /* 0x0022a40000000008 */
.L_x_880:
[----:B------:R-:W-:Y:S05]  /*4340*/  BSYNC.RECONVERGENT B1 ;  /* 0x0000000000017941 */ /* 0x000fea0003800200 */
.L_x_878:
[----:B------:R-:W3:Y:S01]  /*4350*/  LDL.64 R20, [R1+0x18] ;  /* 0x0000180001147983 */ /* 0x000ee20000100a00 */
[----:B-12---:R-:W-:Y:S01]  /*4360*/  DMUL R12, R8, R18 ;  /* 0x00000012080c7228 */ /* 0x006fe20000000000 */
[----:B------:R-:W1:Y:S02]  /*4370*/  LDCU.64 UR40, c[0x0][0x520] ;  /* 0x0000a400ff2877ac */ /* 0x000e640008000a00 */
[----:B------:R-:W2:Y:S01]  /*4380*/  LDL.LU.64 R14, [R1+0x20] ;  /* 0x00002000010e7983 */ /* 0x000ea20000300a00 */
[----:B------:R-:W4:Y:S03]  /*4390*/  LDCU.64 UR42, c[0x0][0xd40] ;  /* 0x0001a800ff2a77ac */ /* 0x000f260008000a00 */
[----:B------:R5:W-:-:S15]  /*43a0*/  STL.64 [R1+0x40], R4 ;  /* 0x0000400401007387 */ /* 0x000bde0000100a00 */
[----:B------:R-:W-:-:S15]  /*43b0*/  NOP ;  /* 0x0000000000007918 */ /* 0x000fde0000000000 */
[----:B------:R-:W-:-:S15]  /*43c0*/  NOP ;  /* 0x0000000000007918 */ /* 0x000fde0000000000 */
[----:B------:R-:W-:-:S12]  /*43d0*/  NOP ;  /* 0x0000000000007918 */ /* 0x000fd80000000000 */
[----:B------:R0:W-:Y:S02]  /*43e0*/  DMUL R6, R22, R18 ;  /* 0x0000001216067228 */ /* 0x0001e40000000000 */
[----:B0-----:R-:W4:-:S15]  /*43f0*/  LDL.LU R19, [R1+0x38] ;  /* 0x0000380001137983 */ /* 0x001f1e0000300800 */
[----:B------:R-:W-:-:S15]  /*4400*/  NOP ;  /* 0x0000000000007918 */ /* 0x000fde0000000000 */
[----:B------:R-:W-:-:S15]  /*4410*/  NOP ;  /* 0x0000000000007918 */ /* 0x000fde0000000000 */
[----:B------:R-:W-:-:S15]  /*4420*/  NOP ;  /* 0x0000000000007918 */ /* 0x000fde0000000000 */
[----:B------:R-:W-:-:S02]  /*4430*/  NOP ;  /* 0x0000000000007918 */ /* 0x000fc40000000000 */
[----:B------:R-:W0:-:S15]  /*4440*/  DFMA R8, -R8, R8, 1 ;  /* 0x3ff000000808742b */ /* 0x000e1e0000000108 */
[----:B------:R-:W-:-:S15]  /*4450*/  NOP ;  /* 0x0000000000007918 */ /* 0x000fde0000000000 */
[----:B------:R-:W-:-:S15]  /*4460*/  NOP ;  /* 0x0000000000007918 */ /* 0x000fde0000000000 */
[----:B------:R-:W-:-:S15]  /*4470*/  NOP ;  /* 0x0000000000007918 */ /* 0x000fde0000000000 */
[----:B------:R-:W-:-:S04]  /*4480*/  NOP ;  /* 0x0000000000007918 */ /* 0x000fc80000000000 */
[----:B0-----:R-:W3:-:S15]  /*4490*/  DFMA R6, R6, R8, R2 ;  /* 0x000000080606722b */ /* 0x001ede0000000002 */
        /* <DEDUP_REMOVED lines=9> */
[----:B---3--:R0:W3:Y:S02]  /*4530*/  DMUL R8, R20, R6 ;  /* 0x0000000614087228 */ /* 0x0080e40000000000 */
[----:B0-----:R-:W1:Y:S04]  /*4540*/  LDL.LU.64 R20, [R1+0x8] ;  /* 0x0000080001147983 */ /* 0x001e680000300a00 */
[----:B------:R-:W4:Y:S04]  /*4550*/  LDL.LU R18, [R1+0x34] ;  /* 0x0000340001127983 */ /* 0x000f280000300800 */
[----:B-----5:R-:W5:Y:S04]  /*4560*/  LDL.LU.64 R4, [R1+0x10] ;  /* 0x0000100001047983 */ /* 0x020f680000300a00 */
[----:B------:R-:W5:-:S15]  /*4570*/  LDL.LU.64 R26, [R1] ;  /* 0x00000000011a7983 */ /* 0x000f5e0000300a00 */
[----:B------:R-:W-:-:S15]  /*4580*/  NOP ;  /* 0x0000000000007918 */ /* 0x000fde0000000000 */
[----:B------:R-:W-:-:S15]  /*4590*/  NOP ;  /* 0x0000000000007918 */ /* 0x000fde0000000000 */
[----:B------:R-:W-:-:S05]  /*45a0*/  NOP ;  /* 0x0000000000007918 */ /* 0x000fca0000000000 */
[----:B---3--:R-:W-:-:S15]  /*45b0*/  DMUL R2, R8, R2 ;  /* 0x0000000208027228 */ /* 0x008fde0000000000 */
[----:B------:R-:W-:-:S15]  /*45c0*/  NOP ;  /* 0x0000000000007918 */ /* 0x000fde0000000000 */
[----:B------:R-:W-:-:S15]  /*45d0*/  NOP ;  /* 0x0000000000007918 */ /* 0x000fde0000000000 */
[----:B------:R-:W-:-:S15]  /*45e0*/  NOP ;  /* 0x0000000000007918 */ /* 0x000fde0000000000 */
[----:B------:R-:W-:-:S04]  /*45f0*/  NOP ;  /* 0x0000000000007918 */ /* 0x000fc80000000000 */
[----:B--2---:R-:W-:-:S15]  /*4600*/  DMUL R8, R14, R6 ;  /* 0x000000060e087228 */ /* 0x004fde0000000000 */
        /* <DEDUP_REMOVED lines=9> */
[----:B0-----:R0:W2:Y:S02]  /*46a0*/  DMUL R8, R8, R14 ;  /* 0x0000000e08087228 */ /* 0x0010a40000000000 */
[----:B0-----:R-:W3:-:S15]  /*46b0*/  LDL.LU.64 R14, [R1+0x18] ;  /* 0x00001800010e7983 */ /* 0x001ede0000300a00 */
[----:B------:R-:W-:-:S15]  /*46c0*/  NOP ;  /* 0x0000000000007918 */ /* 0x000fde0000000000 */
[----:B------:R-:W-:-:S15]  /*46d0*/  NOP ;  /* 0x0000000000007918 */ /* 0x000fde0000000000 */
[----:B------:R-:W-:-:S15]  /*46e0*/  NOP ;  /* 0x0000000000007918 */ /* 0x000fde0000000000 */
[----:B------:R-:W-:-:S02]  /*46f0*/  NOP ;  /* 0x0000000000007918 */ /* 0x000fc40000000000 */
[----:B------:R-:W-:-:S15]  /*4700*/  DMUL R2, R28, R2 ;  /* 0x000000021c027228 */ /* 0x000fde0000000000 */
        /* <DEDUP_REMOVED lines=19> */
[----:B---3--:R-:W0:-:S15]  /*4840*/  DFMA R8, -R14, R14, 1 ;  /* 0x3ff000000e08742b */ /* 0x008e1e000000010e */
[----:B------:R-:W-:-:S15]  /*4850*/  NOP ;  /* 0x0000000000007918 */ /* 0x000fde0000000000 */
[----:B------:R-:W-:-:S15]  /*4860*/  NOP ;  /* 0x0000000000007918 */ /* 0x000fde0000000000 */
[----:B------:R-:W-:-:S15]  /*4870*/  NOP ;  /* 0x0000000000007918 */ /* 0x000fde0000000000 */
[----:B------:R-:W-:-:S04]  /*4880*/  NOP ;  /* 0x0000000000007918 */ /* 0x000fc80000000000 */
[----:B0-----:R0:W-:Y:S02]  /*4890*/  DMUL R8, R28, R8 ;  /* 0x000000081c087228 */ /* 0x0011e40000000000 */
[----:B0-----:R-:W2:Y:S04]  /*48a0*/  LDL.LU R28, [R1+0x28] ;  /* 0x00002800011c7983 */ /* 0x001ea80000300800 */
[----:B------:R-:W3:Y:S04]  /*48b0*/  LDL.LU R29, [R1+0x2c] ;  /* 0x00002c00011d7983 */ /* 0x000ee80000300800 */
[----:B------:R-:W2:-:S15]  /*48c0*/  LDL.LU R17, [R1+0x30] ;  /* 0x0000300001117983 */ /* 0x000e9e0000300800 */
[----:B------:R-:W-:-:S15]  /*48d0*/  NOP ;  /* 0x0000000000007918 */ /* 0x000fde0000000000 */
[----:B------:R-:W-:-:S15]  /*48e0*/  NOP ;  /* 0x0000000000007918 */ /* 0x000fde0000000000 */
[----:B------:R-:W-:-:S09]  /*48f0*/  NOP ;  /* 0x0000000000007918 */ /* 0x000fd20000000000 */
[----:B------:R-:W0:-:S15]  /*4900*/  DADD R14, -R22, 1 ;  /* 0x3ff00000160e7429 */ /* 0x000e1e0000000100 */
[----:B------:R-:W-:-:S15]  /*4910*/  NOP ;  /* 0x0000000000007918 */ /* 0x000fde0000000000 */
[----:B------:R-:W-:-:S15]  /*4920*/  NOP ;  /* 0x0000000000007918 */ /* 0x000fde0000000000 */
[----:B------:R-:W-:-:S15]  /*4930*/  NOP ;  /* 0x0000000000007918 */ /* 0x000fde0000000000 */
[----:B------:R-:W-:-:S04]  /*4940*/  NOP ;  /* 0x0000000000007918 */ /* 0x000fc80000000000 */
[----:B0-----:R1:W0:Y:S02]  /*4950*/  DMUL R12, R12, R14 ;  /* 0x0000000e0c0c7228 */ /* 0x0012240000000000 */
[----:B-1----:R-:W-:-:S04]  /*4960*/  LEA R14, P0, R20, UR40, 0x3 ;  /* 0x00000028140e7c11 */ /* 0x002fc8000f8018ff */
[----:B----4-:R-:W-:-:S15]  /*4970*/  LEA.HI.X R15, R20, UR41, R19, 0x3, P0 ;  /* 0x00000029140f7c11 */ /* 0x010fde00080f1c13 */
[----:B------:R-:W-:-:S15]  /*4980*/  NOP ;  /* 0x0000000000007918 */ /* 0x000fde0000000000 */
[----:B------:R-:W-:-:S15]  /*4990*/  NOP ;  /* 0x0000000000007918 */ /* 0x000fde0000000000 */
[----:B------:R-:W-:-:S13]  /*49a0*/  NOP ;  /* 0x0000000000007918 */ /* 0x000fda0000000000 */
[----:B0-----:R0:W1:Y:S02]  /*49b0*/  DMUL R22, R22, R12 ;  /* 0x0000000c16167228 */ /* 0x0010640000000000 */
[----:B0-----:R-:W-:-:S04]  /*49c0*/  LEA R12, P1, R16, UR40, 0x3 ;  /* 0x00000028100c7c11 */ /* 0x001fc8000f8218ff */
[----:B------:R-:W-:Y:S02]  /*49d0*/  LEA.HI.X R13, R16, UR41, R18, 0x3, P1 ;  /* 0x00000029100d7c11 */ /* 0x000fe400088f1c12 */
[----:B-----5:R-:W-:-:S04]  /*49e0*/  LEA R16, P0, R4, UR40, 0x3 ;  /* 0x0000002804107c11 */ /* 0x020fc8000f8018ff */
[----:B--2---:R-:W-:Y:S02]  /*49f0*/  LEA.HI.X R17, R4, UR41, R17, 0x3, P0 ;  /* 0x0000002904117c11 */ /* 0x004fe400080f1c11 */
[----:B------:R-:W2:Y:S01]  /*4a00*/  LDL.LU.64 R4, [R1+0x40] ;  /* 0x0000400001047983 */ /* 0x000ea20000300a00 */
[----:B------:R-:W0:Y:S01]  /*4a10*/  LDCU UR76, c[0x0][0x370] ;  /* 0x00006e00ff4c77ac */ /* 0x000e220008000800 */
[----:B------:R-:W0:Y:S01]  /*4a20*/  LDC R0, c[0x0][0x360] ;  /* 0x0000d800ff007b82 */ /* 0x000e220000000800 */
[----:B------:R-:W-:Y:S02]  /*4a30*/  LEA R20, P1, R26, UR40, 0x3 ;  /* 0x000000281a147c11 */ /* 0x000fe4000f8218ff */
[----:B------:R-:W-:Y:S02]  /*4a40*/  LEA R18, P2, R10, UR42, 0x3 ;  /* 0x0000002a0a127c11 */ /* 0x000fe4000f8418ff */
[----:B---3--:R-:W-:Y:S01]  /*4a50*/  LEA.HI.X R21, R26, UR41, R29, 0x3, P1 ;  /* 0x000000291a157c11 */ /* 0x008fe200088f1c1d */
[----:B------:R3:W-:Y:S01]  /*4a60*/  STG.E.64 desc[UR74][R14.64], R2 ;  /* 0x000000020e007986 */ /* 0x0007e2000c101b4a */
[----:B------:R-:W-:-:S03]  /*4a70*/  LEA.HI.X R19, R10, UR43, R28, 0x3, P2 ;  /* 0x0000002b0a137c11 */ /* 0x000fc600090f1c1c */
[----:B------:R3:W-:Y:S04]  /*4a80*/  STG.E.64 desc[UR74][R12.64], R24 ;  /* 0x000000180c007986 */ /* 0x0007e8000c101b4a */
[----:B------:R3:W-:Y:S01]  /*4a90*/  STG.E.64 desc[UR74][R16.64], R8 ;  /* 0x0000000810007986 */ /* 0x0007e2000c101b4a */
[----:B0-----:R-:W-:-:S03]  /*4aa0*/  IMAD R0, R0, UR76, RZ ;  /* 0x0000004c00007c24 */ /* 0x001fc6000f8e02ff */
[----:B-1----:R3:W-:Y:S04]  /*4ab0*/  STG.E.64 desc[UR74][R20.64], R22 ;  /* 0x0000001614007986 */ /* 0x0027e8000c101b4a */
[----:B------:R3:W-:Y:S01]  /*4ac0*/  STG.E.64 desc[UR74][R18.64], R6 ;  /* 0x0000000612007986 */ /* 0x0007e2000c101b4a */
[----:B--2---:R-:W-:-:S05]  /*4ad0*/  IADD3 R5, P0, PT, R0, R5, RZ ;  /* 0x0000000500057210 */ /* 0x004fca0007f1e0ff */
[----:B------:R-:W-:Y:S01]  /*4ae0*/  IMAD.X R4, RZ, RZ, R4, P0 ;  /* 0x000000ffff047224 */ /* 0x000fe200000e0604 */
[----:B------:R-:W-:-:S04]  /*4af0*/  ISETP.GE.U32.AND P0, PT, R5, UR54, PT ;  /* 0x0000003605007c0c */ /* 0x000fc8000bf06070 */
[----:B------:R-:W-:-:S13]  /*4b00*/  ISETP.GE.AND.EX P0, PT, R4, UR55, PT, P0 ;  /* 0x0000003704007c0c */ /* 0x000fda000bf06300 */
[----:B---3--:R-:W-:Y:S05]  /*4b10*/  @!P0 BRA `(.L_x_881) ;  /* 0xffffffb400f88947 */ /* 0x008fea000383ffff */
[----:B------:R-:W-:Y:S05]  /*4b20*/  BSYNC.RECONVERGENT B0 ;  /* 0x0000000000007941 */ /* 0x000fea0003800200 */
.L_x_833:
[----:B------:R-:W-:Y:S05]  /*4b30*/  EXIT ;  /* 0x000000000000794d */ /* 0x000fea0003800000 */
        .weak           $__internal_29_$__cuda_sm20_div_s64
        .type           $__internal_29_$__cuda_sm20_div_s64,@function
        .size           $__internal_29_$__cuda_sm20_div_s64,(.L_x_1395 - $__internal_29_$__cuda_sm20_div_s64)
$__internal_29_$__cuda_sm20_div_s64:
        /* <DEDUP_REMOVED lines=68> */
[----:B------:R-:W-:Y:S02]  /*4f80*/  SEL R7, R12, R7, P0 ;  /* 0x000000070c077207 */ /* 0x000fe40000000000 */
[----:B------:R-:W-:Y:S02]  /*4f90*/  IADD3.X R12, PT, PT, RZ, R15, RZ, P2, !PT ;  /* 0x0000000fff0c7210 */ /* 0x000fe400017fe4ff */
[----:B------:R-:W-:-:S02]  /*4fa0*/  IADD3 R13, P2, PT, R7, 0x1, RZ ;  /* 0x00000001070d7810 */ /* 0x000fc40007f5e0ff */
        /* <DEDUP_REMOVED lines=14> */
[----:B------:R-:W-:Y:S06]  /*5090*/  RET.REL.NODEC R6 `(_ZN2at6native38_GLOBAL__N__9a469cfd_6_RNN_cu_eca79a6d6kernel18lstm_cell_backwardIddlLi2EEEvNS_4cuda6detail10TensorInfoIT_T1_EES9_S9_S9_S9_S9_S9_S8_S8_) ;  /* 0xffffffac06d87950 */ /* 0x000fec0003c3ffff */
.L_x_882:
        /* <DEDUP_REMOVED lines=14> */
.L_x_1395:


//--------------------- .text._ZN2at6native38_GLOBAL__N__9a469cfd_6_RNN_cu_eca79a6d6kernel18lstm_cell_backwardIddlLi1EEEvNS_4cuda6detail10TensorInfoIT_T1_EES9_S9_S9_S9_S9_S9_S8_S8_ --------------------------
	.section	.text._ZN2at6native38_GLOBAL__N__9a469cfd_6_RNN_cu_eca79a6d6kernel18lstm_cell_backwardIddlLi1EEEvNS_4cuda6detail10TensorInfoIT_T1_EES9_S9_S9_S9_S9_S9_S8_S8_,"ax",@progbits
	.align	128
.text._ZN2at6native38_GLOBAL__N__9a469cfd_6_RNN_cu_eca79a6d6kernel18lstm_cell_backwardIddlLi1EEEvNS_4cuda6detail10TensorInfoIT_T1_EES9_S9_S9_S9_S9_S9_S8_S8_:
        .type           _ZN2at6native38_GLOBAL__N__9a469cfd_6_RNN_cu_eca79a6d6kernel18lstm_cell_backwardIddlLi1EEEvNS_4cuda6detail10TensorInfoIT_T1_EES9_S9_S9_S9_S9_S9_S8_S8_,@function
        .size           _ZN2at6native38_GLOBAL__N__9a469cfd_6_RNN_cu_eca79a6d6kernel18lstm_cell_backwardIddlLi1EEEvNS_4cuda6detail10TensorInfoIT_T1_EES9_S9_S9_S9_S9_S9_S8_S8_,(.L_x_1397 - _ZN2at6native38_GLOBAL__N__9a469cfd_6_RNN_cu_eca79a6d6kernel18lstm_cell_backwardIddlLi1EEEvNS_4cuda6detail10TensorInfoIT_T1_EES9_S9_S9_S9_S9_S9_S8_S8_)
        .other          _ZN2at6native38_GLOBAL__N__9a469cfd_6_RNN_cu_eca79a6d6kernel18lstm_cell_backwardIddlLi1EEEvNS_4cuda6detail10TensorInfoIT_T1_EES9_S9_S9_S9_S9_S9_S8_S8_,@"STO_CUDA_ENTRY STV_DEFAULT"
_ZN2at6native38_GLOBAL__N__9a469cfd_6_RNN_cu_eca79a6d6kernel18lstm_cell_backwardIddlLi1EEEvNS_4cuda6detail10TensorInfoIT_T1_EES9_S9_S9_S9_S9_S9_S8_S8_:
        /* <DEDUP_REMOVED lines=13> */
[----:B------:R-:W1:Y:S01]  /*00d0*/  LDCU.64 UR4, c[0x0][0xee0] ;  /* 0x0001dc00ff0477ac */ /* 0x000e620008000a00 */
[----:B------:R-:W2:Y:S01]  /*00e0*/  LDCU UR6, c[0x0][0x370] ;  /* 0x00006e00ff0677ac */ /* 0x000ea20008000800 */
[----:B------:R-:W3:Y:S01]  /*00f0*/  LDCU.64 UR14, c[0x0][0x358] ;  /* 0x00006b00ff0e77ac */ /* 0x000ee20008000a00 */
[----:B------:R-:W4:Y:S01]  /*0100*/  LDCU.64 UR16, c[0x0][0xee0] ;  /* 0x0001dc00ff1077ac */ /* 0x000f220008000a00 */
[----:B0-----:R-:W-:Y:S02]  /*0110*/  UISETP.NE.U32.AND UP0, UPT, UR18, URZ, UPT ;  /* 0x000000ff1200728c */ /* 0x001fe4000bf05070 */
[----:B-1----:R-:W-:Y:S02]  /*0120*/  USHF.L.U64.HI UR5, UR4, 0x2, UR5 ;  /* 0x0000000204057899 */ /* 0x002fe40008010205 */
[----:B------:R-:W-:-:S02]  /*0130*/  UISETP.NE.AND.EX UP0, UPT, UR19, URZ, UPT, UP0 ;  /* 0x000000ff1300728c */ /* 0x000fc4000bf05300 */
[----:B------:R-:W-:Y:S02]  /*0140*/  USHF.L.U32 UR4, UR4, 0x2, URZ ;  /* 0x0000000204047899 */ /* 0x000fe400080006ff */
[----:B--2---:R-:W-:-:S05]  /*0150*/  UIMAD UR8, UR8, UR6, URZ ;  /* 0x00000006080872a4 */ /* 0x004fca000f8e02ff */
[----:B---34-:R-:W-:Y:S07]  /*0160*/  BRA.U UP0, `(.L_x_883) ;  /* 0x00000045004c7547 */ /* 0x018fee000b800000 */
        /* <DEDUP_REMOVED lines=16> */
[----:B-1----:R-:W-:Y:S01]  /*0270*/  IMAD R3, R0, UR32, RZ ;  /* 0x0000002000037c24 */ /* 0x002fe2000f8e02ff */
[----:B------:R-:W-:-:S02]  /*0280*/  UIMAD.WIDE.U32 UR28, UR8, UR32, URZ ;  /* 0x00000020081c72a5 */ /* 0x000fc4000f8e00ff */
[C---:B------:R-:W-:Y:S01]  /*0290*/  IMAD.WIDE.U32 R6, R28.reuse, UR32, RZ ;  /* 0x000000201c067c25 */ /* 0x040fe2000f8e00ff */
[----:B------:R-:W-:Y:S01]  /*02a0*/  UIMAD.WIDE.U32 UR24, UR8, UR10, URZ ;  /* 0x0000000a081872a5 */ /* 0x000fe2000f8e00ff */
[----:B------:R-:W-:Y:S01]  /*02b0*/  STL [R1+0x18], R12 ;  /* 0x0000180c01007387 */ /* 0x000fe20000100800 */
[----:B------:R-:W-:Y:S02]  /*02c0*/  UIMAD UR10, UR8, UR33, UR29 ;  /* 0x00000021080a72a4 */ /* 0x000fe4000f8e021d */
[----:B------:R-:W-:Y:S01]  /*02d0*/  IMAD R11, R28, UR33, R3 ;  /* 0x000000211c0b7c24 */ /* 0x000fe2000f8e0203 */
[----:B----4-:R-:W-:Y:S01]  /*02e0*/  LEA R10, P1, R6, UR38, 0x3 ;  /* 0x00000026060a7c11 */ /* 0x010fe2000f8218ff */
[C---:B--2---:R-:W-:Y:S01]  /*02f0*/  IMAD R3, R0.reuse, UR34, RZ ;  /* 0x0000002200037c24 */ /* 0x044fe2000f8e02ff */
[----:B------:R-:W-:Y:S01]  /*0300*/  UIMAD.WIDE.U32 UR30, UR8, UR34, URZ ;  /* 0x00000022081e72a5 */ /* 0x000fe2000f8e00ff */
[----:B---3--:R-:W-:Y:S01]  /*0310*/  IMAD R15, R0, UR42, RZ ;  /* 0x0000002a000f7c24 */ /* 0x008fe2000f8e02ff */
[----:B------:R-:W-:Y:S01]  /*0320*/  UIMAD.WIDE.U32 UR32, UR8, UR42, URZ ;  /* 0x0000002a082072a5 */ /* 0x000fe2000f8e00ff */
[C---:B------:R-:W-:Y:S01]  /*0330*/  IMAD R13, R28.reuse, UR35, R3 ;  /* 0x000000231c0d7c24 */ /* 0x040fe2000f8e0203 */
[----:B------:R0:W-:Y:S01]  /*0340*/  STL [R1+0x34], R10 ;  /* 0x0000340a01007387 */ /* 0x0001e20000100800 */
[----:B------:R-:W-:Y:S01]  /*0350*/  IMAD.WIDE.U32 R2, R28, UR42, RZ ;  /* 0x0000002a1c027c25 */ /* 0x000fe2000f8e00ff */
[----:B------:R-:W-:Y:S01]  /*0360*/  IADD3 R29, PT, PT, R9, R29, RZ ;  /* 0x0000001d091d7210 */ /* 0x000fe20007ffe0ff */
[----:B------:R-:W-:-:S02]  /*0370*/  UIMAD UR9, UR8, UR11, UR25 ;  /* 0x0000000b080972a4 */ /* 0x000fc4000f8e0219 */
[C---:B------:R-:W-:Y:S01]  /*0380*/  IMAD R15, R28.reuse, UR43, R15 ;  /* 0x0000002b1c0f7c24 */ /* 0x040fe2000f8e020f */
[----:B------:R-:W-:Y:S01]  /*0390*/  UIMAD UR11, UR8, UR35, UR31 ;  /* 0x00000023080b72a4 */ /* 0x000fe2000f8e021f */
[----:B------:R-:W-:Y:S01]  /*03a0*/  IMAD.WIDE.U32 R4, R28, UR34, RZ ;  /* 0x000000221c047c25 */ /* 0x000fe2000f8e00ff */
[----:B------:R-:W-:Y:S01]  /*03b0*/  UIMAD UR12, UR8, UR43, UR33 ;  /* 0x0000002b080c72a4 */ /* 0x000fe2000f8e0221 */
[----:B------:R-:W-:Y:S01]  /*03c0*/  LEA.HI.X R29, R8, UR7, R29, 0x3, P0 ;  /* 0x00000007081d7c11 */ /* 0x000fe200080f1c1d */
[----:B------:R-:W1:Y:S01]  /*03d0*/  LDCU UR13, c[0x0][0xee4] ;  /* 0x0001dc80ff0d77ac */ /* 0x000e620008000800 */
[----:B------:R-:W-:Y:S01]  /*03e0*/  IMAD.IADD R7, R7, 0x1, R11 ;  /* 0x0000000107077824 */ /* 0x000fe200078e020b */
[----:B0-----:R-:W-:Y:S01]  /*03f0*/  LEA R10, P3, R2, UR44, 0x3 ;  /* 0x0000002c020a7c11 */ /* 0x001fe2000f8618ff */
[----:B------:R-:W-:Y:S01]  /*0400*/  IMAD.IADD R5, R5, 0x1, R13 ;  /* 0x0000000105057824 */ /* 0x000fe200078e020d */
[----:B------:R-:W-:Y:S01]  /*0410*/  IADD3 R3, PT, PT, R3, R15, RZ ;  /* 0x0000000f03037210 */ /* 0x000fe20007ffe0ff */
[----:B------:R-:W0:Y:S01]  /*0420*/  LDCU UR36, c[0x0][0xee0] ;  /* 0x0001dc00ff2477ac */ /* 0x000e220008000800 */
[----:B-----5:R-:W-:-:S02]  /*0430*/  LEA R12, P2, R4, UR40, 0x3 ;  /* 0x00000028040c7c11 */ /* 0x020fc4000f8418ff */
[----:B------:R-:W-:Y:S01]  /*0440*/  LEA.HI.X R6, R6, UR39, R7, 0x3, P1 ;  /* 0x0000002706067c11 */ /* 0x000fe200088f1c07 */
[----:B------:R-:W2:Y:S01]  /*0450*/  LDCU.64 UR18, c[0x0][0xee0] ;  /* 0x0001dc00ff1277ac */ /* 0x000ea20008000a00 */
[----:B------:R-:W-:Y:S01]  /*0460*/  LEA.HI.X R2, R2, UR45, R3, 0x3, P3 ;  /* 0x0000002d02027c11 */ /* 0x000fe200098f1c03 */
[----:B------:R3:W-:Y:S01]  /*0470*/  STL [R1+0x24], R12 ;  /* 0x0000240c01007387 */ /* 0x0007e20000100800 */
[----:B------:R-:W-:Y:S01]  /*0480*/  LEA.HI.X R4, R4, UR41, R5, 0x3, P2 ;  /* 0x0000002904047c11 */ /* 0x000fe200090f1c05 */
[----:B------:R-:W4:Y:S02]  /*0490*/  LDCU.64 UR20, c[0x0][0xee8] ;  /* 0x0001dd00ff1477ac */ /* 0x000f240008000a00 */
[----:B------:R3:W-:Y:S01]  /*04a0*/  STL [R1+0x2c], R10 ;  /* 0x00002c0a01007387 */ /* 0x0007e20000100800 */
[----:B------:R-:W0:Y:S03]  /*04b0*/  LDCU.64 UR22, c[0x0][0x450] ;  /* 0x00008a00ff1677ac */ /* 0x000e260008000a00 */
[----:B------:R3:W-:Y:S01]  /*04c0*/  STL [R1+0x30], R6 ;  /* 0x0000300601007387 */ /* 0x0007e20000100800 */
[----:B------:R-:W0:Y:S03]  /*04d0*/  LDCU.64 UR26, c[0x0][0x380] ;  /* 0x00007000ff1a77ac */ /* 0x000e260008000a00 */
[----:B------:R3:W-:Y:S01]  /*04e0*/  STL [R1+0x28], R2 ;  /* 0x0000280201007387 */ /* 0x0007e20000100800 */
[----:B------:R-:W0:Y:S03]  /*04f0*/  LDCU.64 UR34, c[0x0][0x5f0] ;  /* 0x0000be00ff2277ac */ /* 0x000e260008000a00 */
[----:B------:R3:W-:Y:S01]  /*0500*/  STL [R1+0x1c], R4 ;  /* 0x00001c0401007387 */ /* 0x0007e20000100800 */
[----:B------:R-:W-:-:S02]  /*0510*/  USHF.L.U64.HI UR9, UR24, 0x3, UR9 ;  /* 0x0000000318097899 */ /* 0x000fc40008010209 */
[----:B------:R-:W-:Y:S02]  /*0520*/  USHF.L.U64.HI UR10, UR28, 0x3, UR10 ;  /* 0x000000031c0a7899 */ /* 0x000fe4000801020a */
[----:B------:R-:W-:Y:S02]  /*0530*/  USHF.L.U64.HI UR11, UR30, 0x3, UR11 ;  /* 0x000000031e0b7899 */ /* 0x000fe4000801020b */
[----:B-12-4-:R-:W-:-:S12]  /*0540*/  USHF.L.U64.HI UR12, UR32, 0x3, UR12 ;  /* 0x00000003200c7899 */ /* 0x016fd8000801020c */
.L_x_892:
[----:B-1----:R-:W-:Y:S01]  /*0550*/  IMAD.U32 R26, RZ, RZ, UR13 ;  /* 0x0000000dff1a7e24 */ /* 0x002fe2000f8e00ff */
[----:B------:R-:W-:Y:S04]  /*0560*/  BSSY.RECONVERGENT B1, `(.L_x_886) ;  /* 0x000002e000017945 */ /* 0x000fe80003800200 */
[----:B---3--:R-:W-:-:S04]  /*0570*/  LOP3.LUT R2, R0, R26, RZ, 0xfc, !PT ;  /* 0x0000001a00027212 */ /* 0x008fc800078efcff */
[----:B------:R-:W-:-:S13]  /*0580*/  ISETP.NE.U32.AND P0, PT, R2, RZ, PT ;  /* 0x000000ff0200720c */ /* 0x000fda0003f05070 */
[----:B------:R-:W-:Y:S05]  /*0590*/  @P0 BRA `(.L_x_887) ;  /* 0x0000000000640947 */ /* 0x000fea0003800000 */
[----:B0-----:R-:W-:Y:S02]  /*05a0*/  IMAD.U32 R9, RZ, RZ, UR36 ;  /* 0x00000024ff097e24 */ /* 0x001fe4000f8e00ff */
[----:B------:R-:W-:Y:S02]  /*05b0*/  IMAD.MOV.U32 R11, RZ, RZ, RZ ;  /* 0x000000ffff0b7224 */ /* 0x000fe400078e00ff */
[----:B------:R-:W0:Y:S01]  /*05c0*/  I2F.U32.RP R4, R9 ;  /* 0x0000000900047306 */ /* 0x000e220000209000 */
[----:B------:R-:W-:-:S07]  /*05d0*/  ISETP.NE.U32.AND P2, PT, R9, RZ, PT ;  /* 0x000000ff0900720c */ /* 0x000fce0003f45070 */
[----:B0-----:R-:W0:Y:S02]  /*05e0*/  MUFU.RCP R4, R4 ;  /* 0x0000000400047308 */ /* 0x001e240000001000 */
[----:B0-----:R-:W-:-:S06]  /*05f0*/  IADD3 R2, PT, PT, R4, 0xffffffe, RZ ;  /* 0x0ffffffe04027810 */ /* 0x001fcc0007ffe0ff */
[----:B------:R0:W1:Y:S02]  /*0600*/  F2I.FTZ.U32.TRUNC.NTZ R3, R2 ;  /* 0x0000000200037305 */ /* 0x000064000021f000 */
[----:B0-----:R-:W-:Y:S02]  /*0610*/  IMAD.MOV.U32 R2, RZ, RZ, RZ ;  /* 0x000000ffff027224 */ /* 0x001fe400078e00ff */
[----:B-1----:R-:W-:-:S04]  /*0620*/  IMAD R5, R3, R9, RZ ;  /* 0x0000000903057224 */ /* 0x002fc800078e02ff */
[----:B------:R-:W-:-:S04]  /*0630*/  IMAD.MOV R5, RZ, RZ, -R5 ;  /* 0x000000ffff057224 */ /* 0x000fc800078e0a05 */
[----:B------:R-:W-:-:S04]  /*0640*/  IMAD.HI.U32 R3, R3, R5, R2 ;  /* 0x0000000503037227 */ /* 0x000fc800078e0002 */
[----:B------:R-:W-:Y:S02]  /*0650*/  IMAD.MOV.U32 R5, RZ, RZ, RZ ;  /* 0x000000ffff057224 */ /* 0x000fe400078e00ff */
        /* <DEDUP_REMOVED lines=13> */
.L_x_887:
[----:B------:R-:W-:Y:S01]  /*0730*/  IMAD.MOV.U32 R3, RZ, RZ, R28 ;  /* 0x000000ffff037224 */ /* 0x000fe200078e001c */
[----:B------:R-:W-:-:S07]  /*0740*/  MOV R2, 0x760 ;  /* 0x0000076000027802 */ /* 0x000fce0000000f00 */
[----:B0-----:R-:W-:Y:S05]  /*0750*/  CALL.REL.NOINC `($__internal_30_$__cuda_sm20_div_s64) ;  /* 0x0000008400e87944 */ /* 0x001fea0003c00000 */
[----:B------:R-:W-:Y:S01]  /*0760*/  IADD3 R6, P0, PT, RZ, -R5, RZ ;  /* 0x80000005ff067210 */ /* 0x000fe20007f1e0ff */
[----:B------:R-:W-:Y:S01]  /*0770*/  IMAD.U32 R26, RZ, RZ, UR19 ;  /* 0x00000013ff1a7e24 */ /* 0x000fe2000f8e00ff */
[----:B------:R-:W-:Y:S01]  /*0780*/  MOV R9, UR18 ;  /* 0x0000001200097c02 */ /* 0x000fe20008000f00 */
[----:B------:R-:W-:Y:S01]  /*0790*/  IMAD.MOV.U32 R3, RZ, RZ, R0 ;  /* 0x000000ffff037224 */ /* 0x000fe200078e0000 */
[----:B------:R-:W-:Y:S01]  /*07a0*/  LOP3.LUT R5, R5, R4, RZ, 0x3c, !PT ;  /* 0x0000000405057212 */ /* 0x000fe200078e3cff */
[----:B------:R-:W-:-:S03]  /*07b0*/  IMAD.X R2, RZ, RZ, ~R4, P0 ;  /* 0x000000ffff027224 */ /* 0x000fc600000e0e04 */
[C---:B------:R-:W-:Y:S01]  /*07c0*/  LOP3.LUT R4, R5.reuse, R4, RZ, 0x3c, !PT ;  /* 0x0000000405047212 */ /* 0x040fe200078e3cff */
[-C--:B------:R-:W-:Y:S01]  /*07d0*/  IMAD R7, R2, R9.reuse, RZ ;  /* 0x0000000902077224 */ /* 0x080fe200078e02ff */
[----:B------:R-:W-:Y:S02]  /*07e0*/  MOV R2, R28 ;  /* 0x0000001c00027202 */ /* 0x000fe40000000f00 */
[----:B------:R-:W-:Y:S01]  /*07f0*/  LOP3.LUT R5, R5, R4, RZ, 0x3c, !PT ;  /* 0x0000000405057212 */ /* 0x000fe200078e3cff */
[C---:B------:R-:W-:Y:S02]  /*0800*/  IMAD R7, R6.reuse, R26, R7 ;  /* 0x0000001a06077224 */ /* 0x040fe400078e0207 */
[----:B------:R-:W-:-:S04]  /*0810*/  IMAD.WIDE.U32 R2, R6, R9, R2 ;  /* 0x0000000906027225 */ /* 0x000fc800078e0002 */
[----:B------:R-:W-:Y:S01]  /*0820*/  IMAD.MOV.U32 R10, RZ, RZ, R2 ;  /* 0x000000ffff0a7224 */ /* 0x000fe200078e0002 */
[----:B------:R-:W-:-:S07]  /*0830*/  IADD3 R11, PT, PT, R3, R7, RZ ;  /* 0x00000007030b7210 */ /* 0x000fce0007ffe0ff */
.L_x_888:
[----:B------:R-:W-:Y:S05]  /*0840*/  BSYNC.RECONVERGENT B1 ;  /* 0x0000000000017941 */ /* 0x000fea0003800200 */
.L_x_886:
[C---:B------:R-:W-:Y:S01]  /*0850*/  IMAD R3, R4.reuse, UR5, RZ ;  /* 0x0000000504037c24 */ /* 0x040fe2000f8e02ff */
[----:B------:R-:W2:Y:S01]  /*0860*/  LDL R27, [R1+0x18] ;  /* 0x00001800011b7983 */ /* 0x000ea20000100800 */
[----:B------:R-:W-:-:S04]  /*0870*/  IMAD.WIDE.U32 R10, R4, UR4, R10 ;  /* 0x00000004040a7c25 */ /* 0x000fc8000f8e000a */
[----:B------:R-:W-:Y:S01]  /*0880*/  IMAD R25, R5, UR4, R3 ;  /* 0x0000000405197c24 */ /* 0x000fe2000f8e0203 */
[C---:B------:R-:W-:Y:S01]  /*0890*/  IADD3 R3, P0, PT, R10.reuse, R9, RZ ;  /* 0x000000090a037210 */ /* 0x040fe20007f1e0ff */
[----:B------:R-:W-:-:S03]  /*08a0*/  IMAD.WIDE.U32 R16, R10, UR22, RZ ;  /* 0x000000160a107c25 */ /* 0x000fc6000f8e00ff */
[-C--:B------:R-:W-:Y:S01]  /*08b0*/  IADD3 R2, P1, PT, R3, R9.reuse, RZ ;  /* 0x0000000903027210 */ /* 0x080fe20007f3e0ff */
[----:B------:R-:W-:Y:S02]  /*08c0*/  IMAD.IADD R25, R11, 0x1, R25 ;  /* 0x000000010b197824 */ /* 0x000fe400078e0219 */
[----:B------:R-:W-:Y:S01]  /*08d0*/  IMAD.WIDE.U32 R6, R3, UR22, RZ ;  /* 0x0000001603067c25 */ /* 0x000fe2000f8e00ff */
[----:B------:R-:W-:-:S03]  /*08e0*/  IADD3 R24, P2, PT, R2, R9, RZ ;  /* 0x0000000902187210 */ /* 0x000fc60007f5e0ff */
[C---:B------:R-:W-:Y:S01]  /*08f0*/  IMAD.X R4, R25.reuse, 0x1, R26, P0 ;  /* 0x0000000119047824 */ /* 0x040fe200000e061a */
[----:B------:R-:W-:Y:S01]  /*0900*/  LEA R12, P0, R16, UR26, 0x3 ;  /* 0x0000001a100c7c11 */ /* 0x000fe2000f8018ff */
[----:B------:R-:W-:Y:S02]  /*0910*/  IMAD R11, R25, UR22, RZ ;  /* 0x00000016190b7c24 */ /* 0x000fe4000f8e02ff */
[C---:B------:R-:W-:Y:S01]  /*0920*/  IMAD R13, R4.reuse, UR22, RZ ;  /* 0x00000016040d7c24 */ /* 0x040fe2000f8e02ff */
[----:B------:R-:W-:Y:S01]  /*0930*/  IADD3.X R5, PT, PT, R4, R26, RZ, P1, !PT ;  /* 0x0000001a04057210 */ /* 0x000fe20000ffe4ff */
[----:B------:R-:W-:Y:S01]  /*0940*/  IMAD R9, R10, UR23, R11 ;  /* 0x000000170a097c24 */ /* 0x000fe2000f8e020b */
[----:B------:R-:W-:Y:S01]  /*0950*/  LEA R22, P1, R6, UR26, 0x3 ;  /* 0x0000001a06167c11 */ /* 0x000fe2000f8218ff */
[----:B------:R-:W-:Y:S02]  /*0960*/  IMAD R13, R3, UR23, R13 ;  /* 0x00000017030d7c24 */ /* 0x000fe4000f8e020d */
[----:B------:R-:W-:-:S02]  /*0970*/  IMAD.IADD R9, R17, 0x1, R9 ;  /* 0x0000000111097824 */ /* 0x000fc400078e0209 */
[----:B------:R-:W3:Y:S01]  /*0980*/  LDL R17, [R1+0x2c] ;  /* 0x00002c0001117983 */ /* 0x000ee20000100800 */
[----:B------:R-:W-:Y:S01]  /*0990*/  IADD3 R7, PT, PT, R7, R13, RZ ;  /* 0x0000000d07077210 */ /* 0x000fe20007ffe0ff */
[C---:B------:R-:W-:Y:S01]  /*09a0*/  IMAD R15, R5.reuse, UR22, RZ ;  /* 0x00000016050f7c24 */ /* 0x040fe2000f8e02ff */
[----:B------:R-:W-:Y:S01]  /*09b0*/  LEA.HI.X R13, R16, UR27, R9, 0x3, P0 ;  /* 0x0000001b100d7c11 */ /* 0x000fe200080f1c09 */
[----:B------:R-:W-:Y:S01]  /*09c0*/  IMAD.X R26, R5, 0x1, R26, P2 ;  /* 0x00000001051a7824 */ /* 0x000fe200010e061a */
[----:B------:R-:W3:Y:S01]  /*09d0*/  LDL R16, [R1+0x28] ;  /* 0x0000280001107983 */ /* 0x000ee20000100800 */
[----:B------:R-:W-:Y:S01]  /*09e0*/  LEA.HI.X R23, R6, UR27, R7, 0x3, P1 ;  /* 0x0000001b06177c11 */ /* 0x000fe200088f1c07 */
[C---:B------:R-:W-:Y:S02]  /*09f0*/  IMAD.WIDE.U32 R18, R2.reuse, UR22, RZ ;  /* 0x0000001602127c25 */ /* 0x040fe4000f8e00ff */
[----:B------:R-:W4:Y:S02]  /*0a00*/  LDL R6, [R1+0x1c] ;  /* 0x00001c0001067983 */ /* 0x000f240000100800 */
[----:B------:R-:W-:Y:S01]  /*0a10*/  IMAD R15, R2, UR23, R15 ;  /* 0x00000017020f7c24 */ /* 0x000fe2000f8e020f */
[----:B------:R-:W-:Y:S01]  /*0a20*/  LEA R8, P2, R18, UR26, 0x3 ;  /* 0x0000001a12087c11 */ /* 0x000fe2000f8418ff */
[----:B------:R-:W4:Y:S01]  /*0a30*/  LDL R7, [R1+0x24] ;  /* 0x0000240001077983 */ /* 0x000f220000100800 */
[----:B------:R-:W-:-:S02]  /*0a40*/  IMAD R11, R26, UR22, RZ ;  /* 0x000000161a0b7c24 */ /* 0x000fc4000f8e02ff */
[----:B------:R-:W-:Y:S01]  /*0a50*/  IMAD.IADD R15, R19, 0x1, R15 ;  /* 0x00000001130f7824 */ /* 0x000fe200078e020f */
[----:B------:R-:W5:Y:S01]  /*0a60*/  LDG.E.64 R12, desc[UR14][R12.64] ;  /* 0x0000000e0c0c7981 */ /* 0x000f62000c1e1b00 */
[----:B------:R-:W-:-:S03]  /*0a70*/  IMAD.WIDE.U32 R20, R24, UR22, RZ ;  /* 0x0000001618147c25 */ /* 0x000fc6000f8e00ff */
[----:B------:R-:W5:Y:S01]  /*0a80*/  LDG.E.64 R22, desc[UR14][R22.64] ;  /* 0x0000000e16167981 */ /* 0x000f62000c1e1b00 */
[----:B------:R-:W-:Y:S01]  /*0a90*/  IMAD R11, R24, UR23, R11 ;  /* 0x00000017180b7c24 */ /* 0x000fe2000f8e020b */
[----:B---3--:R-:W-:-:S03]  /*0aa0*/  LOP3.LUT R17, R17, R16, RZ, 0x3c, !PT ;  /* 0x0000001011117212 */ /* 0x008fc600078e3cff */
[----:B------:R-:W-:Y:S01]  /*0ab0*/  IMAD.IADD R11, R21, 0x1, R11 ;  /* 0x00000001150b7824 */ /* 0x000fe200078e020b */
[----:B------:R-:W-:Y:S02]  /*0ac0*/  LEA.HI.X R9, R18, UR27, R15, 0x3, P2 ;  /* 0x0000001b12097c11 */ /* 0x000fe400090f1c0f */
[C---:B------:R-:W-:Y:S01]  /*0ad0*/  LOP3.LUT R16, R17.reuse, R16, RZ, 0x3c, !PT ;  /* 0x0000001011107212 */ /* 0x040fe200078e3cff */
[----:B------:R-:W-:Y:S01]  /*0ae0*/  IMAD.MOV.U32 R19, RZ, RZ, R29 ;  /* 0x000000ffff137224 */ /* 0x000fe200078e001d */
[----:B------:R-:W-:Y:S02]  /*0af0*/  LEA R14, P3, R20, UR26, 0x3 ;  /* 0x0000001a140e7c11 */ /* 0x000fe4000f8618ff */
[----:B------:R-:W-:-:S06]  /*0b00*/  LOP3.LUT R17, R17, R16, RZ, 0x3c, !PT ;  /* 0x0000001011117212 */ /* 0x000fcc00078e3cff */
[----:B------:R-:W3:Y:S01]  /*0b10*/  LDG.E.64 R16, desc[UR14][R16.64] ;  /* 0x0000000e10107981 */ /* 0x000ee2000c1e1b00 */
[----:B--2---:R-:W-:Y:S02]  /*0b20*/  MOV R18, R27 ;  /* 0x0000001b00127202 */ /* 0x004fe40000000f00 */
[----:B------:R-:W-:-:S03]  /*0b30*/  LEA.HI.X R15, R20, UR27, R11, 0x3, P3 ;  /* 0x0000001b140f7c11 */ /* 0x000fc600098f1c0b */
[----:B------:R0:W2:Y:S01]  /*0b40*/  LDG.E.64 R20, desc[UR14][R18.64] ;  /* 0x0000000e12147981 */ /* 0x0000a2000c1e1b00 */
[----:B----4-:R-:W-:-:S03]  /*0b50*/  LOP3.LUT R7, R7, R6, RZ, 0x3c, !PT ;  /* 0x0000000607077212 */ /* 0x010fc600078e3cff */
[----:B------:R-:W5:Y:S01]  /*0b60*/  LDG.E.64 R14, desc[UR14][R14.64] ;  /* 0x0000000e0e0e7981 */ /* 0x000f62000c1e1b00 */
[----:B------:R-:W-:-:S04]  /*0b70*/  LOP3.LUT R6, R7, R6, RZ, 0x3c, !PT ;  /* 0x0000000607067212 */ /* 0x000fc800078e3cff */
[----:B------:R-:W-:Y:S01]  /*0b80*/  LOP3.LUT R7, R7, R6, RZ, 0x3c, !PT ;  /* 0x0000000607077212 */ /* 0x000fe200078e3cff */
[----:B0-----:R-:W0:Y:S05]  /*0b90*/  LDC.64 R18, c[0x0][0x520] ;  /* 0x00014800ff127b82 */ /* 0x001e2a0000000a00 */
[----:B------:R-:W4:Y:S04]  /*0ba0*/  LDG.E.64 R6, desc[UR14][R6.64] ;  /* 0x0000000e06067981 */ /* 0x000f28000c1e1b00 */
[----:B---3--:R1:W-:Y:S04]  /*0bb0*/  STL.64 [R1+0x10], R16 ;  /* 0x0000101001007387 */ /* 0x0083e80000100a00 */
[----:B-1----:R1:W3:Y:S01]  /*0bc0*/  LDG.E.64 R16, desc[UR14][R8.64] ;  /* 0x0000000e08107981 */ /* 0x0022e2000c1e1b00 */
[----:B------:R-:W-:-:S02]  /*0bd0*/  IMAD R11, R25, UR34, RZ ;  /* 0x00000022190b7c24 */ /* 0x000fc4000f8e02ff */
[----:B------:R-:W-:Y:S01]  /*0be0*/  IMAD R4, R4, UR34, RZ ;  /* 0x0000002204047c24 */ /* 0x000fe2000f8e02ff */
[----:B--2---:R2:W-:Y:S01]  /*0bf0*/  STL.64 [R1+0x8], R20 ;  /* 0x0000081401007387 */ /* 0x0045e20000100a00 */
[C---:B------:R-:W-:Y:S02]  /*0c00*/  IMAD R11, R10.reuse, UR35, R11 ;  /* 0x000000230a0b7c24 */ /* 0x040fe4000f8e020b */
[----:B-1----:R-:W-:-:S04]  /*0c10*/  IMAD.WIDE.U32 R8, R10, UR34, RZ ;  /* 0x000000220a087c25 */ /* 0x002fc8000f8e00ff */
[----:B--2---:R-:W-:Y:S02]  /*0c20*/  IMAD R20, R5, UR34, RZ ;  /* 0x0000002205147c24 */ /* 0x004fe4000f8e02ff */
[----:B------:R-:W-:Y:S01]  /*0c30*/  IMAD R5, R3, UR35, R4 ;  /* 0x0000002303057c24 */ /* 0x000fe2000f8e0204 */
[----:B0-----:R-:W-:Y:S01]  /*0c40*/  LEA R4, P0, R8, R18, 0x3 ;  /* 0x0000001208047211 */ /* 0x001fe200078018ff */
[----:B------:R-:W-:Y:S02]  /*0c50*/  IMAD R20, R2, UR35, R20 ;  /* 0x0000002302147c24 */ /* 0x000fe4000f8e0214 */
[----:B------:R-:W-:Y:S02]  /*0c60*/  IMAD.IADD R11, R9, 0x1, R11 ;  /* 0x00000001090b7824 */ /* 0x000fe400078e020b */
[----:B------:R-:W-:-:S04]  /*0c70*/  IMAD R9, R26, UR34, RZ ;  /* 0x000000221a097c24 */ /* 0x000fc8000f8e02ff */
[----:B------:R-:W-:Y:S01]  /*0c80*/  IMAD R21, R24, UR35, R9 ;  /* 0x0000002318157c24 */ /* 0x000fe2000f8e0209 */
[----:B------:R-:W-:Y:S01]  /*0c90*/  UMOV UR6, 0x24dd2f1a ;  /* 0x24dd2f1a00067882 */ /* 0x000fe20000000000 */
[----:B------:R-:W-:Y:S01]  /*0ca0*/  UMOV UR7, 0x3fe4f922 ;  /* 0x3fe4f92200077882 */ /* 0x000fe20000000000 */
[----:B------:R-:W-:Y:S01]  /*0cb0*/  BSSY.RECONVERGENT B1, `(.L_x_889) ;  /* 0x00000fc000017945 */ /* 0x000fe20003800200 */
[----:B---3--:R0:W-:Y:S02]  /*0cc0*/  STL.64 [R1], R16 ;  /* 0x0000001001007387 */ /* 0x0081e40000100a00 */
[----:B0-----:R-:W-:-:S04]  /*0cd0*/  IMAD.WIDE.U32 R16, R3, UR34, RZ ;  /* 0x0000002203107c25 */ /* 0x001fc8000f8e00ff */
[----:B------:R-:W-:Y:S01]  /*0ce0*/  IMAD.WIDE.U32 R2, R2, UR34, RZ ;  /* 0x0000002202027c25 */ /* 0x000fe2000f8e00ff */
[-C--:B------:R-:W-:Y:S02]  /*0cf0*/  LEA R10, P1, R16, R18.reuse, 0x3 ;  /* 0x00000012100a7211 */ /* 0x080fe400078218ff */
[----:B------:R-:W-:Y:S01]  /*0d00*/  IADD3 R17, PT, PT, R17, R5, RZ ;  /* 0x0000000511117210 */ /* 0x000fe20007ffe0ff */
[----:B------:R-:W-:Y:S01]  /*0d10*/  IMAD.IADD R20, R3, 0x1, R20 ;  /* 0x0000000103147824 */ /* 0x000fe200078e0214 */
[-C--:B------:R-:W-:Y:S02]  /*0d20*/  LEA.HI.X R5, R8, R19.reuse, R11, 0x3, P0 ;  /* 0x0000001308057211 */ /* 0x080fe400000f1c0b */
[----:B------:R-:W-:Y:S01]  /*0d30*/  LEA.HI.X R11, R16, R19, R17, 0x3, P1 ;  /* 0x00000013100b7211 */ /* 0x000fe200008f1c11 */
[----:B------:R-:W-:Y:S01]  /*0d40*/  IMAD.WIDE.U32 R16, R24, UR34, RZ ;  /* 0x0000002218107c25 */ /* 0x000fe2000f8e00ff */
[----:B------:R-:W-:-:S04]  /*0d50*/  LEA R8, P0, R2, R18, 0x3 ;  /* 0x0000001202087211 */ /* 0x000fc800078018ff */
[----:B------:R-:W-:Y:S01]  /*0d60*/  LEA.HI.X R9, R2, R19, R20, 0x3, P0 ;  /* 0x0000001302097211 */ /* 0x000fe200000f1c14 */
[----:B------:R-:W-:-:S05]  /*0d70*/  IMAD.IADD R20, R17, 0x1, R21 ;  /* 0x0000000111147824 */ /* 0x000fca00078e0215 */
[----:B------:R0:W-:Y:S01]  /*0d80*/  STL [R1+0x20], R20 ;  /* 0x0000201401007387 */ /* 0x0001e20000100800 */
[----:B----4-:R-:W-:Y:S02]  /*0d90*/  LOP3.LUT R3, R7, 0x7fffffff, RZ, 0xc0, !PT ;  /* 0x7fffffff07037812 */ /* 0x010fe400078ec0ff */
[----:B------:R-:W-:-:S06]  /*0da0*/  MOV R2, R6 ;  /* 0x0000000600027202 */ /* 0x000fcc0000000f00 */
[----:B------:R-:W1:Y:S02]  /*0db0*/  DSETP.GE.AND P0, PT, R2, UR6, PT ;  /* 0x0000000602007e2a */ /* 0x000e64000bf06000 */
[----:B01----:R-:W-:Y:S05]  /*0dc0*/  @!P0 BRA `(.L_x_890) ;  /* 0x00000008005c8947 */ /* 0x003fea0003800000 */
        /* <DEDUP_REMOVED lines=8> */
[----:B------:R-:W-:-:S15]  /*0e50*/  ISETP.GT.U32.AND P0, PT, R3, 0x40330fc1, PT ;  /* 0x40330fc10300780c */ /* 0x000fde0003f04070 */
[----:B------:R-:W-:-:S15]  /*0e60*/  NOP ;  /* 0x0000000000007918 */ /* 0x000fde0000000000 */
[----:B------:R-:W-:-:S15]  /*0e70*/  NOP ;  /* 0x0000000000007918 */ /* 0x000fde0000000000 */
[----:B------:R-:W-:-:S15]  /*0e80*/  NOP ;  /* 0x0000000000007918 */ /* 0x000fde0000000000 */
[----:B------:R-:W-:-:S03]  /*0e90*/  NOP ;  /* 0x0000000000007918 */ /* 0x000fc60000000000 */
        /* <DEDUP_REMOVED lines=16> */
[----:B-1----:R0:W1:Y:S01]  /*0fa0*/  DFMA R2, R2, -UR6, R20 ;  /* 0x8000000602027c2b */ /* 0x0020620008000014 */
        /* <DEDUP_REMOVED lines=111> */
[----:B0-----:R-:W-:Y:S02]  /*16a0*/  IMAD.MOV.U32 R2, RZ, RZ, 0x0 ;  /* 0x00000000ff027424 */ /* 0x001fe400078e00ff */
[----:B------:R-:W-:-:S15]  /*16b0*/  IMAD.MOV.U32 R3, RZ, RZ, 0x40000000 ;  /* 0x40000000ff037424 */ /* 0x000fde00078e00ff */
[----:B------:R-:W-:-:S15]  /*16c0*/  NOP ;  /* 0x0000000000007918 */ /* 0x000fde0000000000 */
[----:B------:R-:W-:-:S15]  /*16d0*/  NOP ;  /* 0x0000000000007918 */ /* 0x000fde0000000000 */
[----:B------:R-:W-:-:S15]  /*16e0*/  NOP ;  /* 0x0000000000007918 */ /* 0x000fde0000000000 */
[----:B-1----:R-:W0:Y:S02]  /*16f0*/  DFMA R20, R20, -R2, 1 ;  /* 0x3ff000001414742b */ /* 0x002e240000000802 */
[----:B0-----:R-:W-:-:S04]  /*1700*/  FSEL R6, R21, 1.875, !P0 ;  /* 0x3ff0000015067808 */ /* 0x001fc80004000000 */
[----:B------:R-:W-:Y:S02]  /*1710*/  LOP3.LUT R7, R6, 0x80000000, R7, 0xb8, !PT ;  /* 0x8000000006077812 */ /* 0x000fe400078eb807 */
[----:B------:R-:W-:Y:S01]  /*1720*/  FSEL R6, R20, RZ, !P0 ;  /* 0x000000ff14067208 */ /* 0x000fe20004000000 */
[----:B------:R-:W-:Y:S06]  /*1730*/  BRA `(.L_x_891) ;  /* 0x00000004004c7947 */ /* 0x000fec0003800000 */
.L_x_890:
        /* <DEDUP_REMOVED lines=83> */
.L_x_891:
[----:B------:R-:W-:Y:S05]  /*1c70*/  BSYNC.RECONVERGENT B1 ;  /* 0x0000000000017941 */ /* 0x000fea0003800200 */
.L_x_889:
[----:B------:R-:W2:Y:S04]  /*1c80*/  LDL.LU.64 R24, [R1+0x8] ;  /* 0x0000080001187983 */ /* 0x000ea80000300a00 */
[----:B------:R-:W3:Y:S04]  /*1c90*/  LDL.LU.64 R26, [R1+0x10] ;  /* 0x00001000011a7983 */ /* 0x000ee80000300a00 */
[----:B------:R4:W-:Y:S04]  /*1ca0*/  STL.64 [R1+0x48], R8 ;  /* 0x0000480801007387 */ /* 0x0009e80000100a00 */
[----:B----4-:R-:W4:Y:S04]  /*1cb0*/  LDL.LU.64 R8, [R1] ;  /* 0x0000000001087983 */ /* 0x010f280000300a00 */
[----:B------:R0:W-:Y:S04]  /*1cc0*/  STL [R1+0x40], R29 ;  /* 0x0000401d01007387 */ /* 0x0001e80000100800 */
[----:B0-----:R-:W3:Y:S01]  /*1cd0*/  LDL.LU R29, [R1+0x20] ;  /* 0x00002000011d7983 */ /* 0x001ee20000300800 */
[----:B-1----:R-:W-:Y:S01]  /*1ce0*/  DFMA R20, -R6, R6, 1 ;  /* 0x3ff000000614742b */ /* 0x002fe20000000106 */
[----:B------:R-:W-:-:S15]  /*1cf0*/  LEA R18, P0, R16, R18, 0x3 ;  /* 0x0000001210127211 */ /* 0x000fde00078018ff */
[----:B------:R-:W-:-:S15]  /*1d00*/  NOP ;  /* 0x0000000000007918 */ /* 0x000fde0000000000 */
[----:B------:R-:W-:-:S15]  /*1d10*/  NOP ;  /* 0x0000000000007918 */ /* 0x000fde0000000000 */
[----:B------:R-:W-:-:S15]  /*1d20*/  NOP ;  /* 0x0000000000007918 */ /* 0x000fde0000000000 */
[----:B------:R-:W-:-:S03]  /*1d30*/  NOP ;  /* 0x0000000000007918 */ /* 0x000fc60000000000 */
[----:B-----5:R-:W2:-:S15]  /*1d40*/  DMUL R2, RZ, R14 ;  /* 0x0000000eff027228 */ /* 0x020e9e0000000000 */
[----:B------:R-:W-:-:S15]  /*1d50*/  NOP ;  /* 0x0000000000007918 */ /* 0x000fde0000000000 */
[----:B------:R-:W-:-:S15]  /*1d60*/  NOP ;  /* 0x0000000000007918 */ /* 0x000fde0000000000 */
[----:B------:R-:W-:-:S15]  /*1d70*/  NOP ;  /* 0x0000000000007918 */ /* 0x000fde0000000000 */
[----:B------:R-:W-:-:S04]  /*1d80*/  NOP ;  /* 0x0000000000007918 */ /* 0x000fc80000000000 */
[----:B------:R-:W-:-:S15]  /*1d90*/  DMUL R6, RZ, R6 ;  /* 0x00000006ff067228 */ /* 0x000fde0000000000 */
[----:B------:R-:W-:-:S15]  /*1da0*/  NOP ;  /* 0x0000000000007918 */ /* 0x000fde0000000000 */
[----:B------:R-:W-:-:S15]  /*1db0*/  NOP ;  /* 0x0000000000007918 */ /* 0x000fde0000000000 */
[----:B------:R-:W-:-:S15]  /*1dc0*/  NOP ;  /* 0x0000000000007918 */ /* 0x000fde0000000000 */
[----:B------:R-:W-:-:S04]  /*1dd0*/  NOP ;  /* 0x0000000000007918 */ /* 0x000fc80000000000 */
[----:B--2---:R-:W4:Y:S01]  /*1de0*/  DFMA R20, R2, R20, R24 ;  /* 0x000000140214722b */ /* 0x004f220000000018 */
[----:B---3--:R-:W-:-:S15]  /*1df0*/  LEA.HI.X R19, R16, R19, R29, 0x3, P0 ;  /* 0x0000001310137211 */ /* 0x008fde00000f1c1d */
[----:B------:R-:W-:-:S15]  /*1e00*/  NOP ;  /* 0x0000000000007918 */ /* 0x000fde0000000000 */
[----:B------:R-:W-:-:S15]  /*1e10*/  NOP ;  /* 0x0000000000007918 */ /* 0x000fde0000000000 */
[----:B------:R-:W-:-:S15]  /*1e20*/  NOP ;  /* 0x0000000000007918 */ /* 0x000fde0000000000 */
[----:B------:R-:W-:-:S03]  /*1e30*/  NOP ;  /* 0x0000000000007918 */ /* 0x000fc60000000000 */
[----:B------:R-:W-:-:S15]  /*1e40*/  DADD R2, -R12, 1 ;  /* 0x3ff000000c027429 */ /* 0x000fde0000000100 */
[----:B------:R-:W-:-:S15]  /*1e50*/  NOP ;  /* 0x0000000000007918 */ /* 0x000fde0000000000 */
[----:B------:R-:W-:-:S15]  /*1e60*/  NOP ;  /* 0x0000000000007918 */ /* 0x000fde0000000000 */
[----:B------:R-:W-:-:S15]  /*1e70*/  NOP ;  /* 0x0000000000007918 */ /* 0x000fde0000000000 */
[----:B------:R-:W-:-:S04]  /*1e80*/  NOP ;  /* 0x0000000000007918 */ /* 0x000fc80000000000 */
[----:B----4-:R-:W0:-:S15]  /*1e90*/  DMUL R24, R8, R20 ;  /* 0x0000001408187228 */ /* 0x010e1e0000000000 */
        /* <DEDUP_REMOVED lines=14> */
[----:B------:R-:W1:-:S15]  /*1f80*/  DADD R24, -R22, 1 ;  /* 0x3ff0000016187429 */ /* 0x000e5e0000000100 */
        /* <DEDUP_REMOVED lines=9> */
[----:B-1----:R0:W1:Y:S02]  /*2020*/  DMUL R24, R26, R24 ;  /* 0x000000181a187228 */ /* 0x0020640000000000 */
[----:B0-----:R-:W2:Y:S04]  /*2030*/  LDL.LU R26, [R1+0x1c] ;  /* 0x00001c00011a7983 */ /* 0x001ea80000300800 */
[----:B------:R-:W3:-:S15]  /*2040*/  LDL.LU R27, [R1+0x28] ;  /* 0x00002800011b7983 */ /* 0x000ede0000300800 */
[----:B------:R-:W-:-:S15]  /*2050*/  NOP ;  /* 0x0000000000007918 */ /* 0x000fde0000000000 */
[----:B------:R-:W-:-:S15]  /*2060*/  NOP ;  /* 0x0000000000007918 */ /* 0x000fde0000000000 */
[----:B------:R-:W-:-:S13]  /*2070*/  NOP ;  /* 0x0000000000007918 */ /* 0x000fda0000000000 */
        /* <DEDUP_REMOVED lines=15> */
[----:B------:R0:W1:Y:S02]  /*2170*/  DFMA R22, -R8, R8, 1 ;  /* 0x3ff000000816742b */ /* 0x0000640000000108 */
[----:B0-----:R-:W4:-:S15]  /*2180*/  LDL.LU.64 R8, [R1+0x48] ;  /* 0x0000480001087983 */ /* 0x001f1e0000300a00 */
[----:B------:R-:W-:-:S15]  /*2190*/  NOP ;  /* 0x0000000000007918 */ /* 0x000fde0000000000 */
[----:B------:R-:W-:-:S15]  /*21a0*/  NOP ;  /* 0x0000000000007918 */ /* 0x000fde0000000000 */
[----:B------:R-:W-:-:S15]  /*21b0*/  NOP ;  /* 0x0000000000007918 */ /* 0x000fde0000000000 */
[----:B------:R-:W-:-:S02]  /*21c0*/  NOP ;  /* 0x0000000000007918 */ /* 0x000fc40000000000 */
[----:B-1----:R-:W-:-:S15]  /*21d0*/  DMUL R12, R12, R22 ;  /* 0x000000160c0c7228 */ /* 0x002fde0000000000 */
        /* <DEDUP_REMOVED lines=9> */
[----:B0-----:R0:W1:Y:S02]  /*2270*/  DMUL R6, R6, R22 ;  /* 0x0000001606067228 */ /* 0x0010640000000000 */
[----:B0-----:R-:W2:Y:S04]  /*2280*/  LDL.LU R22, [R1+0x2c] ;  /* 0x00002c0001167983 */ /* 0x001ea80000300800 */
[----:B------:R-:W3:Y:S04]  /*2290*/  LDL.LU R23, [R1+0x30] ;  /* 0x0000300001177983 */ /* 0x000ee80000300800 */
[----:B------:R-:W3:Y:S04]  /*22a0*/  LDL.LU R29, [R1+0x40] ;  /* 0x00004000011d7983 */ /* 0x000ee80000300800 */
[----:B------:R-:W3:Y:S04]  /*22b0*/  LDL.LU R16, [R1+0x34] ;  /* 0x0000340001107983 */ /* 0x000ee80000300800 */
[----:B------:R-:W3:-:S15]  /*22c0*/  LDL.LU R17, [R1+0x24] ;  /* 0x0000240001117983 */ /* 0x000ede0000300800 */
[----:B------:R-:W-:-:S15]  /*22d0*/  NOP ;  /* 0x0000000000007918 */ /* 0x000fde0000000000 */
[----:B------:R-:W-:-:S15]  /*22e0*/  NOP ;  /* 0x0000000000007918 */ /* 0x000fde0000000000 */
[----:B------:R-:W-:-:S01]  /*22f0*/  NOP ;  /* 0x0000000000007918 */ /* 0x000fc20000000000 */
[----:B-1----:R0:W1:Y:S02]  /*2300*/  DMUL R6, R14, R6 ;  /* 0x000000060e067228 */ /* 0x0020640000000000 */
[----:B0-----:R-:W3:Y:S01]  /*2310*/  LDL.LU R15, [R1+0x18] ;  /* 0x00001800010f7983 */ /* 0x001ee20000300800 */
[----:B------:R-:W-:Y:S01]  /*2320*/  IMAD.U32 R14, RZ, RZ, UR24 ;  /* 0x00000018ff0e7e24 */ /* 0x000fe2000f8e00ff */
[----:B------:R-:W-:Y:S02]  /*2330*/  IADD3 R28, P0, PT, R28, UR8, RZ ;  /* 0x000000081c1c7c10 */ /* 0x000fe4000ff1e0ff */
[----:B------:R0:W-:Y:S03]  /*2340*/  STG.E.64 desc[UR14][R4.64], R2 ;  /* 0x0000000204007986 */ /* 0x0001e6000c101b0e */
[----:B------:R-:W-:Y:S01]  /*2350*/  IMAD.X R0, RZ, RZ, R0, P0 ;  /* 0x000000ffff007224 */ /* 0x000fe200000e0600 */
[----:B------:R-:W-:Y:S01]  /*2360*/  STG.E.64 desc[UR14][R10.64], R24 ;  /* 0x000000180a007986 */ /* 0x000fe2000c101b0e */
[----:B------:R-:W-:-:S04]  /*2370*/  ISETP.GE.U32.AND P0, PT, R28, UR20, PT ;  /* 0x000000141c007c0c */ /* 0x000fc8000bf06070 */
[----:B------:R-:W-:Y:S01]  /*2380*/  ISETP.GE.AND.EX P0, PT, R0, UR21, PT, P0 ;  /* 0x0000001500007c0c */ /* 0x000fe2000bf06300 */
[----:B0-----:R-:W-:Y:S01]  /*2390*/  IMAD.U32 R4, RZ, RZ, UR32 ;  /* 0x00000020ff047e24 */ /* 0x001fe2000f8e00ff */
[----:B----4-:R-:W-:Y:S04]  /*23a0*/  STG.E.64 desc[UR14][R8.64], R12 ;  /* 0x0000000c08007986 */ /* 0x010fe8000c101b0e */
[----:B-1----:R-:W-:Y:S01]  /*23b0*/  STG.E.64 desc[UR14][R18.64], R6 ;  /* 0x0000000612007986 */ /* 0x002fe2000c101b0e */
[----:B--2---:R-:W-:Y:S01]  /*23c0*/  LEA R22, P4, R4, R22, 0x3 ;  /* 0x0000001604167211 */ /* 0x004fe200078818ff */
[----:B---3--:R-:W-:-:S03]  /*23d0*/  IMAD.MOV.U32 R3, RZ, RZ, R23 ;  /* 0x000000ffff037224 */ /* 0x008fc600078e0017 */
[----:B------:R-:W-:Y:S02]  /*23e0*/  IADD3.X R27, PT, PT, R27, UR12, RZ, P4, !PT ;  /* 0x0000000c1b1b7c10 */ /* 0x000fe4000a7fe4ff */
[----:B------:R-:W-:-:S05]  /*23f0*/  MOV R2, R16 ;  /* 0x0000001000027202 */ /* 0x000fca0000000f00 */
[----:B------:R-:W-:Y:S01]  /*2400*/  STG.E.64 desc[UR14][R2.64], R20 ;  /* 0x0000001402007986 */ /* 0x000fe2000c101b0e */
[----:B------:R-:W-:Y:S01]  /*2410*/  LEA R15, P1, R14, R15, 0x3 ;  /* 0x0000000f0e0f7211 */ /* 0x000fe200078218ff */
[----:B------:R-:W-:-:S03]  /*2420*/  IMAD.U32 R14, RZ, RZ, UR28 ;  /* 0x0000001cff0e7e24 */ /* 0x000fc6000f8e00ff */
[----:B------:R-:W-:Y:S01]  /*2430*/  IADD3.X R29, PT, PT, R29, UR9, RZ, P1, !PT ;  /* 0x000000091d1d7c10 */ /* 0x000fe20008ffe4ff */
[----:B------:R0:W-:Y:S01]  /*2440*/  STL [R1+0x18], R15 ;  /* 0x0000180f01007387 */ /* 0x0001e20000100800 */
[----:B------:R-:W-:-:S04]  /*2450*/  LEA R16, P2, R14, R16, 0x3 ;  /* 0x000000100e107211 */ /* 0x000fc800078418ff */
[----:B------:R-:W-:Y:S01]  /*2460*/  IADD3.X R23, PT, PT, R23, UR10, RZ, P2, !PT ;  /* 0x0000000a17177c10 */ /* 0x000fe200097fe4ff */
[----:B------:R1:W-:Y:S01]  /*2470*/  STL [R1+0x34], R16 ;  /* 0x0000341001007387 */ /* 0x0003e20000100800 */
[----:B0-----:R-:W-:-:S04]  /*2480*/  MOV R15, UR30 ;  /* 0x0000001e000f7c02 */ /* 0x001fc80008000f00 */
[----:B------:R-:W-:-:S04]  /*2490*/  LEA R17, P3, R15, R17, 0x3 ;  /* 0x000000110f117211 */ /* 0x000fc800078618ff */
[----:B------:R-:W-:Y:S01]  /*24a0*/  IADD3.X R26, PT, PT, R26, UR11, RZ, P3, !PT ;  /* 0x0000000b1a1a7c10 */ /* 0x000fe20009ffe4ff */
[----:B------:R1:W-:Y:S04]  /*24b0*/  STL [R1+0x24], R17 ;  /* 0x0000241101007387 */ /* 0x0003e80000100800 */
[----:B------:R1:W-:Y:S04]  /*24c0*/  STL [R1+0x2c], R22 ;  /* 0x00002c1601007387 */ /* 0x0003e80000100800 */
[----:B------:R1:W-:Y:S04]  /*24d0*/  STL [R1+0x28], R27 ;  /* 0x0000281b01007387 */ /* 0x0003e80000100800 */
[----:B------:R1:W-:Y:S04]  /*24e0*/  STL [R1+0x30], R23 ;  /* 0x0000301701007387 */ /* 0x0003e80000100800 */
[----:B------:R1:W-:Y:S01]  /*24f0*/  STL [R1+0x1c], R26 ;  /* 0x00001c1a01007387 */ /* 0x0003e20000100800 */
[----:B------:R-:W-:Y:S05]  /*2500*/  @!P0 BRA `(.L_x_892) ;  /* 0xffffffe000108947 */ /* 0x000fea000383ffff */
[----:B------:R-:W-:Y:S05]  /*2510*/  BSYNC.RECONVERGENT B0 ;  /* 0x0000000000007941 */ /* 0x000fea0003800200 */
.L_x_885:
[----:B------:R-:W-:Y:S05]  /*2520*/  EXIT ;  /* 0x000000000000794d */ /* 0x000fea0003800000 */
.L_x_884:
[----:B------:R-:W0:Y:S01]  /*2530*/  LDCU.64 UR6, c[0x0][0xe10] ;  /* 0x0001c200ff0677ac */ /* 0x000e220008000a00 */
[----:B------:R-:W-:Y:S01]  /*2540*/  BSSY.RECONVERGENT B0, `(.L_x_893) ;  /* 0x0000214000007945 */ /* 0x000fe20003800200 */
[----:B------:R-:W1:Y:S01]  /*2550*/  LDCU.64 UR30, c[0x0][0x930] ;  /* 0x00012600ff1e77ac */ /* 0x000e620008000a00 */
[----:B------:R-:W2:Y:S01]  /*2560*/  LDCU.64 UR38, c[0x0][0x790] ;  /* 0x0000f200ff2677ac */ /* 0x000ea20008000a00 */
[----:B------:R-:W3:Y:S01]  /*2570*/  LDCU.64 UR34, c[0x0][0xd40] ;  /* 0x0001a800ff2277ac */ /* 0x000ee20008000a00 */
[----:B------:R-:W4:Y:S01]  /*2580*/  LDCU.64 UR40, c[0x0][0x6c0] ;  /* 0x0000d800ff2877ac */ /* 0x000f220008000a00 */
[----:B0-----:R-:W-:Y:S01]  /*2590*/  IMAD.WIDE.U32 R2, R28, UR6, RZ ;  /* 0x000000061c027c25 */ /* 0x001fe2000f8e00ff */
[----:B------:R-:W0:Y:S03]  /*25a0*/  LDCU.64 UR36, c[0x0][0x860] ;  /* 0x00010c00ff2477ac */ /* 0x000e260008000a00 */
[----:B------:R-:W-:-:S02]  /*25b0*/  IMAD R5, R0, UR6, RZ ;  /* 0x0000000600057c24 */ /* 0x000fc4000f8e02ff */
[C---:B-1----:R-:W-:Y:S01]  /*25c0*/  IMAD R7, R0.reuse, UR30, RZ ;  /* 0x0000001e00077c24 */ /* 0x042fe2000f8e02ff */
[----:B------:R-:W-:Y:S01]  /*25d0*/  UIMAD.WIDE.U32 UR24, UR8, UR6, URZ ;  /* 0x00000006081872a5 */ /* 0x000fe2000f8e00ff */
[----:B--2---:R-:W-:Y:S01]  /*25e0*/  IMAD R13, R0, UR38, RZ ;  /* 0x00000026000d7c24 */ /* 0x004fe2000f8e02ff */
[----:B------:R-:W-:Y:S01]  /*25f0*/  UIMAD.WIDE.U32 UR26, UR8, UR30, URZ ;  /* 0x0000001e081a72a5 */ /* 0x000fe2000f8e00ff */
[C---:B------:R-:W-:Y:S01]  /*2600*/  IMAD R9, R28.reuse, UR7, R5 ;  /* 0x000000071c097c24 */ /* 0x040fe2000f8e0205 */
[----:B------:R-:W-:Y:S01]  /*2610*/  UIMAD.WIDE.U32 UR28, UR8, UR38, URZ ;  /* 0x00000026081c72a5 */ /* 0x000fe2000f8e00ff */
[----:B------:R-:W-:Y:S01]  /*2620*/  IMAD R11, R28, UR31, R7 ;  /* 0x0000001f1c0b7c24 */ /* 0x000fe2000f8e0207 */
[----:B---3--:R-:W-:Y:S01]  /*2630*/  LEA R8, P0, R2, UR34, 0x3 ;  /* 0x0000002202087c11 */ /* 0x008fe2000f8018ff */
[----:B------:R-:W-:Y:S01]  /*2640*/  IMAD.WIDE.U32 R6, R28, UR38, RZ ;  /* 0x000000261c067c25 */ /* 0x000fe2000f8e00ff */
[----:B------:R-:W-:Y:S01]  /*2650*/  IADD3 R9, PT, PT, R3, R9, RZ ;  /* 0x0000000903097210 */ /* 0x000fe20007ffe0ff */
[----:B------:R-:W-:-:S02]  /*2660*/  UIMAD UR9, UR8, UR7, UR25 ;  /* 0x00000007080972a4 */ /* 0x000fc4000f8e0219 */
[C---:B------:R-:W-:Y:S01]  /*2670*/  IMAD R13, R28.reuse, UR39, R13 ;  /* 0x000000271c0d7c24 */ /* 0x040fe2000f8e020d */
[----:B------:R4:W-:Y:S01]  /*2680*/  STL [R1+0x24], R8 ;  /* 0x0000240801007387 */ /* 0x0009e20000100800 */
[----:B------:R-:W-:Y:S01]  /*2690*/  IMAD.WIDE.U32 R4, R28, UR30, RZ ;  /* 0x0000001e1c047c25 */ /* 0x000fe2000f8e00ff */
[----:B------:R-:W-:Y:S01]  /*26a0*/  LEA.HI.X R3, R2, UR35, R9, 0x3, P0 ;  /* 0x0000002302037c11 */ /* 0x000fe200080f1c09 */
[----:B------:R-:W-:Y:S02]  /*26b0*/  UIMAD UR10, UR8, UR31, UR27 ;  /* 0x0000001f080a72a4 */ /* 0x000fe4000f8e021b */
[----:B------:R-:W-:Y:S01]  /*26c0*/  IMAD.IADD R13, R7, 0x1, R13 ;  /* 0x00000001070d7824 */ /* 0x000fe200078e020d */
[----:B0-----:R-:W-:Y:S01]  /*26d0*/  LEA R10, P1, R4, UR36, 0x3 ;  /* 0x00000024040a7c11 */ /* 0x001fe2000f8218ff */
[----:B------:R-:W-:Y:S01]  /*26e0*/  IMAD.IADD R11, R5, 0x1, R11 ;  /* 0x00000001050b7824 */ /* 0x000fe200078e020b */
[----:B------:R-:W-:Y:S01]  /*26f0*/  UIMAD UR11, UR8, UR39, UR29 ;  /* 0x00000027080b72a4 */ /* 0x000fe2000f8e021d */
[----:B----4-:R-:W-:-:S02]  /*2700*/  LEA R8, P2, R6, UR40, 0x3 ;  /* 0x0000002806087c11 */ /* 0x010fc4000f8418ff */
[----:B------:R0:W-:Y:S01]  /*2710*/  STL [R1+0x10], R10 ;  /* 0x0000100a01007387 */ /* 0x0001e20000100800 */
[----:B------:R-:W-:Y:S01]  /*2720*/  LEA.HI.X R29, R4, UR37, R11, 0x3, P1 ;  /* 0x00000025041d7c11 */ /* 0x000fe200088f1c0b */
[----:B------:R-:W1:Y:S01]  /*2730*/  LDCU UR32, c[0x0][0xee4] ;  /* 0x0001dc80ff2077ac */ /* 0x000e620008000800 */
[----:B------:R-:W-:Y:S01]  /*2740*/  LEA.HI.X R2, R6, UR41, R13, 0x3, P2 ;  /* 0x0000002906027c11 */ /* 0x000fe200090f1c0d */
[----:B------:R0:W-:Y:S01]  /*2750*/  STL [R1+0x18], R8 ;  /* 0x0000180801007387 */ /* 0x0001e20000100800 */
[----:B------:R-:W2:Y:S03]  /*2760*/  LDCU UR33, c[0x0][0xee0] ;  /* 0x0001dc00ff2177ac */ /* 0x000ea60008000800 */
[----:B------:R0:W-:Y:S01]  /*2770*/  STL [R1+0x20], R3 ;  /* 0x0000200301007387 */ /* 0x0001e20000100800 */
[----:B------:R-:W3:Y:S03]  /*2780*/  LDCU.64 UR12, c[0x0][0xee0] ;  /* 0x0001dc00ff0c77ac */ /* 0x000ee60008000a00 */
[----:B------:R0:W-:Y:S01]  /*2790*/  STL [R1+0x14], R2 ;  /* 0x0000140201007387 */ /* 0x0001e20000100800 */
[----:B------:R-:W4:Y:S01]  /*27a0*/  LDCU.64 UR18, c[0x0][0xee8] ;  /* 0x0001dd00ff1277ac */ /* 0x000f220008000a00 */
[----:B------:R-:W0:Y:S01]  /*27b0*/  LDCU.64 UR20, c[0x0][0x450] ;  /* 0x00008a00ff1477ac */ /* 0x000e220008000a00 */
[----:B------:R-:W0:Y:S01]  /*27c0*/  LDCU.64 UR22, c[0x0][0x380] ;  /* 0x00007000ff1677ac */ /* 0x000e220008000a00 */
[----:B------:R-:W0:Y:S01]  /*27d0*/  LDCU.64 UR30, c[0x0][0x5f0] ;  /* 0x0000be00ff1e77ac */ /* 0x000e220008000a00 */
[----:B------:R-:W-:-:S02]  /*27e0*/  USHF.L.U64.HI UR9, UR24, 0x3, UR9 ;  /* 0x0000000318097899 */ /* 0x000fc40008010209 */
[----:B------:R-:W-:Y:S02]  /*27f0*/  USHF.L.U64.HI UR10, UR26, 0x3, UR10 ;  /* 0x000000031a0a7899 */ /* 0x000fe4000801020a */
[----:B-1----:R-:W-:-:S12]  /*2800*/  USHF.L.U64.HI UR11, UR28, 0x3, UR11 ;  /* 0x000000031c0b7899 */ /* 0x002fd8000801020b */
.L_x_900:
[----:B-1----:R-:W-:Y:S01]  /*2810*/  MOV R19, UR32 ;  /* 0x0000002000137c02 */ /* 0x002fe20008000f00 */
[----:B------:R-:W-:Y:S03]  /*2820*/  BSSY.RECONVERGENT B1, `(.L_x_894) ;  /* 0x000002c000017945 */ /* 0x000fe60003800200 */
[----:B0-----:R-:W-:-:S04]  /*2830*/  LOP3.LUT R2, R0, R19, RZ, 0xfc, !PT ;  /* 0x0000001300027212 */ /* 0x001fc800078efcff */
[----:B------:R-:W-:-:S13]  /*2840*/  ISETP.NE.U32.AND P0, PT, R2, RZ, PT ;  /* 0x000000ff0200720c */ /* 0x000fda0003f05070 */
[----:B------:R-:W-:Y:S05]  /*2850*/  @P0 BRA `(.L_x_895) ;  /* 0x0000000000600947 */ /* 0x000fea0003800000 */
[----:B--2---:R-:W-:-:S04]  /*2860*/  IMAD.U32 R11, RZ, RZ, UR33 ;  /* 0x00000021ff0b7e24 */ /* 0x004fc8000f8e00ff */
[----:B------:R-:W0:Y:S01]  /*2870*/  I2F.U32.RP R5, R11 ;  /* 0x0000000b00057306 */ /* 0x000e220000209000 */
[----:B------:R-:W-:-:S07]  /*2880*/  ISETP.NE.U32.AND P2, PT, R11, RZ, PT ;  /* 0x000000ff0b00720c */ /* 0x000fce0003f45070 */
[----:B0-----:R-:W0:Y:S02]  /*2890*/  MUFU.RCP R5, R5 ;  /* 0x0000000500057308 */ /* 0x001e240000001000 */
[----:B0-----:R-:W-:-:S06]  /*28a0*/  VIADD R3, R5, 0xffffffe ;  /* 0x0ffffffe05037836 */ /* 0x001fcc0000000000 */
[----:B------:R-:W0:Y:S02]  /*28b0*/  F2I.FTZ.U32.TRUNC.NTZ R3, R3 ;  /* 0x0000000300037305 */ /* 0x000e24000021f000 */
[----:B0-----:R-:W-:-:S05]  /*28c0*/  IMAD R2, R3, R11, RZ ;  /* 0x0000000b03027224 */ /* 0x001fca00078e02ff */
[----:B------:R-:W-:Y:S01]  /*28d0*/  IADD3 R7, PT, PT, -R2, RZ, RZ ;  /* 0x000000ff02077210 */ /* 0x000fe20007ffe1ff */
[----:B------:R-:W-:-:S04]  /*28e0*/  IMAD.MOV.U32 R2, RZ, RZ, RZ ;  /* 0x000000ffff027224 */ /* 0x000fc800078e00ff */
[----:B------:R-:W-:-:S04]  /*28f0*/  IMAD.HI.U32 R7, R3, R7, R2 ;  /* 0x0000000703077227 */ /* 0x000fc800078e0002 */
[----:B------:R-:W-:Y:S02]  /*2900*/  IMAD.MOV.U32 R3, RZ, RZ, RZ ;  /* 0x000000ffff037224 */ /* 0x000fe400078e00ff */
        /* <DEDUP_REMOVED lines=13> */
.L_x_895:
[----:B------:R-:W-:Y:S02]  /*29e0*/  MOV R3, R28 ;  /* 0x0000001c00037202 */ /* 0x000fe40000000f00 */
[----:B------:R-:W-:-:S07]  /*29f0*/  MOV R2, 0x2a10 ;  /* 0x00002a1000027802 */ /* 0x000fce0000000f00 */
[----:B--234-:R-:W-:Y:S05]  /*2a00*/  CALL.REL.NOINC `($__internal_30_$__cuda_sm20_div_s64) ;  /* 0x00000064003c7944 */ /* 0x01cfea0003c00000 */
[----:B------:R-:W-:Y:S01]  /*2a10*/  IADD3 R6, P0, PT, RZ, -R5, RZ ;  /* 0x80000005ff067210 */ /* 0x000fe20007f1e0ff */
[----:B------:R-:W-:Y:S01]  /*2a20*/  IMAD.U32 R11, RZ, RZ, UR12 ;  /* 0x0000000cff0b7e24 */ /* 0x000fe2000f8e00ff */
[----:B------:R-:W-:Y:S01]  /*2a30*/  MOV R19, UR13 ;  /* 0x0000000d00137c02 */ /* 0x000fe20008000f00 */
[----:B------:R-:W-:Y:S02]  /*2a40*/  IMAD.MOV.U32 R3, RZ, RZ, R0 ;  /* 0x000000ffff037224 */ /* 0x000fe400078e0000 */
[----:B------:R-:W-:-:S04]  /*2a50*/  IMAD.X R2, RZ, RZ, ~R4, P0 ;  /* 0x000000ffff027224 */ /* 0x000fc800000e0e04 */
[----:B------:R-:W-:Y:S02]  /*2a60*/  IMAD R7, R2, R11, RZ ;  /* 0x0000000b02077224 */ /* 0x000fe400078e02ff */
[----:B------:R-:W-:Y:S02]  /*2a70*/  IMAD.MOV.U32 R2, RZ, RZ, R28 ;  /* 0x000000ffff027224 */ /* 0x000fe400078e001c */
[C---:B------:R-:W-:Y:S02]  /*2a80*/  IMAD R7, R6.reuse, R19, R7 ;  /* 0x0000001306077224 */ /* 0x040fe400078e0207 */
[----:B------:R-:W-:-:S04]  /*2a90*/  IMAD.WIDE.U32 R2, R6, R11, R2 ;  /* 0x0000000b06027225 */ /* 0x000fc800078e0002 */
[----:B------:R-:W-:Y:S01]  /*2aa0*/  IMAD.IADD R7, R7, 0x1, R3 ;  /* 0x0000000107077824 */ /* 0x000fe200078e0203 */
[----:B------:R-:W-:Y:S01]  /*2ab0*/  MOV R6, R2 ;  /* 0x0000000200067202 */ /* 0x000fe20000000f00 */
[----:B------:R-:W-:Y:S01]  /*2ac0*/  IMAD.MOV.U32 R2, RZ, RZ, R5 ;  /* 0x000000ffff027224 */ /* 0x000fe200078e0005 */
[----:B------:R-:W-:-:S07]  /*2ad0*/  MOV R3, R4 ;  /* 0x0000000400037202 */ /* 0x000fce0000000f00 */
.L_x_896:
[----:B---34-:R-:W-:Y:S05]  /*2ae0*/  BSYNC.RECONVERGENT B1 ;  /* 0x0000000000017941 */ /* 0x018fea0003800200 */
.L_x_894:
[----:B------:R-:W2:Y:S04]  /*2af0*/  LDL R24, [R1+0x14] ;  /* 0x0000140001187983 */ /* 0x000ea80000100800 */
[----:B------:R-:W3:Y:S04]  /*2b00*/  LDL R21, [R1+0x18] ;  /* 0x0000180001157983 */ /* 0x000ee80000100800 */
[----:B------:R-:W4:Y:S01]  /*2b10*/  LDL R25, [R1+0x10] ;  /* 0x0000100001197983 */ /* 0x000f220000100800 */
[----:B------:R-:W-:Y:S02]  /*2b20*/  IMAD R9, R2, UR5, RZ ;  /* 0x0000000502097c24 */ /* 0x000fe4000f8e02ff */
[----:B------:R-:W-:-:S02]  /*2b30*/  IMAD.MOV.U32 R4, RZ, RZ, R6 ;  /* 0x000000ffff047224 */ /* 0x000fc400078e0006 */
[----:B------:R-:W-:Y:S02]  /*2b40*/  IMAD.MOV.U32 R5, RZ, RZ, R7 ;  /* 0x000000ffff057224 */ /* 0x000fe400078e0007 */
[----:B------:R-:W-:Y:S02]  /*2b50*/  IMAD R9, R3, UR4, R9 ;  /* 0x0000000403097c24 */ /* 0x000fe4000f8e0209 */
[----:B------:R-:W-:-:S05]  /*2b60*/  IMAD.WIDE.U32 R4, R2, UR4, R4 ;  /* 0x0000000402047c25 */ /* 0x000fca000f8e0004 */
[----:B------:R-:W-:Y:S02]  /*2b70*/  IADD3 R9, PT, PT, R5, R9, RZ ;  /* 0x0000000905097210 */ /* 0x000fe40007ffe0ff */
[----:B------:R-:W-:-:S03]  /*2b80*/  IADD3 R5, P0, PT, R4, R11, RZ ;  /* 0x0000000b04057210 */ /* 0x000fc60007f1e0ff */
[----:B------:R-:W-:Y:S01]  /*2b90*/  IMAD R7, R9, UR20, RZ ;  /* 0x0000001409077c24 */ /* 0x000fe2000f8e02ff */
[----:B------:R-:W-:-:S03]  /*2ba0*/  IADD3 R8, P1, PT, R5, R11, RZ ;  /* 0x0000000b05087210 */ /* 0x000fc60007f3e0ff */
[----:B------:R-:W-:Y:S02]  /*2bb0*/  IMAD R13, R4, UR21, R7 ;  /* 0x00000015040d7c24 */ /* 0x000fe4000f8e0207 */
[----:B------:R-:W-:Y:S01]  /*2bc0*/  IMAD.X R7, R9, 0x1, R19, P0 ;  /* 0x0000000109077824 */ /* 0x000fe200000e0613 */
[----:B------:R-:W-:Y:S01]  /*2bd0*/  IADD3 R18, P2, PT, R8, R11, RZ ;  /* 0x0000000b08127210 */ /* 0x000fe20007f5e0ff */
[----:B------:R-:W-:-:S03]  /*2be0*/  IMAD.WIDE.U32 R2, R4, UR20, RZ ;  /* 0x0000001404027c25 */ /* 0x000fc6000f8e00ff */
[----:B------:R-:W-:Y:S01]  /*2bf0*/  IADD3.X R6, PT, PT, R7, R19, RZ, P1, !PT ;  /* 0x0000001307067210 */ /* 0x000fe20000ffe4ff */
[----:B------:R-:W-:Y:S01]  /*2c00*/  IMAD.IADD R3, R3, 0x1, R13 ;  /* 0x0000000103037824 */ /* 0x000fe200078e020d */
[----:B------:R-:W-:Y:S01]  /*2c10*/  LEA R14, P0, R2, UR22, 0x3 ;  /* 0x00000016020e7c11 */ /* 0x000fe2000f8018ff */
[----:B------:R-:W-:Y:S02]  /*2c20*/  IMAD R20, R7, UR20, RZ ;  /* 0x0000001407147c24 */ /* 0x000fe4000f8e02ff */
[----:B------:R-:W-:Y:S01]  /*2c30*/  IMAD.X R19, R6, 0x1, R19, P2 ;  /* 0x0000000106137824 */ /* 0x000fe200010e0613 */
[----:B------:R-:W-:Y:S01]  /*2c40*/  LEA.HI.X R15, R2, UR23, R3, 0x3, P0 ;  /* 0x00000017020f7c11 */ /* 0x000fe200080f1c03 */
[----:B------:R-:W-:-:S04]  /*2c50*/  IMAD.WIDE.U32 R16, R5, UR20, RZ ;  /* 0x0000001405107c25 */ /* 0x000fc8000f8e00ff */
[----:B------:R-:W-:Y:S02]  /*2c60*/  IMAD R20, R5, UR21, R20 ;  /* 0x0000001505147c24 */ /* 0x000fe4000f8e0214 */
[----:B------:R-:W-:Y:S01]  /*2c70*/  IMAD R2, R19, UR20, RZ ;  /* 0x0000001413027c24 */ /* 0x000fe2000f8e02ff */
[----:B------:R-:W-:Y:S01]  /*2c80*/  LEA R22, P0, R16, UR22, 0x3 ;  /* 0x0000001610167c11 */ /* 0x000fe2000f8018ff */
[----:B------:R-:W-:Y:S01]  /*2c90*/  IMAD.IADD R20, R17, 0x1, R20 ;  /* 0x0000000111147824 */ /* 0x000fe200078e0214 */
[----:B------:R-:W5:Y:S01]  /*2ca0*/  LDG.E.64 R14, desc[UR14][R14.64] ;  /* 0x0000000e0e0e7981 */ /* 0x000f62000c1e1b00 */
[----:B------:R-:W-:-:S04]  /*2cb0*/  IMAD.WIDE.U32 R12, R18, UR20, RZ ;  /* 0x00000014120c7c25 */ /* 0x000fc8000f8e00ff */
[----:B------:R-:W-:Y:S01]  /*2cc0*/  IMAD R17, R18, UR21, R2 ;  /* 0x0000001512117c24 */ /* 0x000fe2000f8e0202 */
[----:B------:R-:W-:Y:S01]  /*2cd0*/  LEA.HI.X R23, R16, UR23, R20, 0x3, P0 ;  /* 0x0000001710177c11 */ /* 0x000fe200080f1c14 */
[----:B------:R-:W-:Y:S01]  /*2ce0*/  IMAD R3, R6, UR20, RZ ;  /* 0x0000001406037c24 */ /* 0x000fe2000f8e02ff */
[----:B------:R-:W-:Y:S01]  /*2cf0*/  LEA R16, P0, R12, UR22, 0x3 ;  /* 0x000000160c107c11 */ /* 0x000fe2000f8018ff */
[----:B------:R-:W-:Y:S02]  /*2d00*/  IMAD.IADD R13, R13, 0x1, R17 ;  /* 0x000000010d0d7824 */ /* 0x000fe400078e0211 */
[----:B------:R-:W-:Y:S01]  /*2d10*/  IMAD.WIDE.U32 R10, R8, UR20, RZ ;  /* 0x00000014080a7c25 */ /* 0x000fe2000f8e00ff */
[----:B------:R-:W5:Y:S02]  /*2d20*/  LDG.E.64 R22, desc[UR14][R22.64] ;  /* 0x0000000e16167981 */ /* 0x000f64000c1e1b00 */
[----:B------:R-:W-:Y:S01]  /*2d30*/  LEA.HI.X R17, R12, UR23, R13, 0x3, P0 ;  /* 0x000000170c117c11 */ /* 0x000fe200080f1c0d */
[----:B------:R-:W-:Y:S01]  /*2d40*/  IMAD R3, R8, UR21, R3 ;  /* 0x0000001508037c24 */ /* 0x000fe2000f8e0203 */
[----:B------:R-:W-:-:S04]  /*2d50*/  LEA R2, P1, R10, UR22, 0x3 ;  /* 0x000000160a027c11 */ /* 0x000fc8000f8218ff */
[----:B------:R-:W-:Y:S01]  /*2d60*/  IADD3 R3, PT, PT, R11, R3, RZ ;  /* 0x000000030b037210 */ /* 0x000fe20007ffe0ff */
[----:B------:R-:W5:Y:S01]  /*2d70*/  LDG.E.64 R16, desc[UR14][R16.64] ;  /* 0x0000000e10107981 */ /* 0x000f62000c1e1b00 */
[----:B------:R-:W-:Y:S02]  /*2d80*/  MOV R11, R29 ;  /* 0x0000001d000b7202 */ /* 0x000fe40000000f00 */
[----:B------:R-:W-:-:S06]  /*2d90*/  LEA.HI.X R3, R10, UR23, R3, 0x3, P1 ;  /* 0x000000170a037c11 */ /* 0x000fcc00088f1c03 */
[----:B------:R-:W5:Y:S01]  /*2da0*/  LDG.E.64 R2, desc[UR14][R2.64] ;  /* 0x0000000e02027981 */ /* 0x000f62000c1e1b00 */
[----:B--2---:R-:W-:Y:S01]  /*2db0*/  MOV R13, R24 ;  /* 0x00000018000d7202 */ /* 0x004fe20000000f00 */
[----:B---3--:R-:W-:Y:S02]  /*2dc0*/  IMAD.MOV.U32 R12, RZ, RZ, R21 ;  /* 0x000000ffff0c7224 */ /* 0x008fe400078e0015 */
[----:B------:R-:W0:Y:S03]  /*2dd0*/  LDC.64 R20, c[0x0][0x520] ;  /* 0x00014800ff147b82 */ /* 0x000e260000000a00 */
[----:B------:R1:W2:Y:S01]  /*2de0*/  LDG.E.64 R26, desc[UR14][R12.64] ;  /* 0x0000000e0c1a7981 */ /* 0x0002a2000c1e1b00 */
[----:B----4-:R-:W-:-:S06]  /*2df0*/  IMAD.MOV.U32 R10, RZ, RZ, R25 ;  /* 0x000000ffff0a7224 */ /* 0x010fcc00078e0019 */
[----:B------:R-:W3:Y:S01]  /*2e00*/  LDG.E.64 R10, desc[UR14][R10.64] ;  /* 0x0000000e0a0a7981 */ /* 0x000ee2000c1e1b00 */
[----:B------:R-:W-:Y:S02]  /*2e10*/  IMAD R24, R9, UR30, RZ ;  /* 0x0000001e09187c24 */ /* 0x000fe4000f8e02ff */
[----:B-1----:R-:W-:-:S04]  /*2e20*/  IMAD.WIDE.U32 R12, R4, UR30, RZ ;  /* 0x0000001e040c7c25 */ /* 0x002fc8000f8e00ff */
[----:B------:R-:W-:Y:S02]  /*2e30*/  IMAD R24, R4, UR31, R24 ;  /* 0x0000001f04187c24 */ /* 0x000fe4000f8e0218 */
[----:B------:R-:W-:Y:S02]  /*2e40*/  IMAD R9, R7, UR30, RZ ;  /* 0x0000001e07097c24 */ /* 0x000fe4000f8e02ff */
[----:B------:R-:W-:Y:S02]  /*2e50*/  IMAD.IADD R7, R13, 0x1, R24 ;  /* 0x000000010d077824 */ /* 0x000fe400078e0218 */
[----:B------:R-:W-:Y:S01]  /*2e60*/  IMAD.WIDE.U32 R24, R5, UR30, RZ ;  /* 0x0000001e05187c25 */ /* 0x000fe2000f8e00ff */
[----:B0-----:R-:W-:-:S03]  /*2e70*/  LEA R4, P0, R12, R20, 0x3 ;  /* 0x000000140c047211 */ /* 0x001fc600078018ff */
[----:B------:R-:W-:Y:S01]  /*2e80*/  IMAD R9, R5, UR31, R9 ;  /* 0x0000001f05097c24 */ /* 0x000fe2000f8e0209 */
[----:B------:R-:W-:Y:S01]  /*2e90*/  LEA.HI.X R5, R12, R21, R7, 0x3, P0 ;  /* 0x000000150c057211 */ /* 0x000fe200000f1c07 */
[----:B------:R-:W-:Y:S01]  /*2ea0*/  IMAD R13, R6, UR30, RZ ;  /* 0x0000001e060d7c24 */ /* 0x000fe2000f8e02ff */
[----:B------:R-:W-:Y:S01]  /*2eb0*/  LEA R12, P0, R24, R20, 0x3 ;  /* 0x00000014180c7211 */ /* 0x000fe200078018ff */
[----:B------:R-:W-:Y:S01]  /*2ec0*/  IMAD R19, R19, UR30, RZ ;  /* 0x0000001e13137c24 */ /* 0x000fe2000f8e02ff */
[----:B------:R-:W-:Y:S01]  /*2ed0*/  IADD3 R25, PT, PT, R25, R9, RZ ;  /* 0x0000000919197210 */ /* 0x000fe20007ffe0ff */
[----:B------:R-:W-:-:S03]  /*2ee0*/  IMAD R9, R8, UR31, R13 ;  /* 0x0000001f08097c24 */ /* 0x000fc6000f8e020d */
[----:B------:R-:W-:Y:S01]  /*2ef0*/  LEA.HI.X R13, R24, R21, R25, 0x3, P0 ;  /* 0x00000015180d7211 */ /* 0x000fe200000f1c19 */
[C---:B------:R-:W-:Y:S02]  /*2f00*/  IMAD R24, R18.reuse, UR31, R19 ;  /* 0x0000001f12187c24 */ /* 0x040fe4000f8e0213 */
[----:B------:R-:W-:-:S05]  /*2f10*/  IMAD.WIDE.U32 R18, R18, UR30, RZ ;  /* 0x0000001e12127c25 */ /* 0x000fca000f8e00ff */
[----:B------:R-:W-:Y:S01]  /*2f20*/  IADD3 R24, PT, PT, R19, R24, RZ ;  /* 0x0000001813187210 */ /* 0x000fe20007ffe0ff */
[----:B------:R-:W-:-:S04]  /*2f30*/  IMAD.WIDE.U32 R6, R8, UR30, RZ ;  /* 0x0000001e08067c25 */ /* 0x000fc8000f8e00ff */
[----:B------:R-:W-:Y:S01]  /*2f40*/  IMAD.IADD R9, R7, 0x1, R9 ;  /* 0x0000000107097824 */ /* 0x000fe200078e0209 */
[----:B------:R-:W-:-:S04]  /*2f50*/  LEA R8, P0, R6, R20, 0x3 ;  /* 0x0000001406087211 */ /* 0x000fc800078018ff */
[----:B------:R-:W-:Y:S01]  /*2f60*/  LEA.HI.X R9, R6, R21, R9, 0x3, P0 ;  /* 0x0000001506097211 */ /* 0x000fe200000f1c09 */
[----:B------:R-:W-:Y:S01]  /*2f70*/  UMOV UR6, 0x24dd2f1a ;  /* 0x24dd2f1a00067882 */ /* 0x000fe20000000000 */
[----:B------:R-:W-:Y:S01]  /*2f80*/  UMOV UR7, 0x3fe4f922 ;  /* 0x3fe4f92200077882 */ /* 0x000fe20000000000 */
[----:B------:R-:W-:Y:S01]  /*2f90*/  BSSY.RECONVERGENT B1, `(.L_x_897) ;  /* 0x00000f2000017945 */ /* 0x000fe20003800200 */
[----:B--2---:R0:W-:Y:S04]  /*2fa0*/  STL.64 [R1+0x8], R26 ;  /* 0x0000081a01007387 */ /* 0x0041e80000100a00 */
[----:B------:R0:W-:Y:S01]  /*2fb0*/  STL [R1+0x1c], R24 ;  /* 0x00001c1801007387 */ /* 0x0001e20000100800 */
[----:B---3--:R-:W-:Y:S01]  /*2fc0*/  LOP3.LUT R7, R11, 0x7fffffff, RZ, 0xc0, !PT ;  /* 0x7fffffff0b077812 */ /* 0x008fe200078ec0ff */
[----:B------:R-:W-:-:S06]  /*2fd0*/  IMAD.MOV.U32 R6, RZ, RZ, R10 ;  /* 0x000000ffff067224 */ /* 0x000fcc00078e000a */
        /* <DEDUP_REMOVED lines=154> */
.L_x_898:
        /* <DEDUP_REMOVED lines=83> */
.L_x_899:
[----:B------:R-:W-:Y:S05]  /*3eb0*/  BSYNC.RECONVERGENT B1 ;  /* 0x0000000000017941 */ /* 0x000fea0003800200 */
.L_x_897:
[----:B-1----:R-:W-:Y:S01]  /*3ec0*/  DFMA R6, -R10, R10, 1 ;  /* 0x3ff000000a06742b */ /* 0x002fe2000000010a */
[----:B------:R1:W-:Y:S04]  /*3ed0*/  STL [R1+0x40], R29 ;  /* 0x0000401d01007387 */ /* 0x0003e80000100800 */
[----:B-1----:R-:W2:-:S15]  /*3ee0*/  LDL.LU R29, [R1+0x1c] ;  /* 0x00001c00011d7983 */ /* 0x002e9e0000300800 */
[----:B------:R-:W-:-:S15]  /*3ef0*/  NOP ;  /* 0x0000000000007918 */ /* 0x000fde0000000000 */
[----:B------:R-:W-:-:S15]  /*3f00*/  NOP ;  /* 0x0000000000007918 */ /* 0x000fde0000000000 */
[----:B------:R-:W-:-:S14]  /*3f10*/  NOP ;  /* 0x0000000000007918 */ /* 0x000fdc0000000000 */
[----:B0----5:R-:W0:-:S15]  /*3f20*/  DMUL R24, RZ, R16 ;  /* 0x00000010ff187228 */ /* 0x021e1e0000000000 */
        /* <DEDUP_REMOVED lines=20> */
[----:B0-----:R-:W3:Y:S04]  /*4070*/  LDL.LU.64 R24, [R1+0x8] ;  /* 0x0000080001187983 */ /* 0x001ee80000300a00 */
[----:B-1----:R3:W-:-:S15]  /*4080*/  STL.64 [R1], R26 ;  /* 0x0000001a01007387 */ /* 0x0027de0000100a00 */
[----:B------:R-:W-:-:S15]  /*4090*/  NOP ;  /* 0x0000000000007918 */ /* 0x000fde0000000000 */
[----:B------:R-:W-:-:S15]  /*40a0*/  NOP ;  /* 0x0000000000007918 */ /* 0x000fde0000000000 */
[----:B------:R-:W-:-:S13]  /*40b0*/  NOP ;  /* 0x0000000000007918 */ /* 0x000fda0000000000 */
[----:B---3--:R-:W-:-:S15]  /*40c0*/  DMUL R26, R24, R6 ;  /* 0x00000006181a7228 */ /* 0x008fde0000000000 */
        /* <DEDUP_REMOVED lines=14> */
[----:B------:R1:W-:Y:S02]  /*41b0*/  DFMA R24, -R2, R2, 1 ;  /* 0x3ff000000218742b */ /* 0x0003e40000000102 */
[----:B-1----:R-:W3:Y:S01]  /*41c0*/  LDL.LU.64 R2, [R1] ;  /* 0x0000000001027983 */ /* 0x002ee20000300a00 */
[----:B------:R-:W-:-:S04]  /*41d0*/  LEA R20, P0, R18, R20, 0x3 ;  /* 0x0000001412147211 */ /* 0x000fc800078018ff */
[----:B--2---:R-:W-:-:S15]  /*41e0*/  LEA.HI.X R21, R18, R21, R29, 0x3, P0 ;  /* 0x0000001512157211 */ /* 0x004fde00000f1c1d */
[----:B------:R-:W-:-:S15]  /*41f0*/  NOP ;  /* 0x0000000000007918 */ /* 0x000fde0000000000 */
[----:B------:R-:W-:-:S15]  /*4200*/  NOP ;  /* 0x0000000000007918 */ /* 0x000fde0000000000 */
[----:B------:R-:W-:-:S12]  /*4210*/  NOP ;  /* 0x0000000000007918 */ /* 0x000fd80000000000 */
[----:B0-----:R-:W-:-:S15]  /*4220*/  DMUL R26, R22, R26 ;  /* 0x0000001a161a7228 */ /* 0x001fde0000000000 */
        /* <DEDUP_REMOVED lines=9> */
[----:B---3--:R-:W-:-:S15]  /*42c0*/  DMUL R2, R14, R2 ;  /* 0x000000020e027228 */ /* 0x008fde0000000000 */
        /* <DEDUP_REMOVED lines=9> */
[----:B0-----:R0:W-:Y:S02]  /*4360*/  DMUL R14, R14, R24 ;  /* 0x000000180e0e7228 */ /* 0x0011e40000000000 */
        /* <DEDUP_REMOVED lines=16> */
[----:B0-----:R-:W4:Y:S04]  /*4470*/  LDL.LU R22, [R1+0x10] ;  /* 0x0000100001167983 */ /* 0x001f280000300800 */
[----:B------:R-:W3:Y:S04]  /*4480*/  LDL.LU R23, [R1+0x18] ;  /* 0x0000180001177983 */ /* 0x000ee80000300800 */
[----:B------:R-:W3:Y:S04]  /*4490*/  LDL.LU R29, [R1+0x40] ;  /* 0x00004000011d7983 */ /* 0x000ee80000300800 */
[----:B------:R-:W3:Y:S01]  /*44a0*/  LDL.LU R19, [R1+0x24] ;  /* 0x0000240001137983 */ /* 0x000ee20000300800 */
[----:B------:R-:W-:Y:S01]  /*44b0*/  IMAD.U32 R18, RZ, RZ, UR28 ;  /* 0x0000001cff127e24 */ /* 0x000fe2000f8e00ff */
[----:B------:R-:W-:-:S02]  /*44c0*/  IADD3 R28, P0, PT, R28, UR8, RZ ;  /* 0x000000081c1c7c10 */ /* 0x000fc4000ff1e0ff */
[----:B------:R2:W-:Y:S02]  /*44d0*/  STG.E.64 desc[UR14][R4.64], R2 ;  /* 0x0000000204007986 */ /* 0x0005e4000c101b0e */
[----:B------:R-:W-:Y:S02]  /*44e0*/  IADD3.X R0, PT, PT, RZ, R0, RZ, P0, !PT ;  /* 0x00000000ff007210 */ /* 0x000fe400007fe4ff */
[----:B------:R0:W-:Y:S01]  /*44f0*/  STG.E.64 desc[UR14][R12.64], R26 ;  /* 0x0000001a0c007986 */ /* 0x0001e2000c101b0e */
[----:B------:R-:W-:-:S03]  /*4500*/  ISETP.GE.U32.AND P0, PT, R28, UR18, PT ;  /* 0x000000121c007c0c */ /* 0x000fc6000bf06070 */
[----:B------:R0:W-:Y:S01]  /*4510*/  STG.E.64 desc[UR14][R8.64], R14 ;  /* 0x0000000e08007986 */ /* 0x0001e2000c101b0e */
[----:B------:R-:W-:-:S15]  /*4520*/  ISETP.GE.AND.EX P0, PT, R0, UR19, PT, P0 ;  /* 0x0000001300007c0c */ /* 0x000fde000bf06300 */
[----:B------:R-:W-:-:S15]  /*4530*/  NOP ;  /* 0x0000000000007918 */ /* 0x000fde0000000000 */
[----:B------:R-:W-:-:S07]  /*4540*/  NOP ;  /* 0x0000000000007918 */ /* 0x000fce0000000000 */
[----:B-1----:R1:W0:Y:S02]  /*4550*/  DMUL R10, R16, R10 ;  /* 0x0000000a100a7228 */ /* 0x0022240000000000 */
[----:B-1----:R-:W-:Y:S01]  /*4560*/  IMAD.U32 R16, RZ, RZ, UR24 ;  /* 0x00000018ff107e24 */ /* 0x002fe2000f8e00ff */
[----:B------:R-:W-:Y:S01]  /*4570*/  MOV R17, UR26 ;  /* 0x0000001a00117c02 */ /* 0x000fe20008000f00 */
[----:B0-----:R1:W-:Y:S01]  /*4580*/  STG.E.64 desc[UR14][R20.64], R10 ;  /* 0x0000000a14007986 */ /* 0x0013e2000c101b0e */
[----:B--2---:R-:W-:Y:S02]  /*4590*/  MOV R3, R24 ;  /* 0x0000001800037202 */ /* 0x004fe40000000f00 */
[----:B----4-:R-:W-:Y:S02]  /*45a0*/  LEA R22, P2, R17, R22, 0x3 ;  /* 0x0000001611167211 */ /* 0x010fe400078418ff */
[----:B---3--:R-:W-:-:S04]  /*45b0*/  LEA R23, P3, R18, R23, 0x3 ;  /* 0x0000001712177211 */ /* 0x008fc800078618ff */
[----:B------:R-:W-:Y:S02]  /*45c0*/  IADD3.X R25, PT, PT, R25, UR11, RZ, P3, !PT ;  /* 0x0000000b19197c10 */ /* 0x000fe40009ffe4ff */
[----:B------:R-:W-:Y:S01]  /*45d0*/  IADD3.X R29, PT, PT, R29, UR10, RZ, P2, !PT ;  /* 0x0000000a1d1d7c10 */ /* 0x000fe200097fe4ff */
[----:B------:R-:W-:Y:S01]  /*45e0*/  IMAD.MOV.U32 R2, RZ, RZ, R19 ;  /* 0x000000ffff027224 */ /* 0x000fe200078e0013 */
[----:B------:R-:W-:-:S04]  /*45f0*/  LEA R19, P1, R16, R19, 0x3 ;  /* 0x0000001310137211 */ /* 0x000fc800078218ff */
[----:B------:R-:W-:Y:S01]  /*4600*/  IADD3.X R24, PT, PT, R24, UR9, RZ, P1, !PT ;  /* 0x0000000918187c10 */ /* 0x000fe20008ffe4ff */
[----:B------:R1:W-:Y:S04]  /*4610*/  STL [R1+0x24], R19 ;  /* 0x0000241301007387 */ /* 0x0003e80000100800 */
[----:B------:R1:W-:Y:S04]  /*4620*/  STL [R1+0x10], R22 ;  /* 0x0000101601007387 */ /* 0x0003e80000100800 */
[----:B------:R1:W-:Y:S04]  /*4630*/  STL [R1+0x18], R23 ;  /* 0x0000181701007387 */ /* 0x0003e80000100800 */
[----:B------:R1:W-:Y:S04]  /*4640*/  STL [R1+0x14], R25 ;  /* 0x0000141901007387 */ /* 0x0003e80000100800 */
[----:B------:R1:W-:Y:S04]  /*4650*/  STG.E.64 desc[UR14][R2.64], R6 ;  /* 0x0000000602007986 */ /* 0x0003e8000c101b0e */
[----:B------:R1:W-:Y:S01]  /*4660*/  STL [R1+0x20], R24 ;  /* 0x0000201801007387 */ /* 0x0003e20000100800 */
[----:B------:R-:W-:Y:S05]  /*4670*/  @!P0 BRA `(.L_x_900) ;  /* 0xffffffe000648947 */ /* 0x000fea000383ffff */
[----:B------:R-:W-:Y:S05]  /*4680*/  BSYNC.RECONVERGENT B0 ;  /* 0x0000000000007941 */ /* 0x000fea0003800200 */
.L_x_893:
[----:B------:R-:W-:Y:S05]  /*4690*/  EXIT ;  /* 0x000000000000794d */ /* 0x000fea0003800000 */
.L_x_883:
        /* <DEDUP_REMOVED lines=16> */
[----:B-1----:R-:W-:Y:S01]  /*47a0*/  IMAD.WIDE.U32 R6, R28, UR6, RZ ;  /* 0x000000061c067c25 */ /* 0x002fe2000f8e00ff */
[----:B------:R-:W1:Y:S03]  /*47b0*/  LDCU.64 UR46, c[0x0][0x6c0] ;  /* 0x0000d800ff2e77ac */ /* 0x000e660008000a00 */
[----:B------:R-:W-:Y:S01]  /*47c0*/  IMAD.IADD R5, R3, 0x1, R5 ;  /* 0x0000000103057824 */ /* 0x000fe200078e0205 */
[----:B------:R5:W-:Y:S01]  /*47d0*/  STL [R1+0x1c], R4 ;  /* 0x00001c0401007387 */ /* 0x000be20000100800 */
[----:B------:R-:W-:Y:S01]  /*47e0*/  IMAD R3, R0, UR6, RZ ;  /* 0x0000000600037c24 */ /* 0x000fe2000f8e02ff */
[----:B------:R-:W-:Y:S01]  /*47f0*/  UIMAD.WIDE.U32 UR30, UR8, UR6, URZ ;  /* 0x00000006081e72a5 */ /* 0x000fe2000f8e00ff */
[----:B--2---:R-:W-:Y:S01]  /*4800*/  IMAD.WIDE.U32 R8, R28, UR34, RZ ;  /* 0x000000221c087c25 */ /* 0x004fe2000f8e00ff */
[----:B------:R-:W-:Y:S01]  /*4810*/  LEA.HI.X R29, R2, UR33, R5, 0x3, P0 ;  /* 0x00000021021d7c11 */ /* 0x000fe200080f1c05 */
[----:B------:R-:W-:Y:S01]  /*4820*/  UIMAD.WIDE.U32 UR32, UR8, UR34, URZ ;  /* 0x00000022082072a5 */ /* 0x000fe2000f8e00ff */
[----:B------:R-:W-:Y:S01]  /*4830*/  LEA R14, P0, R6, UR18, 0x3 ;  /* 0x00000012060e7c11 */ /* 0x000fe2000f8018ff */
[----:B------:R-:W-:Y:S01]  /*4840*/  IMAD R11, R28, UR7, R3 ;  /* 0x000000071c0b7c24 */ /* 0x000fe2000f8e0203 */
[----:B0-----:R-:W-:Y:S01]  /*4850*/  LEA R10, P1, R8, UR40, 0x3 ;  /* 0x00000028080a7c11 */ /* 0x001fe2000f8218ff */
[C---:B------:R-:W-:Y:S01]  /*4860*/  IMAD R5, R0.reuse, UR34, RZ ;  /* 0x0000002200057c24 */ /* 0x040fe2000f8e02ff */
[----:B------:R-:W-:Y:S01]  /*4870*/  UIMAD UR9, UR8, UR7, UR31 ;  /* 0x00000007080972a4 */ /* 0x000fe2000f8e021f */
[C---:B---3--:R-:W-:Y:S01]  /*4880*/  IMAD R3, R0.reuse, UR38, RZ ;  /* 0x0000002600037c24 */ /* 0x048fe2000f8e02ff */
[----:B------:R-:W-:Y:S01]  /*4890*/  STL [R1+0x24], R14 ;  /* 0x0000240e01007387 */ /* 0x000fe20000100800 */
[----:B----4-:R-:W-:Y:S01]  /*48a0*/  IMAD R17, R0, UR44, RZ ;  /* 0x0000002c00117c24 */ /* 0x010fe2000f8e02ff */
[----:B------:R-:W-:Y:S01]  /*48b0*/  IADD3 R7, PT, PT, R7, R11, RZ ;  /* 0x0000000b07077210 */ /* 0x000fe20007ffe0ff */
[C---:B------:R-:W-:Y:S01]  /*48c0*/  IMAD R13, R28.reuse, UR35, R5 ;  /* 0x000000231c0d7c24 */ /* 0x040fe2000f8e0205 */
[----:B------:R1:W-:Y:S01]  /*48d0*/  STL [R1+0x3c], R10 ;  /* 0x00003c0a01007387 */ /* 0x0003e20000100800 */
[----:B------:R-:W-:Y:S01]  /*48e0*/  IMAD R15, R28, UR39, R3 ;  /* 0x000000271c0f7c24 */ /* 0x000fe2000f8e0203 */
[----:B------:R-:W-:Y:S01]  /*48f0*/  LEA.HI.X R7, R6, UR19, R7, 0x3, P0 ;  /* 0x0000001306077c11 */ /* 0x000fe200080f1c07 */
[C---:B-----5:R-:W-:Y:S01]  /*4900*/  IMAD.WIDE.U32 R4, R28.reuse, UR38, RZ ;  /* 0x000000261c047c25 */ /* 0x060fe2000f8e00ff */
[----:B------:R-:W-:Y:S01]  /*4910*/  UIMAD UR10, UR8, UR35, UR33 ;  /* 0x00000023080a72a4 */ /* 0x000fe2000f8e0221 */
[----:B------:R-:W0:Y:S02]  /*4920*/  LDCU UR11, c[0x0][0xee4] ;  /* 0x0001dc80ff0b77ac */ /* 0x000e240008000800 */
[----:B------:R-:W-:Y:S01]  /*4930*/  IMAD.WIDE.U32 R2, R28, UR44, RZ ;  /* 0x0000002c1c027c25 */ /* 0x000fe2000f8e00ff */
[----:B------:R-:W-:-:S02]  /*4940*/  LEA R12, P2, R4, UR42, 0x3 ;  /* 0x0000002a040c7c11 */ /* 0x000fc4000f8418ff */
[----:B------:R-:W-:Y:S01]  /*4950*/  IADD3 R15, PT, PT, R5, R15, RZ ;  /* 0x0000000f050f7210 */ /* 0x000fe20007ffe0ff */
[----:B------:R-:W-:Y:S01]  /*4960*/  IMAD R17, R28, UR45, R17 ;  /* 0x0000002d1c117c24 */ /* 0x000fe2000f8e0211 */
[----:B-1----:R-:W-:Y:S01]  /*4970*/  LEA R10, P3, R2, UR46, 0x3 ;  /* 0x0000002e020a7c11 */ /* 0x002fe2000f8618ff */
[----:B------:R-:W-:Y:S01]  /*4980*/  IMAD.IADD R13, R9, 0x1, R13 ;  /* 0x00000001090d7824 */ /* 0x000fe200078e020d */
[----:B------:R1:W-:Y:S01]  /*4990*/  STL [R1+0x2c], R12 ;  /* 0x00002c0c01007387 */ /* 0x0003e20000100800 */
[----:B------:R-:W-:Y:S01]  /*49a0*/  IMAD.IADD R17, R3, 0x1, R17 ;  /* 0x0000000103117824 */ /* 0x000fe200078e0211 */
[----:B------:R-:W-:Y:S01]  /*49b0*/  LEA.HI.X R4, R4, UR43, R15, 0x3, P2 ;  /* 0x0000002b04047c11 */ /* 0x000fe200090f1c0f */
[----:B------:R-:W2:Y:S01]  /*49c0*/  LDCU UR36, c[0x0][0xee0] ;  /* 0x0001dc00ff2477ac */ /* 0x000ea20008000800 */
[----:B------:R-:W-:Y:S01]  /*49d0*/  LEA.HI.X R6, R8, UR41, R13, 0x3, P1 ;  /* 0x0000002908067c11 */ /* 0x000fe200088f1c0d */
[----:B------:R1:W-:Y:S01]  /*49e0*/  STL [R1+0x34], R10 ;  /* 0x0000340a01007387 */ /* 0x0003e20000100800 */
[----:B------:R-:W-:Y:S01]  /*49f0*/  LEA.HI.X R2, R2, UR47, R17, 0x3, P3 ;  /* 0x0000002f02027c11 */ /* 0x000fe200098f1c11 */
[----:B------:R-:W3:Y:S02]  /*4a00*/  LDCU.64 UR12, c[0x0][0x930] ;  /* 0x00012600ff0c77ac */ /* 0x000ee40008000a00 */
[----:B------:R1:W-:Y:S01]  /*4a10*/  STL [R1+0x20], R7 ;  /* 0x0000200701007387 */ /* 0x0003e20000100800 */
[----:B------:R-:W4:Y:S03]  /*4a20*/  LDCU.64 UR20, c[0x0][0x790] ;  /* 0x0000f200ff1477ac */ /* 0x000f260008000a00 */
[----:B------:R1:W-:Y:S01]  /*4a30*/  STL [R1+0x38], R6 ;  /* 0x0000380601007387 */ /* 0x0003e20000100800 */
[----:B------:R-:W0:Y:S03]  /*4a40*/  LDCU.64 UR22, c[0x0][0xee0] ;  /* 0x0001dc00ff1677ac */ /* 0x000e260008000a00 */
[----:B------:R1:W-:Y:S01]  /*4a50*/  STL [R1+0x30], R2 ;  /* 0x0000300201007387 */ /* 0x0003e20000100800 */
[----:B------:R-:W0:Y:S03]  /*4a60*/  LDCU.64 UR24, c[0x0][0xee8] ;  /* 0x0001dd00ff1877ac */ /* 0x000e260008000a00 */
[----:B------:R1:W-:Y:S01]  /*4a70*/  STL [R1+0x28], R4 ;  /* 0x0000280401007387 */ /* 0x0003e20000100800 */
[----:B------:R-:W0:Y:S01]  /*4a80*/  LDCU.64 UR26, c[0x0][0x450] ;  /* 0x00008a00ff1a77ac */ /* 0x000e220008000a00 */
[----:B------:R-:W0:Y:S01]  /*4a90*/  LDCU.64 UR28, c[0x0][0x380] ;  /* 0x00007000ff1c77ac */ /* 0x000e220008000a00 */
[----:B------:R-:W0:Y:S01]  /*4aa0*/  LDCU.64 UR34, c[0x0][0x5f0] ;  /* 0x0000be00ff2277ac */ /* 0x000e220008000a00 */
[----:B------:R-:W0:Y:S01]  /*4ab0*/  LDCU.64 UR38, c[0x0][0xc70] ;  /* 0x00018e00ff2677ac */ /* 0x000e220008000a00 */
[----:B------:R-:W-:-:S02]  /*4ac0*/  USHF.L.U64.HI UR9, UR30, 0x3, UR9 ;  /* 0x000000031e097899 */ /* 0x000fc40008010209 */
[----:B--234-:R-:W-:-:S12]  /*4ad0*/  USHF.L.U64.HI UR10, UR32, 0x3, UR10 ;  /* 0x00000003200a7899 */ /* 0x01cfd8000801020a */
.L_x_909:
[----:B0--3--:R-:W-:Y:S01]  /*4ae0*/  MOV R26, UR11 ;  /* 0x0000000b001a7c02 */ /* 0x009fe20008000f00 */
[----:B------:R-:W-:Y:S03]  /*4af0*/  BSSY.RECONVERGENT B1, `(.L_x_903) ;  /* 0x000002d000017945 */ /* 0x000fe60003800200 */
[----:B-1----:R-:W-:-:S04]  /*4b00*/  LOP3.LUT R2, R0, R26, RZ, 0xfc, !PT ;  /* 0x0000001a00027212 */ /* 0x002fc800078efcff */
[----:B------:R-:W-:-:S13]  /*4b10*/  ISETP.NE.U32.AND P0, PT, R2, RZ, PT ;  /* 0x000000ff0200720c */ /* 0x000fda0003f05070 */
[----:B------:R-:W-:Y:S05]  /*4b20*/  @P0 BRA `(.L_x_904) ;  /* 0x0000000000600947 */ /* 0x000fea0003800000 */
[----:B------:R-:W-:Y:S01]  /*4b30*/  IMAD.U32 R16, RZ, RZ, UR36 ;  /* 0x00000024ff107e24 */ /* 0x000fe2000f8e00ff */
[----:B------:R-:W-:-:S03]  /*4b40*/  MOV R13, RZ ;  /* 0x000000ff000d7202 */ /* 0x000fc60000000f00 */
[----:B------:R-:W0:Y:S01]  /*4b50*/  I2F.U32.RP R5, R16 ;  /* 0x0000001000057306 */ /* 0x000e220000209000 */
[----:B------:R-:W-:-:S07]  /*4b60*/  ISETP.NE.U32.AND P2, PT, R16, RZ, PT ;  /* 0x000000ff1000720c */ /* 0x000fce0003f45070 */
[----:B0-----:R-:W0:Y:S02]  /*4b70*/  MUFU.RCP R5, R5 ;  /* 0x0000000500057308 */ /* 0x001e240000001000 */
[----:B0-----:R-:W-:Y:S01]  /*4b80*/  IADD3 R2, PT, PT, R5, 0xffffffe, RZ ;  /* 0x0ffffffe05027810 */ /* 0x001fe20007ffe0ff */
[----:B------:R-:W-:-:S05]  /*4b90*/  IMAD.MOV.U32 R5, RZ, RZ, RZ ;  /* 0x000000ffff057224 */ /* 0x000fca00078e00ff */
        /* <DEDUP_REMOVED lines=17> */
.L_x_904:
[----:B------:R-:W-:Y:S02]  /*4cb0*/  MOV R3, R28 ;  /* 0x0000001c00037202 */ /* 0x000fe40000000f00 */
[----:B------:R-:W-:-:S07]  /*4cc0*/  MOV R2, 0x4ce0 ;  /* 0x00004ce000027802 */ /* 0x000fce0000000f00 */
[----:B------:R-:W-:Y:S05]  /*4cd0*/  CALL.REL.NOINC `($__internal_30_$__cuda_sm20_div_s64) ;  /* 0x0000004000887944 */ /* 0x000fea0003c00000 */
        /* <DEDUP_REMOVED lines=14> */
.L_x_905:
[----:B------:R-:W-:Y:S05]  /*4dc0*/  BSYNC.RECONVERGENT B1 ;  /* 0x0000000000017941 */ /* 0x000fea0003800200 */
.L_x_903:
[C---:B------:R-:W-:Y:S01]  /*4dd0*/  IMAD R3, R4.reuse, UR5, RZ ;  /* 0x0000000504037c24 */ /* 0x040fe2000f8e02ff */
[----:B------:R-:W2:Y:S01]  /*4de0*/  LDL R23, [R1+0x1c] ;  /* 0x00001c0001177983 */ /* 0x000ea20000100800 */
[----:B------:R-:W-:-:S03]  /*4df0*/  IMAD.WIDE.U32 R12, R4, UR4, R12 ;  /* 0x00000004040c7c25 */ /* 0x000fc6000f8e000c */
[----:B------:R-:W3:Y:S01]  /*4e00*/  LDL R27, [R1+0x24] ;  /* 0x00002400011b7983 */ /* 0x000ee20000100800 */
[----:B------:R-:W-:Y:S01]  /*4e10*/  IMAD R3, R5, UR4, R3 ;  /* 0x0000000405037c24 */ /* 0x000fe2000f8e0203 */
[----:B------:R-:W-:-:S04]  /*4e20*/  IADD3 R10, P0, PT, R12, R16, RZ ;  /* 0x000000100c0a7210 */ /* 0x000fc80007f1e0ff */
[----:B------:R-:W-:Y:S02]  /*4e30*/  IADD3 R17, PT, PT, R13, R3, RZ ;  /* 0x000000030d117210 */ /* 0x000fe40007ffe0ff */
[----:B------:R-:W-:-:S03]  /*4e40*/  IADD3 R22, P1, PT, R10, R16, RZ ;  /* 0x000000100a167210 */ /* 0x000fc60007f3e0ff */
[----:B------:R-:W-:Y:S01]  /*4e50*/  IMAD.X R11, R17, 0x1, R26, P0 ;  /* 0x00000001110b7824 */ /* 0x000fe200000e061a */
[----:B------:R-:W-:-:S04]  /*4e60*/  IADD3 R16, P2, PT, R22, R16, RZ ;  /* 0x0000001016107210 */ /* 0x000fc80007f5e0ff */
[C---:B------:R-:W-:Y:S01]  /*4e70*/  IADD3.X R13, PT, PT, R11.reuse, R26, RZ, P1, !PT ;  /* 0x0000001a0b0d7210 */ /* 0x040fe20000ffe4ff */
[----:B------:R-:W-:Y:S02]  /*4e80*/  IMAD R7, R11, UR26, RZ ;  /* 0x0000001a0b077c24 */ /* 0x000fe4000f8e02ff */
[----:B------:R-:W-:Y:S02]  /*4e90*/  IMAD R3, R17, UR26, RZ ;  /* 0x0000001a11037c24 */ /* 0x000fe4000f8e02ff */
[C---:B------:R-:W-:Y:S02]  /*4ea0*/  IMAD.X R26, R13.reuse, 0x1, R26, P2 ;  /* 0x000000010d1a7824 */ /* 0x040fe400010e061a */
[----:B------:R-:W-:Y:S02]  /*4eb0*/  IMAD R9, R13, UR26, RZ ;  /* 0x0000001a0d097c24 */ /* 0x000fe4000f8e02ff */
[----:B------:R-:W-:-:S04]  /*4ec0*/  IMAD.WIDE.U32 R18, R10, UR26, RZ ;  /* 0x0000001a0a127c25 */ /* 0x000fc8000f8e00ff */
[----:B------:R-:W-:Y:S02]  /*4ed0*/  IMAD R7, R10, UR27, R7 ;  /* 0x0000001b0a077c24 */ /* 0x000fe4000f8e0207 */
[----:B------:R-:W-:Y:S02]  /*4ee0*/  IMAD R5, R26, UR26, RZ ;  /* 0x0000001a1a057c24 */ /* 0x000fe4000f8e02ff */
[----:B------:R-:W-:-:S04]  /*4ef0*/  IMAD.WIDE.U32 R20, R22, UR26, RZ ;  /* 0x0000001a16147c25 */ /* 0x000fc8000f8e00ff */
[----:B------:R-:W-:Y:S02]  /*4f00*/  IMAD R9, R22, UR27, R9 ;  /* 0x0000001b16097c24 */ /* 0x000fe4000f8e0209 */
[----:B------:R-:W-:Y:S01]  /*4f10*/  IMAD.WIDE.U32 R14, R12, UR26, RZ ;  /* 0x0000001a0c0e7c25 */ /* 0x000fe2000f8e00ff */
[----:B------:R-:W-:-:S03]  /*4f20*/  LEA R4, P1, R18, UR28, 0x3 ;  /* 0x0000001c12047c11 */ /* 0x000fc6000f8218ff */
[----:B------:R-:W-:Y:S02]  /*4f30*/  IMAD R3, R12, UR27, R3 ;  /* 0x0000001b0c037c24 */ /* 0x000fe4000f8e0203 */
[----:B------:R-:W-:Y:S01]  /*4f40*/  IMAD.WIDE.U32 R24, R16, UR26, RZ ;  /* 0x0000001a10187c25 */ /* 0x000fe2000f8e00ff */
[----:B------:R-:W-:-:S03]  /*4f50*/  LEA R6, P2, R20, UR28, 0x3 ;  /* 0x0000001c14067c11 */ /* 0x000fc6000f8418ff */
[----:B------:R-:W-:Y:S02]  /*4f60*/  IMAD R5, R16, UR27, R5 ;  /* 0x0000001b10057c24 */ /* 0x000fe4000f8e0205 */
[----:B------:R-:W-:Y:S01]  /*4f70*/  IMAD.IADD R7, R19, 0x1, R7 ;  /* 0x0000000113077824 */ /* 0x000fe200078e0207 */
[----:B------:R-:W-:Y:S01]  /*4f80*/  IADD3 R9, PT, PT, R21, R9, RZ ;  /* 0x0000000915097210 */ /* 0x000fe20007ffe0ff */
[----:B------:R-:W4:Y:S01]  /*4f90*/  LDL R19, [R1+0x2c] ;  /* 0x00002c0001137983 */ /* 0x000f220000100800 */
[----:B------:R-:W-:Y:S01]  /*4fa0*/  IADD3 R3, PT, PT, R15, R3, RZ ;  /* 0x000000030f037210 */ /* 0x000fe20007ffe0ff */
[----:B------:R-:W-:Y:S01]  /*4fb0*/  IMAD.IADD R15, R25, 0x1, R5 ;  /* 0x00000001190f7824 */ /* 0x000fe200078e0205 */
[----:B------:R-:W-:Y:S01]  /*4fc0*/  LEA.HI.X R5, R18, UR29, R7, 0x3, P1 ;  /* 0x0000001d12057c11 */ /* 0x000fe200088f1c07 */
[----:B------:R-:W2:Y:S01]  /*4fd0*/  LDL R21, [R1+0x34] ;  /* 0x0000340001157983 */ /* 0x000ea20000100800 */
[----:B------:R-:W-:-:S03]  /*4fe0*/  LEA.HI.X R7, R20, UR29, R9, 0x3, P2 ;  /* 0x0000001d14077c11 */ /* 0x000fc600090f1c09 */
[----:B------:R-:W2:Y:S01]  /*4ff0*/  LDL R20, [R1+0x30] ;  /* 0x0000300001147983 */ /* 0x000ea20000100800 */
[----:B------:R-:W-:-:S03]  /*5000*/  LEA R2, P0, R14, UR28, 0x3 ;  /* 0x0000001c0e027c11 */ /* 0x000fc6000f8018ff */
[----:B------:R-:W4:Y:S01]  /*5010*/  LDL R18, [R1+0x28] ;  /* 0x0000280001127983 */ /* 0x000f220000100800 */
[----:B------:R-:W-:-:S03]  /*5020*/  LEA.HI.X R3, R14, UR29, R3, 0x3, P0 ;  /* 0x0000001d0e037c11 */ /* 0x000fc600080f1c03 */
[----:B------:R-:W3:Y:S01]  /*5030*/  LDL R14, [R1+0x20] ;  /* 0x00002000010e7983 */ /* 0x000ee20000100800 */
[----:B------:R-:W-:-:S03]  /*5040*/  LEA R8, P3, R24, UR28, 0x3 ;  /* 0x0000001c18087c11 */ /* 0x000fc6000f8618ff */
[----:B------:R-:W5:Y:S04]  /*5050*/  LDG.E.64 R2, desc[UR14][R2.64] ;  /* 0x0000000e02027981 */ /* 0x000f68000c1e1b00 */
[----:B------:R-:W5:Y:S01]  /*5060*/  LDG.E.64 R4, desc[UR14][R4.64] ;  /* 0x0000000e04047981 */ /* 0x000f62000c1e1b00 */
[----:B--2---:R-:W-:-:S04]  /*5070*/  LOP3.LUT R21, R21, R20, RZ, 0x3c, !PT ;  /* 0x0000001415157212 */ /* 0x004fc800078e3cff */
[----:B------:R-:W-:-:S04]  /*5080*/  LOP3.LUT R20, R21, R20, RZ, 0x3c, !PT ;  /* 0x0000001415147212 */ /* 0x000fc800078e3cff */
[----:B------:R-:W-:-:S06]  /*5090*/  LOP3.LUT R21, R21, R20, RZ, 0x3c, !PT ;  /* 0x0000001415157212 */ /* 0x000fcc00078e3cff */
[----:B------:R-:W2:Y:S01]  /*50a0*/  LDG.E.64 R20, desc[UR14][R20.64] ;  /* 0x0000000e14147981 */ /* 0x000ea2000c1e1b00 */
[----:B------:R-:W-:Y:S01]  /*50b0*/  LEA.HI.X R9, R24, UR29, R15, 0x3, P3 ;  /* 0x0000001d18097c11 */ /* 0x000fe200098f1c0f */
[----:B---3--:R-:W-:Y:S01]  /*50c0*/  IMAD.MOV.U32 R25, RZ, RZ, R14 ;  /* 0x000000ffff197224 */ /* 0x008fe200078e000e */
[----:B------:R-:W-:Y:S01]  /*50d0*/  MOV R14, R23 ;  /* 0x00000017000e7202 */ /* 0x000fe20000000f00 */
[----:B------:R-:W-:Y:S01]  /*50e0*/  IMAD.MOV.U32 R15, RZ, RZ, R29 ;  /* 0x000000ffff0f7224 */ /* 0x000fe200078e001d */
[----:B------:R-:W-:-:S05]  /*50f0*/  MOV R24, R27 ;  /* 0x0000001b00187202 */ /* 0x000fca0000000f00 */
[----:B------:R-:W3:Y:S01]  /*5100*/  LDG.E.64 R14, desc[UR14][R14.64] ;  /* 0x0000000e0e0e7981 */ /* 0x000ee2000c1e1b00 */
[----:B----4-:R-:W-:-:S04]  /*5110*/  LOP3.LUT R19, R19, R18, RZ, 0x3c, !PT ;  /* 0x0000001213137212 */ /* 0x010fc800078e3cff */
[----:B------:R-:W-:-:S04]  /*5120*/  LOP3.LUT R18, R19, R18, RZ, 0x3c, !PT ;  /* 0x0000001213127212 */ /* 0x000fc800078e3cff */
[----:B------:R-:W-:-:S06]  /*5130*/  LOP3.LUT R19, R19, R18, RZ, 0x3c, !PT ;  /* 0x0000001213137212 */ /* 0x000fcc00078e3cff */
[----:B------:R-:W4:Y:S04]  /*5140*/  LDG.E.64 R18, desc[UR14][R18.64] ;  /* 0x0000000e12127981 */ /* 0x000f28000c1e1b00 */
[----:B--2---:R0:W-:Y:S04]  /*5150*/  STL.64 [R1+0x10], R20 ;  /* 0x0000101401007387 */ /* 0x0041e80000100a00 */
[----:B0-----:R-:W5:Y:S04]  /*5160*/  LDG.E.64 R20, desc[UR14][R24.64] ;  /* 0x0000000e18147981 */ /* 0x001f68000c1e1b00 */
[----:B------:R-:W2:Y:S04]  /*5170*/  LDG.E.64 R24, desc[UR14][R6.64] ;  /* 0x0000000e06187981 */ /* 0x000ea8000c1e1b00 */
[----:B------:R0:W5:Y:S02]  /*5180*/  LDG.E.64 R6, desc[UR14][R8.64] ;  /* 0x0000000e08067981 */ /* 0x000164000c1e1b00 */
[----:B0-----:R-:W0:Y:S01]  /*5190*/  LDC.64 R8, c[0x0][0x520] ;  /* 0x00014800ff087b82 */ /* 0x001e220000000a00 */
[----:B------:R-:W-:Y:S01]  /*51a0*/  IMAD R23, R17, UR34, RZ ;  /* 0x0000002211177c24 */ /* 0x000fe2000f8e02ff */
[----:B---3--:R1:W-:Y:S01]  /*51b0*/  STL.64 [R1+0x8], R14 ;  /* 0x0000080e01007387 */ /* 0x0083e20000100a00 */
[----:B------:R-:W-:-:S02]  /*51c0*/  IMAD R17, R11, UR34, RZ ;  /* 0x000000220b117c24 */ /* 0x000fc4000f8e02ff */
[C---:B------:R-:W-:Y:S02]  /*51d0*/  IMAD R11, R12.reuse, UR35, R23 ;  /* 0x000000230c0b7c24 */ /* 0x040fe4000f8e0217 */
[----:B-1----:R-:W-:-:S04]  /*51e0*/  IMAD.WIDE.U32 R14, R12, UR34, RZ ;  /* 0x000000220c0e7c25 */ /* 0x002fc8000f8e00ff */
[----:B------:R-:W-:Y:S02]  /*51f0*/  IMAD R12, R13, UR34, RZ ;  /* 0x000000220d0c7c24 */ /* 0x000fe4000f8e02ff */
[----:B------:R-:W-:Y:S01]  /*5200*/  IMAD R13, R10, UR35, R17 ;  /* 0x000000230a0d7c24 */ /* 0x000fe2000f8e0211 */
[----:B------:R-:W-:Y:S01]  /*5210*/  IADD3 R11, PT, PT, R15, R11, RZ ;  /* 0x0000000b0f0b7210 */ /* 0x000fe20007ffe0ff */
[C---:B------:R-:W-:Y:S02]  /*5220*/  IMAD R17, R22.reuse, UR35, R12 ;  /* 0x0000002316117c24 */ /* 0x040fe4000f8e020c */
[----:B------:R-:W-:-:S04]  /*5230*/  IMAD.WIDE.U32 R22, R22, UR34, RZ ;  /* 0x0000002216167c25 */ /* 0x000fc8000f8e00ff */
[----:B------:R-:W-:Y:S01]  /*5240*/  IMAD R15, R26, UR34, RZ ;  /* 0x000000221a0f7c24 */ /* 0x000fe2000f8e02ff */
[----:B------:R-:W-:Y:S01]  /*5250*/  UMOV UR6, 0x24dd2f1a ;  /* 0x24dd2f1a00067882 */ /* 0x000fe20000000000 */
[----:B------:R-:W-:Y:S01]  /*5260*/  UMOV UR7, 0x3fe4f922 ;  /* 0x3fe4f92200077882 */ /* 0x000fe20000000000 */
[----:B------:R-:W-:Y:S01]  /*5270*/  BSSY.RECONVERGENT B1, `(.L_x_906) ;  /* 0x00000ff000017945 */ /* 0x000fe20003800200 */
[----:B--2---:R1:W-:Y:S02]  /*5280*/  STL.64 [R1], R24 ;  /* 0x0000001801007387 */ /* 0x0043e40000100a00 */
[----:B-1----:R-:W-:-:S04]  /*5290*/  IMAD.WIDE.U32 R24, R10, UR34, RZ ;  /* 0x000000220a187c25 */ /* 0x002fc8000f8e00ff */
[----:B------:R-:W-:Y:S01]  /*52a0*/  IMAD.IADD R13, R25, 0x1, R13 ;  /* 0x00000001190d7824 */ /* 0x000fe200078e020d */
[----:B0-----:R-:W-:-:S04]  /*52b0*/  LEA R12, P1, R24, R8, 0x3 ;  /* 0x00000008180c7211 */ /* 0x001fc800078218ff */
[----:B------:R-:W-:Y:S01]  /*52c0*/  LEA.HI.X R13, R24, R9, R13, 0x3, P1 ;  /* 0x00000009180d7211 */ /* 0x000fe200008f1c0d */
[C---:B------:R-:W-:Y:S01]  /*52d0*/  IMAD R24, R16.reuse, UR35, R15 ;  /* 0x0000002310187c24 */ /* 0x040fe2000f8e020f */
[----:B------:R-:W-:Y:S01]  /*52e0*/  IADD3 R15, PT, PT, R23, R17, RZ ;  /* 0x00000011170f7210 */ /* 0x000fe20007ffe0ff */
[----:B------:R-:W-:-:S04]  /*52f0*/  IMAD.WIDE.U32 R16, R16, UR34, RZ ;  /* 0x0000002210107c25 */ /* 0x000fc8000f8e00ff */
[----:B------:R-:W-:Y:S01]  /*5300*/  IMAD.IADD R24, R17, 0x1, R24 ;  /* 0x0000000111187824 */ /* 0x000fe200078e0218 */
[----:B------:R-:W-:-:S04]  /*5310*/  LEA R10, P0, R14, R8, 0x3 ;  /* 0x000000080e0a7211 */ /* 0x000fc800078018ff */
[----:B------:R0:W-:Y:S01]  /*5320*/  STL [R1+0x18], R24 ;  /* 0x0000181801007387 */ /* 0x0001e20000100800 */
[-C--:B------:R-:W-:Y:S02]  /*5330*/  LEA.HI.X R11, R14, R9.reuse, R11, 0x3, P0 ;  /* 0x000000090e0b7211 */ /* 0x080fe400000f1c0b */
[C---:B------:R-:W-:Y:S02]  /*5340*/  LEA R14, P0, R22.reuse, R8, 0x3 ;  /* 0x00000008160e7211 */ /* 0x040fe400078018ff */
[----:B----4-:R-:W-:Y:S02]  /*5350*/  LOP3.LUT R23, R19, 0x7fffffff, RZ, 0xc0, !PT ;  /* 0x7fffffff13177812 */ /* 0x010fe400078ec0ff */
[----:B------:R-:W-:Y:S02]  /*5360*/  LEA.HI.X R15, R22, R9, R15, 0x3, P0 ;  /* 0x00000009160f7211 */ /* 0x000fe400000f1c0f */
        /* <DEDUP_REMOVED lines=12> */
[----:B------:R-:W-:Y:S01]  /*5430*/  IMAD.MOV.U32 R26, RZ, RZ, -0x7649667 ;  /* 0xf89b6999ff1a7424 */ /* 0x000fe200078e00ff */
        /* <DEDUP_REMOVED lines=143> */
.L_x_907:
        /* <DEDUP_REMOVED lines=83> */
.L_x_908:
[----:B------:R-:W-:Y:S05]  /*6260*/  BSYNC.RECONVERGENT B1 ;  /* 0x0000000000017941 */ /* 0x000fea0003800200 */
.L_x_906:
[----:B------:R-:W2:Y:S04]  /*6270*/  LDL.LU.64 R24, [R1+0x8] ;  /* 0x0000080001187983 */ /* 0x000ea80000300a00 */
[----:B------:R-:W3:Y:S04]  /*6280*/  LDL.LU.64 R26, [R1+0x10] ;  /* 0x00001000011a7983 */ /* 0x000ee80000300a00 */
[----:B------:R4:W-:Y:S04]  /*6290*/  STL.64 [R1+0x48], R14 ;  /* 0x0000480e01007387 */ /* 0x0009e80000100a00 */
[----:B----4-:R-:W4:Y:S01]  /*62a0*/  LDL.LU.64 R14, [R1] ;  /* 0x00000000010e7983 */ /* 0x010f220000300a00 */
[----:B01---5:R-:W-:Y:S03]  /*62b0*/  DMUL R18, R20, R22 ;  /* 0x0000001614127228 */ /* 0x023fe60000000000 */
[----:B------:R0:W-:Y:S04]  /*62c0*/  STL [R1+0x40], R29 ;  /* 0x0000401d01007387 */ /* 0x0001e80000100800 */
[----:B0-----:R-:W3:-:S15]  /*62d0*/  LDL.LU R29, [R1+0x3c] ;  /* 0x00003c00011d7983 */ /* 0x001ede0000300800 */
[----:B------:R-:W-:-:S15]  /*62e0*/  NOP ;  /* 0x0000000000007918 */ /* 0x000fde0000000000 */
[----:B------:R-:W-:-:S15]  /*62f0*/  NOP ;  /* 0x0000000000007918 */ /* 0x000fde0000000000 */
[----:B------:R-:W-:-:S12]  /*6300*/  NOP ;  /* 0x0000000000007918 */ /* 0x000fd80000000000 */
[----:B------:R-:W-:-:S15]  /*6310*/  DMUL R20, R6, R20 ;  /* 0x0000001406147228 */ /* 0x000fde0000000000 */
[----:B------:R-:W-:-:S15]  /*6320*/  NOP ;  /* 0x0000000000007918 */ /* 0x000fde0000000000 */
[----:B------:R-:W-:-:S15]  /*6330*/  NOP ;  /* 0x0000000000007918 */ /* 0x000fde0000000000 */
[----:B------:R-:W-:-:S15]  /*6340*/  NOP ;  /* 0x0000000000007918 */ /* 0x000fde0000000000 */
[----:B------:R-:W-:-:S04]  /*6350*/  NOP ;  /* 0x0000000000007918 */ /* 0x000fc80000000000 */
[----:B------:R-:W2:-:S15]  /*6360*/  DFMA R22, -R22, R22, 1 ;  /* 0x3ff000001616742b */ /* 0x000e9e0000000116 */
[----:B------:R-:W-:-:S15]  /*6370*/  NOP ;  /* 0x0000000000007918 */ /* 0x000fde0000000000 */
[----:B------:R-:W-:-:S15]  /*6380*/  NOP ;  /* 0x0000000000007918 */ /* 0x000fde0000000000 */
[----:B------:R-:W-:-:S15]  /*6390*/  NOP ;  /* 0x0000000000007918 */ /* 0x000fde0000000000 */
[----:B------:R-:W-:-:S04]  /*63a0*/  NOP ;  /* 0x0000000000007918 */ /* 0x000fc80000000000 */
[----:B--2---:R-:W4:-:S15]  /*63b0*/  DFMA R20, R20, R22, R24 ;  /* 0x000000161414722b */ /* 0x004f1e0000000018 */
        /* <DEDUP_REMOVED lines=72> */
[----:B0-----:R-:W2:Y:S01]  /*6840*/  LDL.LU R19, [R1+0x18] ;  /* 0x0000180001137983 */ /* 0x001ea20000300800 */
[C---:B------:R-:W-:Y:S01]  /*6850*/  LEA R8, P0, R16.reuse, R8, 0x3 ;  /* 0x0000000810087211 */ /* 0x040fe200078018ff */
[----:B------:R-:W-:Y:S02]  /*6860*/  IMAD.U32 R18, RZ, RZ, UR32 ;  /* 0x00000020ff127e24 */ /* 0x000fe4000f8e00ff */
[----:B------:R-:W-:Y:S01]  /*6870*/  STG.E.64 desc[UR14][R10.64], R22 ;  /* 0x000000160a007986 */ /* 0x000fe2000c101b0e */
[----:B--2---:R-:W-:Y:S02]  /*6880*/  LEA.HI.X R9, R16, R9, R19, 0x3, P0 ;  /* 0x0000000910097211 */ /* 0x004fe400000f1c13 */
[----:B------:R-:W-:Y:S01]  /*6890*/  MOV R16, UR30 ;  /* 0x0000001e00107c02 */ /* 0x000fe20008000f00 */
[----:B------:R-:W2:Y:S03]  /*68a0*/  LDL.LU R19, [R1+0x30] ;  /* 0x0000300001137983 */ /* 0x000ea60000300800 */
[----:B------:R-:W-:-:S02]  /*68b0*/  LEA R26, P2, R16, R26, 0x3 ;  /* 0x0000001a101a7211 */ /* 0x000fc400078418ff */
[-C--:B------:R-:W-:Y:S02]  /*68c0*/  MOV R16, R29.reuse ;  /* 0x0000001d00107202 */ /* 0x080fe40000000f00 */
[----:B------:R-:W-:Y:S01]  /*68d0*/  LEA R29, P1, R18, R29, 0x3 ;  /* 0x0000001d121d7211 */ /* 0x000fe200078218ff */
[----:B------:R0:W-:Y:S04]  /*68e0*/  STL [R1+0x24], R26 ;  /* 0x0000241a01007387 */ /* 0x0001e80000100800 */
[----:B0-----:R-:W2:Y:S04]  /*68f0*/  LDL.LU R26, [R1+0x20] ;  /* 0x00002000011a7983 */ /* 0x001ea80000300800 */
[----:B------:R0:W-:Y:S04]  /*6900*/  STL [R1+0x3c], R29 ;  /* 0x00003c1d01007387 */ /* 0x0001e80000100800 */
[----:B0-----:R-:W2:Y:S04]  /*6910*/  LDL.LU R29, [R1+0x40] ;  /* 0x00004000011d7983 */ /* 0x001ea80000300800 */
[----:B------:R-:W2:Y:S04]  /*6920*/  LDL.LU R18, [R1+0x28] ;  /* 0x0000280001127983 */ /* 0x000ea80000300800 */
[----:B------:R-:W2:Y:S04]  /*6930*/  LDL.LU R23, [R1+0x1c] ;  /* 0x00001c0001177983 */ /* 0x000ea80000300800 */
[----:B------:R-:W2:Y:S04]  /*6940*/  LDL.LU R10, [R1+0x2c] ;  /* 0x00002c00010a7983 */ /* 0x000ea80000300800 */
[----:B------:R-:W2:Y:S01]  /*6950*/  LDL.LU R11, [R1+0x34] ;  /* 0x00003400010b7983 */ /* 0x000ea20000300800 */
[----:B------:R-:W-:-:S02]  /*6960*/  UIMAD.WIDE.U32 UR40, UR8, UR12, URZ ;  /* 0x0000000c082872a5 */ /* 0x000fc4000f8e00ff */
[----:B------:R-:W-:-:S15]  /*6970*/  UIMAD.WIDE.U32 UR6, UR8, UR38, URZ ;  /* 0x00000026080672a5 */ /* 0x000fde000f8e00ff */
[----:B-1----:R-:W0:Y:S01]  /*6980*/  DMUL R4, R6, R4 ;  /* 0x0000000406047228 */ /* 0x002e220000000000 */
[----:B------:R-:W-:Y:S01]  /*6990*/  UIMAD.WIDE.U32 UR42, UR8, UR20, URZ ;  /* 0x00000014082a72a5 */ /* 0x000fe2000f8e00ff */
[----:B------:R-:W-:Y:S01]  /*69a0*/  STG.E.64 desc[UR14][R12.64], R24 ;  /* 0x000000180c007986 */ /* 0x000fe2000c101b0e */
[----:B------:R-:W-:-:S03]  /*69b0*/  UIMAD UR19, UR8, UR13, UR41 ;  /* 0x0000000d081372a4 */ /* 0x000fc6000f8e0229 */
[----:B----4-:R1:W-:Y:S01]  /*69c0*/  STG.E.64 desc[UR14][R14.64], R2 ;  /* 0x000000020e007986 */ /* 0x0103e2000c101b0e */
[----:B------:R-:W-:-:S03]  /*69d0*/  UIMAD UR37, UR8, UR21, UR43 ;  /* 0x00000015082572a4 */ /* 0x000fc6000f8e022b */
[----:B0-----:R0:W-:Y:S01]  /*69e0*/  STG.E.64 desc[UR14][R8.64], R4 ;  /* 0x0000000408007986 */ /* 0x0011e2000c101b0e */
[----:B------:R-:W-:Y:S01]  /*69f0*/  IMAD.U32 R6, RZ, RZ, UR42 ;  /* 0x0000002aff067e24 */ /* 0x000fe2000f8e00ff */
[----:B------:R-:W-:Y:S01]  /*6a00*/  MOV R7, UR43 ;  /* 0x0000002b00077c02 */ /* 0x000fe20008000f00 */
[----:B------:R-:W-:Y:S02]  /*6a10*/  IMAD.U32 R7, RZ, RZ, UR37 ;  /* 0x00000025ff077e24 */ /* 0x000fe4000f8e00ff */
[----:B-1----:R-:W-:Y:S02]  /*6a20*/  IMAD.U32 R2, RZ, RZ, UR6 ;  /* 0x00000006ff027e24 */ /* 0x002fe4000f8e00ff */
[----:B0-----:R-:W-:Y:S01]  /*6a30*/  IMAD.U32 R4, RZ, RZ, UR40 ;  /* 0x00000028ff047e24 */ /* 0x001fe2000f8e00ff */
[----:B------:R-:W-:Y:S02]  /*6a40*/  MOV R5, UR41 ;  /* 0x0000002900057c02 */ /* 0x000fe40008000f00 */
[----:B------:R-:W-:Y:S01]  /*6a50*/  MOV R5, UR19 ;  /* 0x0000001300057c02 */ /* 0x000fe20008000f00 */
[----:B---3--:R-:W-:Y:S01]  /*6a60*/  IMAD.MOV.U32 R17, RZ, RZ, R27 ;  /* 0x000000ffff117224 */ /* 0x008fe200078e001b */
[----:B------:R-:W-:-:S02]  /*6a70*/  IADD3.X R27, PT, PT, R27, UR10, RZ, P1, !PT ;  /* 0x0000000a1b1b7c10 */ /* 0x000fc40008ffe4ff */
[----:B------:R-:W-:Y:S02]  /*6a80*/  IADD3 R28, P0, PT, R28, UR8, RZ ;  /* 0x000000081c1c7c10 */ /* 0x000fe4000ff1e0ff */
[----:B------:R3:W-:Y:S02]  /*6a90*/  STG.E.64 desc[UR14][R16.64], R20 ;  /* 0x0000001410007986 */ /* 0x0007e4000c101b0e */
[----:B------:R-:W-:Y:S02]  /*6aa0*/  IADD3.X R0, PT, PT, RZ, R0, RZ, P0, !PT ;  /* 0x00000000ff007210 */ /* 0x000fe400007fe4ff */
[----:B------:R-:W-:-:S04]  /*6ab0*/  ISETP.GE.U32.AND P0, PT, R28, UR24, PT ;  /* 0x000000181c007c0c */ /* 0x000fc8000bf06070 */
[----:B------:R-:W-:Y:S01]  /*6ac0*/  ISETP.GE.AND.EX P0, PT, R0, UR25, PT, P0 ;  /* 0x0000001900007c0c */ /* 0x000fe2000bf06300 */
[----:B------:R-:W-:Y:S02]  /*6ad0*/  UIMAD UR18, UR8, UR39, UR7 ;  /* 0x00000027081272a4 */ /* 0x000fe4000f8e0207 */
[----:B------:R-:W-:-:S04]  /*6ae0*/  MOV R3, UR7 ;  /* 0x0000000700037c02 */ /* 0x000fc80008000f00 */
[----:B------:R-:W-:Y:S01]  /*6af0*/  IMAD.U32 R3, RZ, RZ, UR18 ;  /* 0x00000012ff037e24 */ /* 0x000fe2000f8e00ff */
[----:B--2---:R-:W-:Y:S02]  /*6b00*/  IADD3.X R26, PT, PT, R26, UR9, RZ, P2, !PT ;  /* 0x000000091a1a7c10 */ /* 0x004fe400097fe4ff */
[----:B------:R-:W-:Y:S02]  /*6b10*/  LEA R23, P3, R2, R23, 0x3 ;  /* 0x0000001702177211 */ /* 0x000fe400078618ff */
[----:B------:R-:W-:Y:S02]  /*6b20*/  LEA R10, P4, R4, R10, 0x3 ;  /* 0x0000000a040a7211 */ /* 0x000fe400078818ff */
[----:B------:R-:W-:Y:S02]  /*6b30*/  LEA R11, P5, R6, R11, 0x3 ;  /* 0x0000000b060b7211 */ /* 0x000fe400078a18ff */
[----:B------:R-:W-:Y:S01]  /*6b40*/  LEA.HI.X R18, R4, R18, R5, 0x3, P4 ;  /* 0x0000001204127211 */ /* 0x000fe200020f1c05 */
[----:B------:R3:W-:Y:S01]  /*6b50*/  STL [R1+0x1c], R23 ;  /* 0x00001c1701007387 */ /* 0x0007e20000100800 */
[----:B------:R-:W-:-:S03]  /*6b60*/  LEA.HI.X R19, R6, R19, R7, 0x3, P5 ;  /* 0x0000001306137211 */ /* 0x000fc600028f1c07 */
[----:B------:R3:W-:Y:S04]  /*6b70*/  STL [R1+0x2c], R10 ;  /* 0x00002c0a01007387 */ /* 0x0007e80000100800 */
[----:B------:R3:W-:Y:S04]  /*6b80*/  STL [R1+0x34], R11 ;  /* 0x0000340b01007387 */ /* 0x0007e80000100800 */
[----:B------:R3:W-:Y:S04]  /*6b90*/  STL [R1+0x28], R18 ;  /* 0x0000281201007387 */ /* 0x0007e80000100800 */
[----:B------:R3:W-:Y:S04]  /*6ba0*/  STL [R1+0x38], R27 ;  /* 0x0000381b01007387 */ /* 0x0007e80000100800 */
[----:B------:R3:W-:Y:S04]  /*6bb0*/  STL [R1+0x30], R19 ;  /* 0x0000301301007387 */ /* 0x0007e80000100800 */
[----:B------:R3:W-:Y:S01]  /*6bc0*/  STL [R1+0x20], R26 ;  /* 0x0000201a01007387 */ /* 0x0007e20000100800 */
[----:B------:R-:W-:Y:S01]  /*6bd0*/  LEA.HI.X R29, R2, R29, R3, 0x3, P3 ;  /* 0x0000001d021d7211 */ /* 0x000fe200018f1c03 */
[----:B------:R-:W-:Y:S06]  /*6be0*/  @!P0 BRA `(.L_x_909) ;  /* 0xffffffdc00bc8947 */ /* 0x000fec000383ffff */
[----:B------:R-:W-:Y:S05]  /*6bf0*/  BSYNC.RECONVERGENT B0 ;  /* 0x0000000000007941 */ /* 0x000fea0003800200 */
.L_x_902:
[----:B------:R-:W-:Y:S05]  /*6c00*/  EXIT ;  /* 0x000000000000794d */ /* 0x000fea0003800000 */
.L_x_901:
        /* <DEDUP_REMOVED lines=17> */
[----:B--2---:R-:W-:Y:S01]  /*6d20*/  UIMAD.WIDE.U32 UR32, UR8, UR36, URZ ;  /* 0x00000024082072a5 */ /* 0x004fe2000f8e00ff */
[----:B------:R-:W-:Y:S01]  /*6d30*/  IMAD R13, R28, UR11, R3 ;  /* 0x0000000b1c0d7c24 */ /* 0x000fe2000f8e0203 */
[----:B----4-:R-:W-:Y:S01]  /*6d40*/  LEA R10, P1, R4, UR40, 0x3 ;  /* 0x00000028040a7c11 */ /* 0x010fe2000f8218ff */
[C---:B------:R-:W-:Y:S01]  /*6d50*/  IMAD R3, R0.reuse, UR36, RZ ;  /* 0x0000002400037c24 */ /* 0x040fe2000f8e02ff */
[----:B---3--:R-:W-:Y:S02]  /*6d60*/  UIMAD.WIDE.U32 UR34, UR8, UR44, URZ ;  /* 0x0000002c082272a5 */ /* 0x008fe4000f8e00ff */
[----:B------:R-:W-:Y:S01]  /*6d70*/  IMAD R17, R0, UR44, RZ ;  /* 0x0000002c00117c24 */ /* 0x000fe2000f8e02ff */
[----:B------:R-:W-:Y:S01]  /*6d80*/  IADD3 R11, PT, PT, R7, R11, RZ ;  /* 0x0000000b070b7210 */ /* 0x000fe20007ffe0ff */
[C---:B------:R-:W-:Y:S01]  /*6d90*/  IMAD R15, R28.reuse, UR37, R3 ;  /* 0x000000251c0f7c24 */ /* 0x040fe2000f8e0203 */
[----:B------:R0:W-:Y:S01]  /*6da0*/  STL [R1+0x2c], R10 ;  /* 0x00002c0a01007387 */ /* 0x0001e20000100800 */
[----:B------:R-:W-:Y:S01]  /*6db0*/  IMAD.WIDE.U32 R2, R28, UR44, RZ ;  /* 0x0000002c1c027c25 */ /* 0x000fe2000f8e00ff */
[----:B------:R-:W-:Y:S01]  /*6dc0*/  UIMAD UR10, UR8, UR11, UR31 ;  /* 0x0000000b080a72a4 */ /* 0x000fe2000f8e021f */
[----:B------:R-:W-:Y:S01]  /*6dd0*/  LEA.HI.X R29, R6, UR19, R11, 0x3, P0 ;  /* 0x00000013061d7c11 */ /* 0x000fe200080f1c0b */
[----:B------:R-:W-:Y:S01]  /*6de0*/  UIMAD UR9, UR8, UR7, UR27 ;  /* 0x00000007080972a4 */ /* 0x000fe2000f8e021b */
[C---:B------:R-:W-:Y:S01]  /*6df0*/  IMAD R17, R28.reuse, UR45, R17 ;  /* 0x0000002d1c117c24 */ /* 0x040fe2000f8e0211 */
[----:B------:R-:W-:Y:S01]  /*6e00*/  UIMAD UR11, UR8, UR37, UR33 ;  /* 0x00000025080b72a4 */ /* 0x000fe2000f8e0221 */
[----:B------:R-:W-:Y:S01]  /*6e10*/  IMAD.WIDE.U32 R8, R28, UR36, RZ ;  /* 0x000000241c087c25 */ /* 0x000fe2000f8e00ff */
[----:B------:R-:W-:Y:S01]  /*6e20*/  UIMAD UR12, UR8, UR45, UR35 ;  /* 0x0000002d080c72a4 */ /* 0x000fe2000f8e0223 */
[----:B0-----:R-:W-:-:S02]  /*6e30*/  LEA R10, P3, R2, UR46, 0x3 ;  /* 0x0000002e020a7c11 */ /* 0x001fc4000f8618ff */
[----:B------:R-:W-:Y:S01]  /*6e40*/  IMAD.IADD R13, R5, 0x1, R13 ;  /* 0x00000001050d7824 */ /* 0x000fe200078e020d */
[----:B-----5:R-:W-:Y:S01]  /*6e50*/  LEA R12, P2, R8, UR42, 0x3 ;  /* 0x0000002a080c7c11 */ /* 0x020fe2000f8418ff */
[----:B------:R-:W-:Y:S01]  /*6e60*/  IMAD.IADD R17, R3, 0x1, R17 ;  /* 0x0000000103117824 */ /* 0x000fe200078e0211 */
[----:B------:R-:W-:Y:S01]  /*6e70*/  IADD3 R15, PT, PT, R9, R15, RZ ;  /* 0x0000000f090f7210 */ /* 0x000fe20007ffe0ff */
[----:B------:R-:W0:Y:S01]  /*6e80*/  LDCU UR13, c[0x0][0xee4] ;  /* 0x0001dc80ff0d77ac */ /* 0x000e220008000800 */
[----:B------:R-:W-:Y:S01]  /*6e90*/  LEA.HI.X R5, R4, UR41, R13, 0x3, P1 ;  /* 0x0000002904057c11 */ /* 0x000fe200088f1c0d */
[----:B------:R1:W-:Y:S01]  /*6ea0*/  STL [R1+0x1c], R12 ;  /* 0x00001c0c01007387 */ /* 0x0003e20000100800 */
[----:B------:R-:W-:Y:S01]  /*6eb0*/  LEA.HI.X R2, R2, UR47, R17, 0x3, P3 ;  /* 0x0000002f02027c11 */ /* 0x000fe200098f1c11 */
[----:B------:R-:W2:Y:S01]  /*6ec0*/  LDCU UR38, c[0x0][0xee0] ;  /* 0x0001dc00ff2677ac */ /* 0x000ea20008000800 */
[----:B------:R-:W-:Y:S01]  /*6ed0*/  LEA.HI.X R4, R8, UR43, R15, 0x3, P2 ;  /* 0x0000002b08047c11 */ /* 0x000fe200090f1c0f */
[----:B------:R1:W-:Y:S01]  /*6ee0*/  STL [R1+0x24], R10 ;  /* 0x0000240a01007387 */ /* 0x0003e20000100800 */
[----:B------:R-:W3:Y:S03]  /*6ef0*/  LDCU.64 UR20, c[0x0][0xee0] ;  /* 0x0001dc00ff1477ac */ /* 0x000ee60008000a00 */
[----:B------:R1:W-:Y:S01]  /*6f00*/  STL [R1+0x28], R5 ;  /* 0x0000280501007387 */ /* 0x0003e20000100800 */
[----:B------:R-:W4:Y:S03]  /*6f10*/  LDCU.64 UR22, c[0x0][0xee8] ;  /* 0x0001dd00ff1677ac */ /* 0x000f260008000a00 */
[----:B------:R1:W-:Y:S01]  /*6f20*/  STL [R1+0x20], R2 ;  /* 0x0000200201007387 */ /* 0x0003e20000100800 */
[----:B------:R-:W0:Y:S03]  /*6f30*/  LDCU.64 UR24, c[0x0][0x450] ;  /* 0x00008a00ff1877ac */ /* 0x000e260008000a00 */
[----:B------:R1:W-:Y:S01]  /*6f40*/  STL [R1+0x14], R4 ;  /* 0x0000140401007387 */ /* 0x0003e20000100800 */
[----:B------:R-:W0:Y:S01]  /*6f50*/  LDCU.64 UR28, c[0x0][0x380] ;  /* 0x00007000ff1c77ac */ /* 0x000e220008000a00 */
[----:B------:R-:W0:Y:S01]  /*6f60*/  LDCU.64 UR36, c[0x0][0x5f0] ;  /* 0x0000be00ff2477ac */ /* 0x000e220008000a00 */
[----:B------:R-:W-:-:S02]  /*6f70*/  USHF.L.U64.HI UR9, UR26, 0x3, UR9 ;  /* 0x000000031a097899 */ /* 0x000fc40008010209 */
[----:B------:R-:W-:Y:S02]  /*6f80*/  USHF.L.U64.HI UR10, UR30, 0x3, UR10 ;  /* 0x000000031e0a7899 */ /* 0x000fe4000801020a */
[----:B------:R-:W-:Y:S02]  /*6f90*/  USHF.L.U64.HI UR11, UR32, 0x3, UR11 ;  /* 0x00000003200b7899 */ /* 0x000fe4000801020b */
[----:B--23--:R-:W-:-:S12]  /*6fa0*/  USHF.L.U64.HI UR12, UR34, 0x3, UR12 ;  /* 0x00000003220c7899 */ /* 0x00cfd8000801020c */
.L_x_917:
[----:B0-2---:R-:W-:Y:S01]  /*6fb0*/  MOV R27, UR13 ;  /* 0x0000000d001b7c02 */ /* 0x005fe20008000f00 */
[----:B------:R-:W-:Y:S03]  /*6fc0*/  BSSY.RECONVERGENT B1, `(.L_x_911) ;  /* 0x000002d000017945 */ /* 0x000fe60003800200 */
[----:B-1----:R-:W-:-:S04]  /*6fd0*/  LOP3.LUT R2, R0, R27, RZ, 0xfc, !PT ;  /* 0x0000001b00027212 */ /* 0x002fc800078efcff */
[----:B------:R-:W-:-:S13]  /*6fe0*/  ISETP.NE.U32.AND P0, PT, R2, RZ, PT ;  /* 0x000000ff0200720c */ /* 0x000fda0003f05070 */
[----:B------:R-:W-:Y:S05]  /*6ff0*/  @P0 BRA `(.L_x_912) ;  /* 0x0000000000600947 */ /* 0x000fea0003800000 */
[----:B------:R-:W-:-:S04]  /*7000*/  IMAD.U32 R7, RZ, RZ, UR38 ;  /* 0x00000026ff077e24 */ /* 0x000fc8000f8e00ff */
[----:B------:R-:W0:Y:S01]  /*7010*/  I2F.U32.RP R5, R7 ;  /* 0x0000000700057306 */ /* 0x000e220000209000 */
[----:B------:R-:W-:-:S07]  /*7020*/  ISETP.NE.U32.AND P2, PT, R7, RZ, PT ;  /* 0x000000ff0700720c */ /* 0x000fce0003f45070 */
[----:B0-----:R-:W0:Y:S02]  /*7030*/  MUFU.RCP R5, R5 ;  /* 0x0000000500057308 */ /* 0x001e240000001000 */
[----:B0-----:R-:W-:Y:S01]  /*7040*/  IADD3 R3, PT, PT, R5, 0xffffffe, RZ ;  /* 0x0ffffffe05037810 */ /* 0x001fe20007ffe0ff */
[----:B------:R-:W-:-:S05]  /*7050*/  IMAD.MOV.U32 R5, RZ, RZ, RZ ;  /* 0x000000ffff057224 */ /* 0x000fca00078e00ff */
[----:B------:R-:W0:Y:S02]  /*7060*/  F2I.FTZ.U32.TRUNC.NTZ R3, R3 ;  /* 0x0000000300037305 */ /* 0x000e24000021f000 */
[----:B0-----:R-:W-:-:S04]  /*7070*/  IMAD R2, R3, R7, RZ ;  /* 0x0000000703027224 */ /* 0x001fc800078e02ff */
[----:B------:R-:W-:Y:S01]  /*7080*/  IMAD.MOV R9, RZ, RZ, -R2 ;  /* 0x000000ffff097224 */ /* 0x000fe200078e0a02 */
[----:B------:R-:W-:-:S05]  /*7090*/  MOV R2, RZ ;  /* 0x000000ff00027202 */ /* 0x000fca0000000f00 */
[----:B------:R-:W-:-:S06]  /*70a0*/  IMAD.HI.U32 R9, R3, R9, R2 ;  /* 0x0000000903097227 */ /* 0x000fcc00078e0002 */
[----:B------:R-:W-:-:S04]  /*70b0*/  IMAD.HI.U32 R4, R9, R28, RZ ;  /* 0x0000001c09047227 */ /* 0x000fc800078e00ff */
[----:B------:R-:W-:Y:S02]  /*70c0*/  HFMA2 R9, -RZ, RZ, 0, 0 ;  /* 0x00000000ff097431 */ /* 0x000fe400000001ff */
        /* <DEDUP_REMOVED lines=11> */
.L_x_912:
[----:B------:R-:W-:Y:S02]  /*7180*/  MOV R3, R28 ;  /* 0x0000001c00037202 */ /* 0x000fe40000000f00 */
[----:B------:R-:W-:-:S07]  /*7190*/  MOV R2, 0x71b0 ;  /* 0x000071b000027802 */ /* 0x000fce0000000f00 */
[----:B----4-:R-:W-:Y:S05]  /*71a0*/  CALL.REL.NOINC `($__internal_30_$__cuda_sm20_div_s64) ;  /* 0x0000001c00547944 */ /* 0x010fea0003c00000 */
[----:B------:R-:W-:Y:S01]  /*71b0*/  IADD3 R6, P0, PT, RZ, -R5, RZ ;  /* 0x80000005ff067210 */ /* 0x000fe20007f1e0ff */
[----:B------:R-:W-:Y:S01]  /*71c0*/  IMAD.U32 R7, RZ, RZ, UR20 ;  /* 0x00000014ff077e24 */ /* 0x000fe2000f8e00ff */
[-C--:B------:R-:W-:Y:S01]  /*71d0*/  LOP3.LUT R5, R5, R4.reuse, RZ, 0x3c, !PT ;  /* 0x0000000405057212 */ /* 0x080fe200078e3cff */
[----:B------:R-:W-:Y:S01]  /*71e0*/  IMAD.MOV.U32 R3, RZ, RZ, R0 ;  /* 0x000000ffff037224 */ /* 0x000fe200078e0000 */
[-C--:B------:R-:W-:Y:S01]  /*71f0*/  IADD3.X R2, PT, PT, RZ, ~R4.reuse, RZ, P0, !PT ;  /* 0x80000004ff027210 */ /* 0x080fe200007fe4ff */
[----:B------:R-:W-:Y:S01]  /*7200*/  IMAD.U32 R27, RZ, RZ, UR21 ;  /* 0x00000015ff1b7e24 */ /* 0x000fe2000f8e00ff */
[----:B------:R-:W-:-:S03]  /*7210*/  LOP3.LUT R4, R5, R4, RZ, 0x3c, !PT ;  /* 0x0000000405047212 */ /* 0x000fc600078e3cff */
[----:B------:R-:W-:Y:S01]  /*7220*/  IMAD R8, R2, R7, RZ ;  /* 0x0000000702087224 */ /* 0x000fe200078e02ff */
[----:B------:R-:W-:Y:S02]  /*7230*/  MOV R2, R28 ;  /* 0x0000001c00027202 */ /* 0x000fe40000000f00 */
[----:B------:R-:W-:Y:S01]  /*7240*/  LOP3.LUT R5, R5, R4, RZ, 0x3c, !PT ;  /* 0x0000000405057212 */ /* 0x000fe200078e3cff */
[C---:B------:R-:W-:Y:S02]  /*7250*/  IMAD R9, R6.reuse, R27, R8 ;  /* 0x0000001b06097224 */ /* 0x040fe400078e0208 */
[----:B------:R-:W-:-:S04]  /*7260*/  IMAD.WIDE.U32 R2, R6, R7, R2 ;  /* 0x0000000706027225 */ /* 0x000fc800078e0002 */
[----:B------:R-:W-:Y:S01]  /*7270*/  IMAD.IADD R9, R9, 0x1, R3 ;  /* 0x0000000109097824 */ /* 0x000fe200078e0203 */
[----:B------:R-:W-:-:S07]  /*7280*/  MOV R8, R2 ;  /* 0x0000000200087202 */ /* 0x000fce0000000f00 */
.L_x_913:
[----:B----4-:R-:W-:Y:S05]  /*7290*/  BSYNC.RECONVERGENT B1 ;  /* 0x0000000000017941 */ /* 0x010fea0003800200 */
.L_x_911:
[C---:B------:R-:W-:Y:S01]  /*72a0*/  IMAD R3, R4.reuse, UR5, RZ ;  /* 0x0000000504037c24 */ /* 0x040fe2000f8e02ff */
[----:B------:R-:W2:Y:S01]  /*72b0*/  LDL R26, [R1+0x1c] ;  /* 0x00001c00011a7983 */ /* 0x000ea20000100800 */
[----:B------:R-:W-:-:S03]  /*72c0*/  IMAD.WIDE.U32 R8, R4, UR4, R8 ;  /* 0x0000000404087c25 */ /* 0x000fc6000f8e0008 */
[----:B------:R-:W3:Y:S01]  /*72d0*/  LDL R25, [R1+0x10] ;  /* 0x0000100001197983 */ /* 0x000ee20000100800 */
[----:B------:R-:W-:Y:S01]  /*72e0*/  IMAD R3, R5, UR4, R3 ;  /* 0x0000000405037c24 */ /* 0x000fe2000f8e0203 */
[C---:B------:R-:W-:Y:S01]  /*72f0*/  IADD3 R2, P0, PT, R8.reuse, R7, RZ ;  /* 0x0000000708027210 */ /* 0x040fe20007f1e0ff */
[----:B------:R-:W-:-:S03]  /*7300*/  IMAD.WIDE.U32 R4, R8, UR24, RZ ;  /* 0x0000001808047c25 */ /* 0x000fc6000f8e00ff */
[----:B------:R-:W-:Y:S01]  /*7310*/  IADD3 R24, PT, PT, R9, R3, RZ ;  /* 0x0000000309187210 */ /* 0x000fe20007ffe0ff */
[C---:B------:R-:W-:Y:S01]  /*7320*/  IMAD.WIDE.U32 R16, R2.reuse, UR24, RZ ;  /* 0x0000001802107c25 */ /* 0x040fe2000f8e00ff */
[----:B------:R-:W-:-:S03]  /*7330*/  IADD3 R3, P1, PT, R2, R7, RZ ;  /* 0x0000000702037210 */ /* 0x000fc60007f3e0ff */
[----:B------:R-:W-:Y:S01]  /*7340*/  IMAD.X R9, R24, 0x1, R27, P0 ;  /* 0x0000000118097824 */ /* 0x000fe200000e061b */
[----:B------:R-:W-:Y:S01]  /*7350*/  LEA R10, P0, R4, UR28, 0x3 ;  /* 0x0000001c040a7c11 */ /* 0x000fe2000f8018ff */
[----:B------:R-:W-:Y:S01]  /*7360*/  IMAD R11, R24, UR24, RZ ;  /* 0x00000018180b7c24 */ /* 0x000fe2000f8e02ff */
[----:B------:R-:W-:Y:S01]  /*7370*/  IADD3 R14, P2, PT, R3, R7, RZ ;  /* 0x00000007030e7210 */ /* 0x000fe20007f5e0ff */
[C---:B------:R-:W-:Y:S01]  /*7380*/  IMAD R13, R9.reuse, UR24, RZ ;  /* 0x00000018090d7c24 */ /* 0x040fe2000f8e02ff */
[----:B------:R-:W-:Y:S01]  /*7390*/  IADD3.X R15, PT, PT, R9, R27, RZ, P1, !PT ;  /* 0x0000001b090f7210 */ /* 0x000fe20000ffe4ff */
[----:B------:R-:W-:Y:S01]  /*73a0*/  IMAD R6, R8, UR25, R11 ;  /* 0x0000001908067c24 */ /* 0x000fe2000f8e020b */
[----:B------:R-:W-:Y:S01]  /*73b0*/  LEA R18, P1, R16, UR28, 0x3 ;  /* 0x0000001c10127c11 */ /* 0x000fe2000f8218ff */
[----:B------:R-:W-:Y:S02]  /*73c0*/  IMAD R13, R2, UR25, R13 ;  /* 0x00000019020d7c24 */ /* 0x000fe4000f8e020d */
[----:B------:R-:W-:Y:S01]  /*73d0*/  IMAD R11, R15, UR24, RZ ;  /* 0x000000180f0b7c24 */ /* 0x000fe2000f8e02ff */
[----:B------:R-:W-:Y:S01]  /*73e0*/  IADD3 R5, PT, PT, R5, R6, RZ ;  /* 0x0000000605057210 */ /* 0x000fe20007ffe0ff */
[----:B------:R-:W-:-:S04]  /*73f0*/  IMAD.WIDE.U32 R20, R3, UR24, RZ ;  /* 0x0000001803147c25 */ /* 0x000fc8000f8e00ff */
[----:B------:R-:W-:Y:S02]  /*7400*/  IMAD R11, R3, UR25, R11 ;  /* 0x00000019030b7c24 */ /* 0x000fe4000f8e020b */
[----:B------:R-:W-:Y:S02]  /*7410*/  IMAD.IADD R13, R17, 0x1, R13 ;  /* 0x00000001110d7824 */ /* 0x000fe400078e020d */
[----:B------:R-:W-:Y:S01]  /*7420*/  IMAD.X R27, R15, 0x1, R27, P2 ;  /* 0x000000010f1b7824 */ /* 0x000fe200010e061b */
[----:B------:R-:W-:Y:S01]  /*7430*/  IADD3 R17, PT, PT, R21, R11, RZ ;  /* 0x0000000b15117210 */ /* 0x000fe20007ffe0ff */
[----:B------:R-:W-:Y:S01]  /*7440*/  IMAD.WIDE.U32 R22, R14, UR24, RZ ;  /* 0x000000180e167c25 */ /* 0x000fe2000f8e00ff */
[----:B------:R-:W-:Y:S02]  /*7450*/  LEA.HI.X R19, R16, UR29, R13, 0x3, P1 ;  /* 0x0000001d10137c11 */ /* 0x000fe400088f1c0d */
[----:B------:R-:W-:Y:S01]  /*7460*/  LEA.HI.X R11, R4, UR29, R5, 0x3, P0 ;  /* 0x0000001d040b7c11 */ /* 0x000fe200080f1c05 */
[----:B------:R-:W4:Y:S01]  /*7470*/  LDL R16, [R1+0x20] ;  /* 0x0000200001107983 */ /* 0x000f220000100800 */
[----:B------:R-:W-:Y:S01]  /*7480*/  IMAD R7, R27, UR24, RZ ;  /* 0x000000181b077c24 */ /* 0x000fe2000f8e02ff */
[----:B------:R-:W-:-:S02]  /*7490*/  LEA R6, P2, R20, UR28, 0x3 ;  /* 0x0000001c14067c11 */ /* 0x000fc4000f8418ff */
[----:B------:R-:W2:Y:S01]  /*74a0*/  LDL R4, [R1+0x24] ;  /* 0x0000240001047983 */ /* 0x000ea20000100800 */
[----:B------:R-:W-:Y:S01]  /*74b0*/  IMAD R7, R14, UR25, R7 ;  /* 0x000000190e077c24 */ /* 0x000fe2000f8e0207 */
[----:B------:R-:W-:Y:S02]  /*74c0*/  LEA R12, P3, R22, UR28, 0x3 ;  /* 0x0000001c160c7c11 */ /* 0x000fe4000f8618ff */
[----:B------:R-:W3:Y:S01]  /*74d0*/  LDL R5, [R1+0x14] ;  /* 0x0000140001057983 */ /* 0x000ee20000100800 */
[----:B------:R-:W-:Y:S01]  /*74e0*/  IMAD.IADD R21, R23, 0x1, R7 ;  /* 0x0000000117157824 */ /* 0x000fe200078e0207 */
[----:B------:R-:W-:Y:S02]  /*74f0*/  LEA.HI.X R7, R20, UR29, R17, 0x3, P2 ;  /* 0x0000001d14077c11 */ /* 0x000fe400090f1c11 */
[----:B------:R-:W5:Y:S02]  /*7500*/  LDG.E.64 R10, desc[UR14][R10.64] ;  /* 0x0000000e0a0a7981 */ /* 0x000f64000c1e1b00 */
[----:B------:R-:W-:-:S02]  /*7510*/  LEA.HI.X R13, R22, UR29, R21, 0x3, P3 ;  /* 0x0000001d160d7c11 */ /* 0x000fc400098f1c15 */
[----:B------:R0:W3:Y:S01]  /*7520*/  LDG.E.64 R22, desc[UR14][R6.64] ;  /* 0x0000000e06167981 */ /* 0x0000e2000c1e1b00 */
[----:B------:R-:W-:-:S03]  /*7530*/  MOV R21, R29 ;  /* 0x0000001d00157202 */ /* 0x000fc60000000f00 */
[----:B------:R-:W5:Y:S04]  /*7540*/  LDG.E.64 R18, desc[UR14][R18.64] ;  /* 0x0000000e12127981 */ /* 0x000f68000c1e1b00 */
[----:B------:R-:W5:Y:S01]  /*7550*/  LDG.E.64 R12, desc[UR14][R12.64] ;  /* 0x0000000e0c0c7981 */ /* 0x000f62000c1e1b00 */
[----:B----4-:R-:W-:Y:S01]  /*7560*/  MOV R17, R16 ;  /* 0x0000001000117202 */ /* 0x010fe20000000f00 */
[----:B--2---:R-:W-:-:S06]  /*7570*/  IMAD.MOV.U32 R16, RZ, RZ, R4 ;  /* 0x000000ffff107224 */ /* 0x004fcc00078e0004 */
[----:B------:R-:W2:Y:S01]  /*7580*/  LDG.E.64 R16, desc[UR14][R16.64] ;  /* 0x0000000e10107981 */ /* 0x000ea2000c1e1b00 */
[----:B------:R-:W-:-:S06]  /*7590*/  MOV R4, R26 ;  /* 0x0000001a00047202 */ /* 0x000fcc0000000f00 */
[----:B---3--:R-:W3:Y:S01]  /*75a0*/  LDG.E.64 R4, desc[UR14][R4.64] ;  /* 0x0000000e04047981 */ /* 0x008ee2000c1e1b00 */
[----:B------:R-:W-:-:S06]  /*75b0*/  IMAD.MOV.U32 R20, RZ, RZ, R25 ;  /* 0x000000ffff147224 */ /* 0x000fcc00078e0019 */
[----:B------:R-:W5:Y:S01]  /*75c0*/  LDG.E.64 R20, desc[UR14][R20.64] ;  /* 0x0000000e14147981 */ /* 0x000f62000c1e1b00 */
[----:B------:R-:W-:Y:S02]  /*75d0*/  IMAD R24, R24, UR36, RZ ;  /* 0x0000002418187c24 */ /* 0x000fe4000f8e02ff */
[----:B------:R-:W-:Y:S02]  /*75e0*/  IMAD R26, R9, UR36, RZ ;  /* 0x00000024091a7c24 */ /* 0x000fe4000f8e02ff */
[----:B0-----:R-:W-:-:S04]  /*75f0*/  IMAD.WIDE.U32 R6, R8, UR36, RZ ;  /* 0x0000002408067c25 */ /* 0x001fc8000f8e00ff */
[----:B------:R-:W-:Y:S02]  /*7600*/  IMAD R9, R8, UR37, R24 ;  /* 0x0000002508097c24 */ /* 0x000fe4000f8e0218 */
[----:B------:R-:W-:-:S04]  /*7610*/  IMAD.WIDE.U32 R24, R2, UR36, RZ ;  /* 0x0000002402187c25 */ /* 0x000fc8000f8e00ff */
[----:B------:R-:W-:Y:S02]  /*7620*/  IMAD R26, R2, UR37, R26 ;  /* 0x00000025021a7c24 */ /* 0x000fe4000f8e021a */
[----:B------:R-:W-:Y:S02]  /*7630*/  IMAD R15, R15, UR36, RZ ;  /* 0x000000240f0f7c24 */ /* 0x000fe4000f8e02ff */
[----:B------:R-:W-:Y:S01]  /*7640*/  IMAD.IADD R9, R7, 0x1, R9 ;  /* 0x0000000107097824 */ /* 0x000fe200078e0209 */
[----:B------:R-:W-:Y:S01]  /*7650*/  IADD3 R26, PT, PT, R25, R26, RZ ;  /* 0x0000001a191a7210 */ /* 0x000fe20007ffe0ff */
[----:B------:R-:W-:Y:S02]  /*7660*/  IMAD R7, R27, UR36, RZ ;  /* 0x000000241b077c24 */ /* 0x000fe4000f8e02ff */
[C---:B------:R-:W-:Y:S01]  /*7670*/  IMAD R15, R3.reuse, UR37, R15 ;  /* 0x00000025030f7c24 */ /* 0x040fe2000f8e020f */
[----:B------:R-:W-:Y:S01]  /*7680*/  UMOV UR6, 0x24dd2f1a ;  /* 0x24dd2f1a00067882 */ /* 0x000fe20000000000 */
[----:B------:R-:W-:Y:S01]  /*7690*/  UMOV UR7, 0x3fe4f922 ;  /* 0x3fe4f92200077882 */ /* 0x000fe20000000000 */
[----:B------:R-:W-:Y:S01]  /*76a0*/  BSSY.RECONVERGENT B1, `(.L_x_914) ;  /* 0x00000ff000017945 */ /* 0x000fe20003800200 */
[----:B--2---:R0:W-:Y:S02]  /*76b0*/  STL.64 [R1+0x8], R16 ;  /* 0x0000081001007387 */ /* 0x0041e40000100a00 */
[----:B0-----:R-:W0:Y:S02]  /*76c0*/  LDC.64 R16, c[0x0][0x520] ;  /* 0x00014800ff107b82 */ /* 0x001e240000000a00 */
[----:B------:R1:W-:Y:S02]  /*76d0*/  STL.64 [R1], R22 ;  /* 0x0000001601007387 */ /* 0x0003e40000100a00 */
[----:B-1----:R-:W-:Y:S01]  /*76e0*/  IMAD.WIDE.U32 R22, R3, UR36, RZ ;  /* 0x0000002403167c25 */ /* 0x002fe2000f8e00ff */
[----:B0-----:R-:W-:-:S02]  /*76f0*/  LEA R2, P0, R6, R16, 0x3 ;  /* 0x0000001006027211 */ /* 0x001fc400078018ff */
[----:B------:R-:W-:Y:S02]  /*7700*/  LEA R8, P1, R24, R16, 0x3 ;  /* 0x0000001018087211 */ /* 0x000fe400078218ff */
[-C--:B------:R-:W-:Y:S02]  /*7710*/  LEA.HI.X R3, R6, R17.reuse, R9, 0x3, P0 ;  /* 0x0000001106037211 */ /* 0x080fe400000f1c09 */
[----:B------:R-:W-:Y:S01]  /*7720*/  LEA.HI.X R9, R24, R17, R26, 0x3, P1 ;  /* 0x0000001118097211 */ /* 0x000fe200008f1c1a */
[C---:B------:R-:W-:Y:S02]  /*7730*/  IMAD R24, R14.reuse, UR37, R7 ;  /* 0x000000250e187c24 */ /* 0x040fe4000f8e0207 */
[----:B------:R-:W-:Y:S02]  /*7740*/  IMAD.IADD R7, R23, 0x1, R15 ;  /* 0x0000000117077824 */ /* 0x000fe400078e020f */
[----:B------:R-:W-:-:S05]  /*7750*/  IMAD.WIDE.U32 R14, R14, UR36, RZ ;  /* 0x000000240e0e7c25 */ /* 0x000fca000f8e00ff */
[----:B------:R-:W-:-:S05]  /*7760*/  IADD3 R24, PT, PT, R15, R24, RZ ;  /* 0x000000180f187210 */ /* 0x000fca0007ffe0ff */
[----:B------:R0:W-:Y:S01]  /*7770*/  STL [R1+0x18], R24 ;  /* 0x0000181801007387 */ /* 0x0001e20000100800 */
[C---:B------:R-:W-:Y:S02]  /*7780*/  LEA R6, P0, R22.reuse, R16, 0x3 ;  /* 0x0000001016067211 */ /* 0x040fe400078018ff */
[----:B---3--:R-:W-:Y:S02]  /*7790*/  LOP3.LUT R23, R5, 0x7fffffff, RZ, 0xc0, !PT ;  /* 0x7fffffff05177812 */ /* 0x008fe400078ec0ff */
[----:B------:R-:W-:Y:S01]  /*77a0*/  LEA.HI.X R7, R22, R17, R7, 0x3, P0 ;  /* 0x0000001116077211 */ /* 0x000fe200000f1c07 */
[----:B------:R-:W-:-:S07]  /*77b0*/  IMAD.MOV.U32 R22, RZ, RZ, R4 ;  /* 0x000000ffff167224 */ /* 0x000fce00078e0004 */
        /* <DEDUP_REMOVED lines=154> */
.L_x_915:
        /* <DEDUP_REMOVED lines=83> */
.L_x_916:
[----:B------:R-:W-:Y:S05]  /*8690*/  BSYNC.RECONVERGENT B1 ;  /* 0x0000000000017941 */ /* 0x000fea0003800200 */
.L_x_914:
[----:B------:R-:W2:Y:S01]  /*86a0*/  LDL.LU.64 R24, [R1+0x8] ;  /* 0x0000080001187983 */ /* 0x000ea20000300a00 */
        /* <DEDUP_REMOVED lines=11> */
[----:B------:R-:W0:-:S15]  /*8760*/  DFMA R22, -R22, R22, 1 ;  /* 0x3ff000001616742b */ /* 0x000e1e0000000116 */
[----:B------:R-:W-:-:S15]  /*8770*/  NOP ;  /* 0x0000000000007918 */ /* 0x000fde0000000000 */
[----:B------:R-:W-:-:S15]  /*8780*/  NOP ;  /* 0x0000000000007918 */ /* 0x000fde0000000000 */
[----:B------:R-:W-:-:S15]  /*8790*/  NOP ;  /* 0x0000000000007918 */ /* 0x000fde0000000000 */
[----:B------:R-:W-:-:S04]  /*87a0*/  NOP ;  /* 0x0000000000007918 */ /* 0x000fc80000000000 */
[----:B0-----:R0:W1:Y:S02]  /*87b0*/  DFMA R26, R26, R22, RZ ;  /* 0x000000161a1a722b */ /* 0x00106400000000ff */
[----:B0-----:R-:W1:-:S15]  /*87c0*/  LDL.64 R22, [R1] ;  /* 0x0000000001167983 */ /* 0x001e5e0000100a00 */
[----:B------:R-:W-:-:S15]  /*87d0*/  NOP ;  /* 0x0000000000007918 */ /* 0x000fde0000000000 */
[----:B------:R-:W-:-:S15]  /*87e0*/  NOP ;  /* 0x0000000000007918 */ /* 0x000fde0000000000 */
[----:B------:R-:W-:-:S15]  /*87f0*/  NOP ;  /* 0x0000000000007918 */ /* 0x000fde0000000000 */
[----:B------:R-:W-:-:S02]  /*8800*/  NOP ;  /* 0x0000000000007918 */ /* 0x000fc40000000000 */
[----:B------:R-:W-:-:S15]  /*8810*/  DADD R20, -R10, 1 ;  /* 0x3ff000000a147429 */ /* 0x000fde0000000100 */
[----:B------:R-:W-:-:S15]  /*8820*/  NOP ;  /* 0x0000000000007918 */ /* 0x000fde0000000000 */
[----:B------:R-:W-:-:S15]  /*8830*/  NOP ;  /* 0x0000000000007918 */ /* 0x000fde0000000000 */
[----:B------:R-:W-:-:S15]  /*8840*/  NOP ;  /* 0x0000000000007918 */ /* 0x000fde0000000000 */
[----:B------:R-:W-:-:S04]  /*8850*/  NOP ;  /* 0x0000000000007918 */ /* 0x000fc80000000000 */
[----:B-1----:R-:W0:-:S15]  /*8860*/  DMUL R22, R22, R26 ;  /* 0x0000001a16167228 */ /* 0x002e1e0000000000 */
        /* <DEDUP_REMOVED lines=21> */
[----:B------:R-:W4:-:S15]  /*89c0*/  LDL.LU R25, [R1+0x20] ;  /* 0x0000200001197983 */ /* 0x000f1e0000300800 */
[----:B------:R-:W-:-:S15]  /*89d0*/  NOP ;  /* 0x0000000000007918 */ /* 0x000fde0000000000 */
[----:B------:R-:W-:-:S15]  /*89e0*/  NOP ;  /* 0x0000000000007918 */ /* 0x000fde0000000000 */
[----:B------:R-:W-:-:S13]  /*89f0*/  NOP ;  /* 0x0000000000007918 */ /* 0x000fda0000000000 */
[----:B------:R-:W0:-:S15]  /*8a00*/  DMUL R20, R10, R20 ;  /* 0x000000140a147228 */ /* 0x000e1e0000000000 */
        /* <DEDUP_REMOVED lines=14> */
[----:B-1----:R1:W-:Y:S02]  /*8af0*/  DMUL R22, R18, R22 ;  /* 0x0000001612167228 */ /* 0x0023e40000000000 */
[----:B-1----:R-:W2:Y:S01]  /*8b00*/  LDL.LU.64 R18, [R1] ;  /* 0x0000000001127983 */ /* 0x002ea20000300a00 */
[----:B------:R-:W-:-:S04]  /*8b10*/  LEA R16, P0, R14, R16, 0x3 ;  /* 0x000000100e107211 */ /* 0x000fc800078018ff */
[----:B---3--:R-:W-:Y:S01]  /*8b20*/  LEA.HI.X R17, R14, R17, R29, 0x3, P0 ;  /* 0x000000110e117211 */ /* 0x008fe200000f1c1d */
[----:B0-----:R0:W-:-:S15]  /*8b30*/  STG.E.64 desc[UR14][R2.64], R20 ;  /* 0x0000001402007986 */ /* 0x0011de000c101b0e */
[----:B------:R-:W-:-:S15]  /*8b40*/  NOP ;  /* 0x0000000000007918 */ /* 0x000fde0000000000 */
[----:B------:R-:W-:-:S15]  /*8b50*/  NOP ;  /* 0x0000000000007918 */ /* 0x000fde0000000000 */
[----:B------:R-:W-:-:S11]  /*8b60*/  NOP ;  /* 0x0000000000007918 */ /* 0x000fd60000000000 */
[----:B--2---:R-:W1:-:S15]  /*8b70*/  DFMA R18, -R18, R18, 1 ;  /* 0x3ff000001212742b */ /* 0x004e5e0000000112 */
        /* <DEDUP_REMOVED lines=14> */
[----:B-1----:R1:W2:Y:S02]  /*8c60*/  DMUL R4, R4, R18 ;  /* 0x0000001204047228 */ /* 0x0022a40000000000 */
[----:B-1----:R-:W3:Y:S04]  /*8c70*/  LDL.LU R18, [R1+0x24] ;  /* 0x0000240001127983 */ /* 0x002ee80000300800 */
[----:B------:R-:W4:Y:S04]  /*8c80*/  LDL.LU R19, [R1+0x28] ;  /* 0x0000280001137983 */ /* 0x000f280000300800 */
[----:B------:R-:W4:Y:S04]  /*8c90*/  LDL.LU R29, [R1+0x40] ;  /* 0x00004000011d7983 */ /* 0x000f280000300800 */
[----:B------:R-:W3:Y:S04]  /*8ca0*/  LDL.LU R14, [R1+0x10] ;  /* 0x00001000010e7983 */ /* 0x000ee80000300800 */
[----:B------:R-:W4:Y:S04]  /*8cb0*/  LDL.LU R15, [R1+0x1c] ;  /* 0x00001c00010f7983 */ /* 0x000f280000300800 */
[----:B0-----:R-:W4:Y:S01]  /*8cc0*/  LDL.LU R21, [R1+0x2c] ;  /* 0x00002c0001157983 */ /* 0x001f220000300800 */
[----:B------:R-:W-:-:S03]  /*8cd0*/  IADD3 R28, P0, PT, R28, UR8, RZ ;  /* 0x000000081c1c7c10 */ /* 0x000fc6000ff1e0ff */
[----:B------:R-:W-:Y:S02]  /*8ce0*/  STG.E.64 desc[UR14][R8.64], R22 ;  /* 0x0000001608007986 */ /* 0x000fe4000c101b0e */
[----:B------:R-:W-:Y:S02]  /*8cf0*/  IMAD.X R0, RZ, RZ, R0, P0 ;  /* 0x000000ffff007224 */ /* 0x000fe400000e0600 */
[----:B------:R-:W-:Y:S01]  /*8d00*/  STG.E.64 desc[UR14][R6.64], R10 ;  /* 0x0000000a06007986 */ /* 0x000fe2000c101b0e */
[----:B------:R-:W-:-:S15]  /*8d10*/  ISETP.GE.U32.AND P0, PT, R28, UR22, PT ;  /* 0x000000161c007c0c */ /* 0x000fde000bf06070 */
[----:B------:R-:W-:-:S15]  /*8d20*/  NOP ;  /* 0x0000000000007918 */ /* 0x000fde0000000000 */
[----:B------:R-:W-:-:S03]  /*8d30*/  NOP ;  /* 0x0000000000007918 */ /* 0x000fc60000000000 */
[----:B--2---:R0:W1:Y:S02]  /*8d40*/  DMUL R4, R12, R4 ;  /* 0x000000040c047228 */ /* 0x0040640000000000 */
[----:B0-----:R-:W-:Y:S02]  /*8d50*/  IMAD.U32 R12, RZ, RZ, UR26 ;  /* 0x0000001aff0c7e24 */ /* 0x001fe4000f8e00ff */
[----:B------:R-:W-:Y:S01]  /*8d60*/  IMAD.U32 R13, RZ, RZ, UR32 ;  /* 0x00000020ff0d7e24 */ /* 0x000fe2000f8e00ff */
[----:B-1----:R-:W-:Y:S01]  /*8d70*/  STG.E.64 desc[UR14][R16.64], R4 ;  /* 0x0000000410007986 */ /* 0x002fe2000c101b0e */
[----:B------:R-:W-:Y:S02]  /*8d80*/  ISETP.GE.AND.EX P0, PT, R0, UR23, PT, P0 ;  /* 0x0000001700007c0c */ /* 0x000fe4000bf06300 */
[----:B---3--:R-:W-:Y:S02]  /*8d90*/  LEA R14, P1, R12, R14, 0x3 ;  /* 0x0000000e0c0e7211 */ /* 0x008fe400078218ff */
[----:B------:R-:W-:-:S03]  /*8da0*/  MOV R12, UR30 ;  /* 0x0000001e000c7c02 */ /* 0x000fc60008000f00 */
[----:B------:R0:W-:Y:S01]  /*8db0*/  STL [R1+0x10], R14 ;  /* 0x0000100e01007387 */ /* 0x0001e20000100800 */
[----:B----4-:R-:W-:Y:S02]  /*8dc0*/  LEA R15, P3, R13, R15, 0x3 ;  /* 0x0000000f0d0f7211 */ /* 0x010fe400078618ff */
[-C--:B------:R-:W-:Y:S02]  /*8dd0*/  MOV R2, R21.reuse ;  /* 0x0000001500027202 */ /* 0x080fe40000000f00 */
[----:B------:R-:W-:Y:S02]  /*8de0*/  LEA R21, P2, R12, R21, 0x3 ;  /* 0x000000150c157211 */ /* 0x000fe400078418ff */
[----:B0-----:R-:W-:-:S04]  /*8df0*/  MOV R14, UR34 ;  /* 0x00000022000e7c02 */ /* 0x001fc80008000f00 */
[----:B------:R-:W-:Y:S01]  /*8e00*/  LEA R18, P4, R14, R18, 0x3 ;  /* 0x000000120e127211 */ /* 0x000fe200078818ff */
[----:B------:R-:W-:Y:S01]  /*8e10*/  IMAD.MOV.U32 R3, RZ, RZ, R19 ;  /* 0x000000ffff037224 */ /* 0x000fe200078e0013 */
[----:B------:R-:W-:Y:S02]  /*8e20*/  IADD3.X R19, PT, PT, R19, UR10, RZ, P2, !PT ;  /* 0x0000000a13137c10 */ /* 0x000fe400097fe4ff */
[----:B------:R-:W-:Y:S01]  /*8e30*/  IADD3.X R25, PT, PT, R25, UR12, RZ, P4, !PT ;  /* 0x0000000c19197c10 */ /* 0x000fe2000a7fe4ff */
[----:B------:R2:W-:Y:S01]  /*8e40*/  STL [R1+0x2c], R21 ;  /* 0x00002c1501007387 */ /* 0x0005e20000100800 */
[----:B------:R-:W-:-:S03]  /*8e50*/  IADD3.X R24, PT, PT, R24, UR11, RZ, P3, !PT ;  /* 0x0000000b18187c10 */ /* 0x000fc60009ffe4ff */
[----:B------:R2:W-:Y:S04]  /*8e60*/  STL [R1+0x1c], R15 ;  /* 0x00001c0f01007387 */ /* 0x0005e80000100800 */
[----:B------:R2:W-:Y:S04]  /*8e70*/  STL [R1+0x24], R18 ;  /* 0x0000241201007387 */ /* 0x0005e80000100800 */
[----:B------:R2:W-:Y:S04]  /*8e80*/  STL [R1+0x20], R25 ;  /* 0x0000201901007387 */ /* 0x0005e80000100800 */
[----:B------:R2:W-:Y:S04]  /*8e90*/  STL [R1+0x28], R19 ;  /* 0x0000281301007387 */ /* 0x0005e80000100800 */
[----:B------:R2:W-:Y:S04]  /*8ea0*/  STG.E.64 desc[UR14][R2.64], R26 ;  /* 0x0000001a02007986 */ /* 0x0005e8000c101b0e */
[----:B------:R2:W-:Y:S01]  /*8eb0*/  STL [R1+0x14], R24 ;  /* 0x0000141801007387 */ /* 0x0005e20000100800 */
[----:B------:R-:W-:Y:S01]  /*8ec0*/  IADD3.X R29, PT, PT, R29, UR9, RZ, P1, !PT ;  /* 0x000000091d1d7c10 */ /* 0x000fe20008ffe4ff */
[----:B------:R-:W-:Y:S06]  /*8ed0*/  @!P0 BRA `(.L_x_917) ;  /* 0xffffffe000348947 */ /* 0x000fec000383ffff */
[----:B------:R-:W-:Y:S05]  /*8ee0*/  BSYNC.RECONVERGENT B0 ;  /* 0x0000000000007941 */ /* 0x000fea0003800200 */
.L_x_910:
[----:B------:R-:W-:Y:S05]  /*8ef0*/  EXIT ;  /* 0x000000000000794d */ /* 0x000fea0003800000 */
        .weak           $__internal_30_$__cuda_sm20_div_s64
        .type           $__internal_30_$__cuda_sm20_div_s64,@function
        .size           $__internal_30_$__cuda_sm20_div_s64,(.L_x_1397 - $__internal_30_$__cuda_sm20_div_s64)
$__internal_30_$__cuda_sm20_div_s64:
        /* <DEDUP_REMOVED lines=40> */
[----:B------:R-:W-:Y:S01]  /*9180*/  IMAD.X R6, RZ, RZ, ~R0, P4 ;  /* 0x000000ffff067224 */ /* 0x000fe200020e0e00 */
[----:B------:R-:W-:Y:S01]  /*9190*/  IADD3.X R7, PT, PT, R4, R8, RZ, P0, !PT ;  /* 0x0000000804077210 */ /* 0x000fe200007fe4ff */
[----:B------:R-:W-:Y:S02]  /*91a0*/  IMAD.MOV.U32 R5, RZ, RZ, RZ ;  /* 0x000000ffff057224 */ /* 0x000fe400078e00ff */
        /* <DEDUP_REMOVED lines=30> */
[----:B------:R-:W-:Y:S02]  /*9390*/  LOP3.LUT R4, R0, UR17, RZ, 0x3c, !PT ;  /* 0x0000001100047c12 */ /* 0x000fe4000f8e3cff */
[----:B------:R-:W-:Y:S02]  /*93a0*/  SEL R5, R5, R3, P0 ;  /* 0x0000000305057207 */ /* 0x000fe40000000000 */
[----:B------:R-:W-:Y:S02]  /*93b0*/  IADD3 R3, P2, PT, RZ, -R6, RZ ;  /* 0x80000006ff037210 */ /* 0x000fe40007f5e0ff */
[----:B------:R-:W-:Y:S02]  /*93c0*/  ISETP.NE.U32.AND P0, PT, RZ, UR16, PT ;  /* 0x00000010ff007c0c */ /* 0x000fe4000bf05070 */
[----:B------:R-:W-:Y:S01]  /*93d0*/  ISETP.GE.AND P1, PT, R4, RZ, PT ;  /* 0x000000ff0400720c */ /* 0x000fe20003f26270 */
[----:B------:R-:W-:Y:S01]  /*93e0*/  IMAD.X R4, RZ, RZ, ~R5, P2 ;  /* 0x000000ffff047224 */ /* 0x000fe200010e0e05 */
[----:B------:R-:W-:-:S02]  /*93f0*/  ISETP.NE.AND.EX P0, PT, RZ, UR17, PT, P0 ;  /* 0x00000011ff007c0c */ /* 0x000fc4000bf05300 */
[----:B------:R-:W-:Y:S02]  /*9400*/  SEL R3, R3, R6, !P1 ;  /* 0x0000000603037207 */ /* 0x000fe40004800000 */
[----:B------:R-:W-:Y:S02]  /*9410*/  SEL R4, R4, R5, !P1 ;  /* 0x0000000504047207 */ /* 0x000fe40004800000 */
[----:B------:R-:W-:Y:S01]  /*9420*/  SEL R5, R3, 0xffffffff, P0 ;  /* 0xffffffff03057807 */ /* 0x000fe20000000000 */
[----:B------:R-:W-:Y:S01]  /*9430*/  HFMA2 R3, -RZ, RZ, 0, 0 ;  /* 0x00000000ff037431 */ /* 0x000fe200000001ff */
[----:B------:R-:W-:-:S03]  /*9440*/  SEL R4, R4, 0xffffffff, P0 ;  /* 0xffffffff04047807 */ /* 0x000fc60000000000 */
[----:B------:R-:W-:Y:S05]  /*9450*/  RET.REL.NODEC R2 `(_ZN2at6native38_GLOBAL__N__9a469cfd_6_RNN_cu_eca79a6d6kernel18lstm_cell_backwardIddlLi1EEEvNS_4cuda6detail10TensorInfoIT_T1_EES9_S9_S9_S9_S9_S9_S8_S8_) ;  /* 0xffffff6802e87950 */ /* 0x000fea0003c3ffff */
.L_x_918:
        /* <DEDUP_REMOVED lines=10> */
.L_x_1397:


//--------------------- .text._ZN2at6native38_GLOBAL__N__9a469cfd_6_RNN_cu_eca79a6d6kernel18lstm_cell_backwardIddiLi2EEEvNS_4cuda6detail10TensorInfoIT_T1_EES9_S9_S9_S9_S9_S9_S8_S8_ --------------------------
	.section	.text._ZN2at6native38_GLOBAL__N__9a469cfd_6_RNN_cu_eca79a6d6kernel18lstm_cell_backwardIddiLi2EEEvNS_4cuda6detail10TensorInfoIT_T1_EES9_S9_S9_S9_S9_S9_S8_S8_,"ax",@progbits
	.align	128
.text._ZN2at6native38_GLOBAL__N__9a469cfd_6_RNN_cu_eca79a6d6kernel18lstm_cell_backwardIddiLi2EEEvNS_4cuda6detail10TensorInfoIT_T1_EES9_S9_S9_S9_S9_S9_S8_S8_:
        .type           _ZN2at6native38_GLOBAL__N__9a469cfd_6_RNN_cu_eca79a6d6kernel18lstm_cell_backwardIddiLi2EEEvNS_4cuda6detail10TensorInfoIT_T1_EES9_S9_S9_S9_S9_S9_S8_S8_,@function
        .size           _ZN2at6native38_GLOBAL__N__9a469cfd_6_RNN_cu_eca79a6d6kernel18lstm_cell_backwardIddiLi2EEEvNS_4cuda6detail10TensorInfoIT_T1_EES9_S9_S9_S9_S9_S9_S8_S8_,(.L_x_1399 - _ZN2at6native38_GLOBAL__N__9a469cfd_6_RNN_cu_eca79a6d6kernel18lstm_cell_backwardIddiLi2EEEvNS_4cuda6detail10TensorInfoIT_T1_EES9_S9_S9_S9_S9_S9_S8_S8_)
        .other          _ZN2at6native38_GLOBAL__N__9a469cfd_6_RNN_cu_eca79a6d6kernel18lstm_cell_backwardIddiLi2EEEvNS_4cuda6detail10TensorInfoIT_T1_EES9_S9_S9_S9_S9_S9_S8_S8_,@"STO_CUDA_ENTRY STV_DEFAULT"
_ZN2at6native38_GLOBAL__N__9a469cfd_6_RNN_cu_eca79a6d6kernel18lstm_cell_backwardIddiLi2EEEvNS_4cuda6detail10TensorInfoIT_T1_EES9_S9_S9_S9_S9_S9_S8_S8_:
        /* <DEDUP_REMOVED lines=19> */
[----:B---3--:R-:W-:Y:S01]  /*0130*/  ISETP.NE.AND P0, PT, RZ, UR9, PT ;  /* 0x00000009ff007c0c */ /* 0x008fe2000bf05270 */
[----:B------:R-:W0:Y:S02]  /*0140*/  LDCU UR13, c[0x0][0x3ec] ;  /* 0x00007d80ff0d77ac */ /* 0x000e240008000800 */
[----:B------:R-:W-:Y:S01]  /*0150*/  IMAD.MOV.U32 R6, RZ, RZ, R2 ;  /* 0x000000ffff067224 */ /* 0x000fe200078e0002 */
[----:B------:R-:W2:Y:S03]  /*0160*/  LDCU UR14, c[0x0][0x5a0] ;  /* 0x0000b400ff0e77ac */ /* 0x000ea60008000800 */
[----:B------:R-:W3:Y:S01]  /*0170*/  I2F.RP R4, R6 ;  /* 0x0000000600047306 */ /* 0x000ee20000209400 */
[----:B------:R-:W0:Y:S01]  /*0180*/  LDCU UR15, c[0x0][0x59c] ;  /* 0x0000b380ff0f77ac */ /* 0x000e220008000800 */
[----:B------:R-:W0:Y:S01]  /*0190*/  LDCU UR16, c[0x0][0x678] ;  /* 0x0000cf00ff1077ac */ /* 0x000e220008000800 */
[----:B------:R-:W0:Y:S05]  /*01a0*/  LDCU UR17, c[0x0][0x674] ;  /* 0x0000ce80ff1177ac */ /* 0x000e2a0008000800 */
[----:B---3--:R-:W3:Y:S01]  /*01b0*/  MUFU.RCP R4, R4 ;  /* 0x0000000400047308 */ /* 0x008ee20000001000 */
[----:B------:R-:W0:Y:S01]  /*01c0*/  LDCU UR18, c[0x0][0x750] ;  /* 0x0000ea00ff1277ac */ /* 0x000e220008000800 */
[----:B------:R-:W0:Y:S01]  /*01d0*/  LDCU UR19, c[0x0][0x74c] ;  /* 0x0000e980ff1377ac */ /* 0x000e220008000800 */
[----:B------:R-:W0:Y:S01]  /*01e0*/  LDCU UR20, c[0x0][0x828] ;  /* 0x00010500ff1477ac */ /* 0x000e220008000800 */
[----:B------:R-:W0:Y:S01]  /*01f0*/  LDCU UR21, c[0x0][0x824] ;  /* 0x00010480ff1577ac */ /* 0x000e220008000800 */
[----:B------:R-:W0:Y:S01]  /*0200*/  LDCU UR22, c[0x0][0x900] ;  /* 0x00012000ff1677ac */ /* 0x000e220008000800 */
[----:B---3--:R-:W-:Y:S01]  /*0210*/  IADD3 R2, PT, PT, R4, 0xffffffe, RZ ;  /* 0x0ffffffe04027810 */ /* 0x008fe20007ffe0ff */
[----:B------:R-:W3:Y:S03]  /*0220*/  LDCU UR23, c[0x0][0x8fc] ;  /* 0x00011f80ff1777ac */ /* 0x000ee60008000800 */
[----:B------:R5:W1:Y:S01]  /*0230*/  F2I.FTZ.U32.TRUNC.NTZ R3, R2 ;  /* 0x0000000200037305 */ /* 0x000a62000021f000 */
[----:B------:R-:W0:Y:S01]  /*0240*/  LDCU.64 UR6, c[0x0][0x7b8] ;  /* 0x0000f700ff0677ac */ /* 0x000e220008000a00 */
[----:B------:R-:W-:Y:S01]  /*0250*/  UISETP.NE.AND.EX UP0, UPT, UR11, URZ, UPT, UP0 ;  /* 0x000000ff0b00728c */ /* 0x000fe2000bf05300 */
[----:B-----5:R-:W-:-:S02]  /*0260*/  IMAD.MOV.U32 R2, RZ, RZ, RZ ;  /* 0x000000ffff027224 */ /* 0x020fc400078e00ff */
[----:B-1----:R-:W-:-:S04]  /*0270*/  IMAD.MOV R7, RZ, RZ, -R3 ;  /* 0x000000ffff077224 */ /* 0x002fc800078e0a03 */
[----:B------:R-:W-:-:S04]  /*0280*/  IMAD R7, R7, R6, RZ ;  /* 0x0000000607077224 */ /* 0x000fc800078e02ff */
[----:B------:R-:W-:-:S04]  /*0290*/  IMAD.HI.U32 R2, R3, R7, R2 ;  /* 0x0000000703027227 */ /* 0x000fc800078e0002 */
[----:B------:R-:W-:Y:S01]  /*02a0*/  IMAD R3, R5, UR8, RZ ;  /* 0x0000000805037c24 */ /* 0x000fe2000f8e02ff */
[----:B------:R1:W-:Y:S04]  /*02b0*/  STL [R1], R2 ;  /* 0x0000000201007387 */ /* 0x0003e80000100800 */
[----:B------:R0:W-:Y:S01]  /*02c0*/  STL [R1+0x4], R3 ;  /* 0x0000040301007387 */ /* 0x0001e20000100800 */
[----:B-1234-:R-:W-:-:S07]  /*02d0*/  LOP3.LUT R2, RZ, UR9, RZ, 0x33, !PT ;  /* 0x00000009ff027c12 */ /* 0x01efce000f8e33ff */
.L_x_925:
[----:B0-----:R-:W2:Y:S01]  /*02e0*/  LDL R3, [R1] ;  /* 0x0000000001037983 */ /* 0x001ea20000100800 */
[----:B------:R-:W0:Y:S01]  /*02f0*/  LDC R10, c[0x0][0x968] ;  /* 0x00025a00ff0a7b82 */ /* 0x000e220000000800 */
[----:B------:R-:W-:-:S07]  /*0300*/  IABS R2, R0 ;  /* 0x0000000000027213 */ /* 0x000fce0000000000 */
[----:B------:R-:W1:Y:S08]  /*0310*/  LDC R6, c[0x0][0x38c] ;  /* 0x0000e300ff067b82 */ /* 0x000e700000000800 */
[----:B------:R-:W3:Y:S01]  /*0320*/  LDC R11, c[0x0][0x968] ;  /* 0x00025a00ff0b7b82 */ /* 0x000ee20000000800 */
[----:B0-----:R-:W-:-:S07]  /*0330*/  IABS R9, R10 ;  /* 0x0000000a00097213 */ /* 0x001fce0000000000 */
[----:B------:R-:W0:Y:S01]  /*0340*/  LDC R26, c[0x0][0x53c] ;  /* 0x00014f00ff1a7b82 */ /* 0x000e220000000800 */
[----:B-1----:R-:W-:-:S07]  /*0350*/  IABS R20, R6 ;  /* 0x0000000600147213 */ /* 0x002fce0000000000 */
[----:B------:R-:W1:Y:S01]  /*0360*/  LDC R7, c[0x0][0x614] ;  /* 0x00018500ff077b82 */ /* 0x000e620000000800 */
[----:B---3--:R-:W-:-:S07]  /*0370*/  IABS R11, R11 ;  /* 0x0000000b000b7213 */ /* 0x008fce0000000000 */
[----:B------:R-:W3:Y:S01]  /*0380*/  LDC.64 R28, c[0x0][0x530] ;  /* 0x00014c00ff1c7b82 */ /* 0x000ee20000000a00 */
[----:B0-----:R-:W-:Y:S02]  /*0390*/  IABS R8, R26 ;  /* 0x0000001a00087213 */ /* 0x001fe40000000000 */
[----:B-1----:R-:W-:-:S04]  /*03a0*/  IABS R14, R7 ;  /* 0x00000007000e7213 */ /* 0x002fc80000000000 */
[----:B------:R-:W0:Y:S08]  /*03b0*/  I2F.RP R12, R14 ;  /* 0x0000000e000c7306 */ /* 0x000e300000209400 */
[----:B0-----:R-:W-:Y:S01]  /*03c0*/  MUFU.RCP R12, R12 ;  /* 0x0000000c000c7308 */ /* 0x001fe20000001000 */
[----:B--2---:R-:W-:-:S05]  /*03d0*/  IMAD.HI.U32 R3, R3, R2, RZ ;  /* 0x0000000203037227 */ /* 0x004fca00078e00ff */
[----:B------:R-:W-:-:S05]  /*03e0*/  IADD3 R5, PT, PT, -R3, RZ, RZ ;  /* 0x000000ff03057210 */ /* 0x000fca0007ffe1ff */
[----:B------:R-:W-:Y:S02]  /*03f0*/  IMAD R4, R9, R5, R2 ;  /* 0x0000000509047224 */ /* 0x000fe400078e0202 */
[----:B------:R-:W0:Y:S03]  /*0400*/  I2F.RP R5, R20 ;  /* 0x0000001400057306 */ /* 0x000e260000209400 */
[----:B------:R-:W-:-:S05]  /*0410*/  ISETP.GT.U32.AND P2, PT, R11, R4, PT ;  /* 0x000000040b00720c */ /* 0x000fca0003f44070 */
[----:B0-----:R-:W0:Y:S08]  /*0420*/  MUFU.RCP R5, R5 ;  /* 0x0000000500057308 */ /* 0x001e300000001000 */
[----:B------:R-:W-:Y:S01]  /*0430*/  @!P2 IMAD.IADD R4, R4, 0x1, -R9 ;  /* 0x000000010404a824 */ /* 0x000fe200078e0a09 */
[----:B------:R-:W-:Y:S01]  /*0440*/  @!P2 IADD3 R3, PT, PT, R3, 0x1, RZ ;  /* 0x000000010303a810 */ /* 0x000fe20007ffe0ff */
[----:B------:R-:W-:Y:S01]  /*0450*/  IMAD.MOV.U32 R9, RZ, RZ, R8 ;  /* 0x000000ffff097224 */ /* 0x000fe200078e0008 */
[----:B------:R-:W-:-:S02]  /*0460*/  ISETP.NE.AND P2, PT, R10, RZ, PT ;  /* 0x000000ff0a00720c */ /* 0x000fc40003f45270 */
[----:B------:R-:W-:Y:S02]  /*0470*/  ISETP.GE.U32.AND P1, PT, R4, R11, PT ;  /* 0x0000000b0400720c */ /* 0x000fe40003f26070 */
[----:B------:R-:W-:Y:S01]  /*0480*/  LOP3.LUT R4, R0, R10, RZ, 0x3c, !PT ;  /* 0x0000000a00047212 */ /* 0x000fe200078e3cff */
[----:B------:R-:W1:Y:S03]  /*0490*/  I2F.RP R8, R9 ;  /* 0x0000000900087306 */ /* 0x000e660000209400 */
[----:B------:R-:W-:Y:S01]  /*04a0*/  ISETP.GE.AND P3, PT, R4, RZ, PT ;  /* 0x000000ff0400720c */ /* 0x000fe20003f66270 */
[----:B0-----:R-:W-:-:S06]  /*04b0*/  VIADD R5, R5, 0xffffffe ;  /* 0x0ffffffe05057836 */ /* 0x001fcc0000000000 */
[----:B------:R-:W-:Y:S01]  /*04c0*/  @P1 VIADD R3, R3, 0x1 ;  /* 0x0000000103031836 */ /* 0x000fe20000000000 */
[----:B------:R-:W0:Y:S05]  /*04d0*/  F2I.FTZ.U32.TRUNC.NTZ R5, R5 ;  /* 0x0000000500057305 */ /* 0x000e2a000021f000 */
[----:B------:R-:W-:Y:S02]  /*04e0*/  @!P3 IADD3 R3, PT, PT, -R3, RZ, RZ ;  /* 0x000000ff0303b210 */ /* 0x000fe40007ffe1ff */
[-C--:B------:R-:W-:Y:S01]  /*04f0*/  @!P2 LOP3.LUT R3, RZ, R10.reuse, RZ, 0x33, !PT ;  /* 0x0000000aff03a212 */ /* 0x080fe200078e33ff */
[----:B-1----:R-:W1:Y:S04]  /*0500*/  MUFU.RCP R8, R8 ;  /* 0x0000000800087308 */ /* 0x002e680000001000 */
[----:B------:R-:W-:-:S04]  /*0510*/  IMAD R3, R3, R10, RZ ;  /* 0x0000000a03037224 */ /* 0x000fc800078e02ff */
[----:B------:R-:W-:Y:S02]  /*0520*/  IMAD.IADD R4, R0, 0x1, -R3 ;  /* 0x0000000100047824 */ /* 0x000fe400078e0a03 */
[----:B0-----:R-:W-:-:S03]  /*0530*/  IMAD.MOV R13, RZ, RZ, -R5 ;  /* 0x000000ffff0d7224 */ /* 0x001fc600078e0a05 */
[----:B------:R-:W-:Y:S01]  /*0540*/  LEA R21, R3, R4, 0x2 ;  /* 0x0000000403157211 */ /* 0x000fe200078e10ff */
[----:B------:R-:W-:Y:S02]  /*0550*/  HFMA2 R4, -RZ, RZ, 0, 0 ;  /* 0x00000000ff047431 */ /* 0x000fe400000001ff */
[----:B------:R-:W-:Y:S01]  /*0560*/  IMAD R13, R13, R20, RZ ;  /* 0x000000140d0d7224 */ /* 0x000fe200078e02ff */
[----:B------:R-:W-:Y:S01]  /*0570*/  IABS R16, R21 ;  /* 0x0000001500107213 */ /* 0x000fe20000000000 */
[----:B------:R-:W-:Y:S02]  /*0580*/  IMAD.IADD R3, R21, 0x1, R10 ;  /* 0x0000000115037824 */ /* 0x000fe400078e020a */
[----:B-1----:R-:W-:Y:S02]  /*0590*/  VIADD R11, R8, 0xffffffe ;  /* 0x0ffffffe080b7836 */ /* 0x002fe40000000000 */
[----:B------:R-:W-:Y:S01]  /*05a0*/  IMAD.HI.U32 R8, R5, R13, R4 ;  /* 0x0000000d05087227 */ /* 0x000fe200078e0004 */
[----:B------:R-:W-:-:S02]  /*05b0*/  IABS R15, R3 ;  /* 0x00000003000f7213 */ /* 0x000fc40000000000 */
[----:B------:R-:W-:Y:S01]  /*05c0*/  IADD3 R4, PT, PT, R3, R10, RZ ;  /* 0x0000000a03047210 */ /* 0x000fe20007ffe0ff */
[----:B------:R-:W-:Y:S01]  /*05d0*/  VIADD R13, R12, 0xffffffe ;  /* 0x0ffffffe0c0d7836 */ /* 0x000fe20000000000 */
[----:B------:R-:W-:Y:S01]  /*05e0*/  F2I.FTZ.U32.TRUNC.NTZ R11, R11 ;  /* 0x0000000b000b7305 */ /* 0x000fe2000021f000 */
[----:B------:R-:W-:Y:S01]  /*05f0*/  IMAD.HI.U32 R17, R8, R15, RZ ;  /* 0x0000000f08117227 */ /* 0x000fe200078e00ff */
[----:B------:R-:W-:-:S03]  /*0600*/  IABS R12, R4 ;  /* 0x00000004000c7213 */ /* 0x000fc60000000000 */
[----:B------:R-:W-:Y:S01]  /*0610*/  IMAD.IADD R5, R4, 0x1, R10 ;  /* 0x0000000104057824 */ /* 0x000fe200078e020a */
[----:B------:R-:W-:Y:S01]  /*0620*/  IADD3 R18, PT, PT, -R17, RZ, RZ ;  /* 0x000000ff11127210 */ /* 0x000fe20007ffe1ff */
[----:B------:R-:W-:Y:S01]  /*0630*/  IMAD.HI.U32 R19, R8, R12, RZ ;  /* 0x0000000c08137227 */ /* 0x000fe200078e00ff */
[----:B------:R-:W0:Y:S02]  /*0640*/  F2I.FTZ.U32.TRUNC.NTZ R13, R13 ;  /* 0x0000000d000d7305 */ /* 0x000e24000021f000 */
[----:B------:R-:W-:Y:S01]  /*0650*/  IABS R10, R5 ;  /* 0x00000005000a7213 */ /* 0x000fe20000000000 */
[----:B------:R-:W-:Y:S02]  /*0660*/  IMAD R18, R20, R18, R15 ;  /* 0x0000001214127224 */ /* 0x000fe400078e020f */
[----:B------:R-:W-:Y:S02]  /*0670*/  IMAD.MOV R23, RZ, RZ, -R19 ;  /* 0x000000ffff177224 */ /* 0x000fe400078e0a13 */
[----:B------:R-:W-:Y:S01]  /*0680*/  IMAD.HI.U32 R15, R8, R10, RZ ;  /* 0x0000000a080f7227 */ /* 0x000fe200078e00ff */
[----:B------:R-:W-:-:S03]  /*0690*/  ISETP.GT.U32.AND P4, PT, R20, R18, PT ;  /* 0x000000121400720c */ /* 0x000fc60003f84070 */
[----:B------:R-:W-:Y:S01]  /*06a0*/  IMAD.HI.U32 R8, R8, R16, RZ ;  /* 0x0000001008087227 */ /* 0x000fe200078e00ff */
[----:B------:R-:W-:-:S03]  /*06b0*/  IADD3 R24, PT, PT, -R15, RZ, RZ ;  /* 0x000000ff0f187210 */ /* 0x000fc60007ffe1ff */
[C---:B------:R-:W-:Y:S01]  /*06c0*/  IMAD R23, R20.reuse, R23, R12 ;  /* 0x0000001714177224 */ /* 0x040fe200078e020c */
[----:B0-----:R-:W-:Y:S01]  /*06d0*/  IADD3 R22, PT, PT, RZ, -R13, RZ ;  /* 0x8000000dff167210 */ /* 0x001fe20007ffe0ff */
[----:B------:R-:W-:Y:S02]  /*06e0*/  IMAD.MOV R12, RZ, RZ, -R8 ;  /* 0x000000ffff0c7224 */ /* 0x000fe400078e0a08 */
[--C-:B------:R-:W-:Y:S01]  /*06f0*/  IMAD.MOV R25, RZ, RZ, -R11.reuse ;  /* 0x000000ffff197224 */ /* 0x100fe200078e0a0b */
[C---:B------:R-:W-:Y:S01]  /*0700*/  ISETP.GT.U32.AND P1, PT, R20.reuse, R23, PT ;  /* 0x000000171400720c */ /* 0x040fe20003f24070 */
[----:B------:R-:W-:Y:S01]  /*0710*/  IMAD R27, R20, R12, R16 ;  /* 0x0000000c141b7224 */ /* 0x000fe200078e0210 */
[----:B------:R-:W-:Y:S01]  /*0720*/  @!P4 IADD3 R18, PT, PT, R18, -R20, RZ ;  /* 0x800000141212c210 */ /* 0x000fe20007ffe0ff */
[C---:B------:R-:W-:Y:S01]  /*0730*/  IMAD R24, R20.reuse, R24, R10 ;  /* 0x0000001814187224 */ /* 0x040fe200078e020a */
[----:B------:R-:W-:Y:S01]  /*0740*/  MOV R10, RZ ;  /* 0x000000ff000a7202 */ /* 0x000fe20000000f00 */
[----:B------:R-:W-:Y:S01]  /*0750*/  IMAD R25, R25, R9, RZ ;  /* 0x0000000919197224 */ /* 0x000fe200078e02ff */
[C---:B------:R-:W-:Y:S01]  /*0760*/  ISETP.GT.U32.AND P2, PT, R20.reuse, R27, PT ;  /* 0x0000001b1400720c */ /* 0x040fe20003f44070 */
[----:B------:R-:W-:Y:S01]  /*0770*/  IMAD.MOV.U32 R12, RZ, RZ, RZ ;  /* 0x000000ffff0c7224 */ /* 0x000fe200078e00ff */
[----:B------:R-:W-:Y:S01]  /*0780*/  ISETP.GT.U32.AND P5, PT, R20, R24, PT ;  /* 0x000000181400720c */ /* 0x000fe20003fa4070 */
[----:B------:R-:W-:Y:S01]  /*0790*/  IMAD.HI.U32 R11, R11, R25, R10 ;  /* 0x000000190b0b7227 */ /* 0x000fe200078e000a */
[----:B------:R-:W-:-:S02]  /*07a0*/  ISETP.GE.U32.AND P6, PT, R18, R20, PT ;  /* 0x000000141200720c */ /* 0x000fc40003fc6070 */
[----:B------:R-:W-:Y:S01]  /*07b0*/  LOP3.LUT R18, R21, R6, RZ, 0x3c, !PT ;  /* 0x0000000615127212 */ /* 0x000fe200078e3cff */
[----:B------:R-:W-:Y:S01]  /*07c0*/  IMAD R25, R22, R14, RZ ;  /* 0x0000000e16197224 */ /* 0x000fe200078e02ff */
[----:B------:R-:W-:Y:S01]  /*07d0*/  @!P1 IADD3 R19, PT, PT, R19, 0x1, RZ ;  /* 0x0000000113139810 */ /* 0x000fe20007ffe0ff */
[----:B------:R-:W-:Y:S02]  /*07e0*/  @!P1 IMAD.IADD R23, R23, 0x1, -R20 ;  /* 0x0000000117179824 */ /* 0x000fe400078e0a14 */
[----:B------:R-:W-:Y:S02]  /*07f0*/  IMAD.HI.U32 R13, R13, R25, R12 ;  /* 0x000000190d0d7227 */ /* 0x000fe400078e000c */
[----:B------:R-:W0:Y:S01]  /*0800*/  LDC R25, c[0x0][0x4c4] ;  /* 0x00013100ff197b82 */ /* 0x000e220000000800 */
[----:B------:R-:W-:Y:S01]  /*0810*/  ISETP.GE.U32.AND P3, PT, R23, R20, PT ;  /* 0x000000141700720c */ /* 0x000fe20003f66070 */
[----:B------:R-:W-:Y:S01]  /*0820*/  IMAD.HI.U32 R11, R11, R2, RZ ;  /* 0x000000020b0b7227 */ /* 0x000fe200078e00ff */
[----:B------:R-:W-:-:S02]  /*0830*/  @!P5 IADD3 R24, PT, PT, R24, -R20, RZ ;  /* 0x800000141818d210 */ /* 0x000fc40007ffe0ff */
[----:B------:R-:W-:Y:S01]  /*0840*/  @!P5 IADD3 R15, PT, PT, R15, 0x1, RZ ;  /* 0x000000010f0fd810 */ /* 0x000fe20007ffe0ff */
[----:B------:R-:W-:Y:S01]  /*0850*/  IMAD.HI.U32 R10, R13, R2, RZ ;  /* 0x000000020d0a7227 */ /* 0x000fe200078e00ff */
[----:B------:R-:W-:-:S03]  /*0860*/  IADD3 R12, PT, PT, -R11, RZ, RZ ;  /* 0x000000ff0b0c7210 */ /* 0x000fc60007ffe1ff */
[----:B------:R-:W-:Y:S01]  /*0870*/  @!P2 IMAD.IADD R27, R27, 0x1, -R20 ;  /* 0x000000011b1ba824 */ /* 0x000fe200078e0a14 */
[----:B------:R-:W-:Y:S01]  /*0880*/  IADD3 R13, PT, PT, -R10, RZ, RZ ;  /* 0x000000ff0a0d7210 */ /* 0x000fe20007ffe1ff */
[----:B------:R-:W-:Y:S02]  /*0890*/  @!P4 VIADD R17, R17, 0x1 ;  /* 0x000000011111c836 */ /* 0x000fe40000000000 */
[--C-:B------:R-:W-:Y:S01]  /*08a0*/  IMAD R12, R9, R12, R2.reuse ;  /* 0x0000000c090c7224 */ /* 0x100fe200078e0202 */
[----:B------:R-:W-:Y:S01]  /*08b0*/  ISETP.GE.U32.AND P4, PT, R27, R20, PT ;  /* 0x000000141b00720c */ /* 0x000fe20003f86070 */
[----:B------:R-:W-:Y:S01]  /*08c0*/  IMAD R13, R14, R13, R2 ;  /* 0x0000000d0e0d7224 */ /* 0x000fe200078e0202 */
[----:B------:R-:W-:Y:S01]  /*08d0*/  @P3 IADD3 R19, PT, PT, R19, 0x1, RZ ;  /* 0x0000000113133810 */ /* 0x000fe20007ffe0ff */
[----:B------:R-:W-:Y:S01]  /*08e0*/  @P6 VIADD R17, R17, 0x1 ;  /* 0x0000000111116836 */ /* 0x000fe20000000000 */
[----:B------:R-:W-:Y:S01]  /*08f0*/  ISETP.GT.U32.AND P1, PT, R9, R12, PT ;  /* 0x0000000c0900720c */ /* 0x000fe20003f24070 */
[----:B------:R-:W-:Y:S01]  /*0900*/  @!P2 VIADD R8, R8, 0x1 ;  /* 0x000000010808a836 */ /* 0x000fe20000000000 */
[----:B------:R-:W-:-:S02]  /*0910*/  ISETP.GE.U32.AND P6, PT, R24, R20, PT ;  /* 0x000000141800720c */ /* 0x000fc40003fc6070 */
[-C--:B------:R-:W-:Y:S02]  /*0920*/  LOP3.LUT R20, R3, R6.reuse, RZ, 0x3c, !PT ;  /* 0x0000000603147212 */ /* 0x080fe400078e3cff */
[----:B------:R-:W-:Y:S02]  /*0930*/  ISETP.GT.U32.AND P2, PT, R14, R13, PT ;  /* 0x0000000d0e00720c */ /* 0x000fe40003f44070 */
[----:B------:R-:W-:Y:S01]  /*0940*/  ISETP.GE.AND P3, PT, R18, RZ, PT ;  /* 0x000000ff1200720c */ /* 0x000fe20003f66270 */
[----:B------:R-:W-:Y:S01]  /*0950*/  @P4 VIADD R8, R8, 0x1 ;  /* 0x0000000108084836 */ /* 0x000fe20000000000 */
[----:B------:R-:W-:Y:S02]  /*0960*/  ISETP.GE.AND P4, PT, R20, RZ, PT ;  /* 0x000000ff1400720c */ /* 0x000fe40003f86270 */
[----:B------:R-:W-:Y:S01]  /*0970*/  LOP3.LUT R18, R4, R6, RZ, 0x3c, !PT ;  /* 0x0000000604127212 */ /* 0x000fe200078e3cff */
[----:B------:R-:W-:Y:S01]  /*0980*/  @!P1 VIADD R11, R11, 0x1 ;  /* 0x000000010b0b9836 */ /* 0x000fe20000000000 */
[----:B------:R-:W-:Y:S01]  /*0990*/  @!P1 IADD3 R12, PT, PT, R12, -R9, RZ ;  /* 0x800000090c0c9210 */ /* 0x000fe20007ffe0ff */
[----:B------:R-:W-:Y:S01]  /*09a0*/  @P6 VIADD R15, R15, 0x1 ;  /* 0x000000010f0f6836 */ /* 0x000fe20000000000 */
[----:B------:R-:W-:-:S02]  /*09b0*/  ISETP.GE.AND P5, PT, R18, RZ, PT ;  /* 0x000000ff1200720c */ /* 0x000fc40003fa6270 */
[----:B------:R-:W-:Y:S01]  /*09c0*/  LOP3.LUT R20, R5, R6, RZ, 0x3c, !PT ;  /* 0x0000000605147212 */ /* 0x000fe200078e3cff */
[----:B------:R-:W-:Y:S01]  /*09d0*/  @!P2 IMAD.IADD R13, R13, 0x1, -R14 ;  /* 0x000000010d0da824 */ /* 0x000fe200078e0a0e */
[----:B------:R-:W-:Y:S02]  /*09e0*/  @!P2 IADD3 R10, PT, PT, R10, 0x1, RZ ;  /* 0x000000010a0aa810 */ /* 0x000fe40007ffe0ff */
[----:B------:R-:W-:Y:S02]  /*09f0*/  @!P3 IADD3 R8, PT, PT, -R8, RZ, RZ ;  /* 0x000000ff0808b210 */ /* 0x000fe40007ffe1ff */
[----:B------:R-:W-:Y:S01]  /*0a00*/  ISETP.GE.U32.AND P3, PT, R12, R9, PT ;  /* 0x000000090c00720c */ /* 0x000fe20003f66070 */
[----:B------:R-:W-:Y:S01]  /*0a10*/  IMAD.MOV.U32 R9, RZ, RZ, R19 ;  /* 0x000000ffff097224 */ /* 0x000fe200078e0013 */
[----:B------:R-:W-:Y:S02]  /*0a20*/  ISETP.GE.AND P6, PT, R20, RZ, PT ;  /* 0x000000ff1400720c */ /* 0x000fe40003fc6270 */
[----:B------:R-:W-:Y:S01]  /*0a30*/  @!P4 IADD3 R17, PT, PT, -R17, RZ, RZ ;  /* 0x000000ff1111c210 */ /* 0x000fe20007ffe1ff */
[----:B------:R-:W-:Y:S01]  /*0a40*/  @!P5 IMAD.MOV R9, RZ, RZ, -R9 ;  /* 0x000000ffff09d224 */ /* 0x000fe200078e0a09 */
[----:B------:R-:W-:-:S02]  /*0a50*/  ISETP.GE.U32.AND P4, PT, R13, R14, PT ;  /* 0x0000000e0d00720c */ /* 0x000fc40003f86070 */
[----:B------:R-:W-:Y:S02]  /*0a60*/  LOP3.LUT R14, R0, R7, RZ, 0x3c, !PT ;  /* 0x00000007000e7212 */ /* 0x000fe400078e3cff */
[----:B------:R-:W-:Y:S02]  /*0a70*/  ISETP.NE.AND P5, PT, R6, RZ, PT ;  /* 0x000000ff0600720c */ /* 0x000fe40003fa5270 */
[----:B------:R-:W-:Y:S01]  /*0a80*/  LOP3.LUT R12, RZ, R6, RZ, 0x33, !PT ;  /* 0x00000006ff0c7212 */ /* 0x000fe200078e33ff */
[----:B------:R-:W-:Y:S01]  /*0a90*/  @P3 VIADD R11, R11, 0x1 ;  /* 0x000000010b0b3836 */ /* 0x000fe20000000000 */
[----:B------:R-:W-:Y:S02]  /*0aa0*/  LOP3.LUT R13, R0, R26, RZ, 0x3c, !PT ;  /* 0x0000001a000d7212 */ /* 0x000fe400078e3cff */
[----:B------:R-:W-:Y:S02]  /*0ab0*/  ISETP.GE.AND P1, PT, R14, RZ, PT ;  /* 0x000000ff0e00720c */ /* 0x000fe40003f26270 */
[----:B------:R-:W-:-:S02]  /*0ac0*/  @!P6 IADD3 R15, PT, PT, -R15, RZ, RZ ;  /* 0x000000ff0f0fe210 */ /* 0x000fc40007ffe1ff */
[----:B------:R-:W-:Y:S02]  /*0ad0*/  SEL R18, R12, R8, !P5 ;  /* 0x000000080c127207 */ /* 0x000fe40006800000 */
[----:B------:R-:W-:Y:S02]  /*0ae0*/  ISETP.NE.AND P3, PT, R7, RZ, PT ;  /* 0x000000ff0700720c */ /* 0x000fe40003f65270 */
[----:B------:R-:W-:Y:S02]  /*0af0*/  ISETP.GE.AND P6, PT, R13, RZ, PT ;  /* 0x000000ff0d00720c */ /* 0x000fe40003fc6270 */
[----:B------:R-:W-:Y:S02]  /*0b00*/  ISETP.NE.AND P2, PT, R26, RZ, PT ;  /* 0x000000ff1a00720c */ /* 0x000fe40003f45270 */
[----:B------:R-:W-:Y:S02]  /*0b10*/  @P4 IADD3 R10, PT, PT, R10, 0x1, RZ ;  /* 0x000000010a0a4810 */ /* 0x000fe40007ffe0ff */
[----:B------:R-:W-:-:S02]  /*0b20*/  IADD3 R8, PT, PT, -R18, RZ, RZ ;  /* 0x000000ff12087210 */ /* 0x000fc40007ffe1ff */
[C---:B------:R-:W-:Y:S01]  /*0b30*/  SEL R19, R12.reuse, R17, !P5 ;  /* 0x000000110c137207 */ /* 0x040fe20006800000 */
[----:B------:R-:W-:Y:S01]  /*0b40*/  IMAD.MOV.U32 R20, RZ, RZ, R10 ;  /* 0x000000ffff147224 */ /* 0x000fe200078e000a */
[C---:B------:R-:W-:Y:S01]  /*0b50*/  SEL R13, R12.reuse, R9, !P5 ;  /* 0x000000090c0d7207 */ /* 0x040fe20006800000 */
[----:B------:R-:W-:Y:S01]  /*0b60*/  IMAD.MOV.U32 R17, RZ, RZ, R11 ;  /* 0x000000ffff117224 */ /* 0x000fe200078e000b */
[----:B------:R-:W-:Y:S01]  /*0b70*/  SEL R12, R12, R15, !P5 ;  /* 0x0000000f0c0c7207 */ /* 0x000fe20006800000 */
[----:B------:R-:W-:Y:S01]  /*0b80*/  IMAD R10, R6, R8, R21 ;  /* 0x00000008060a7224 */ /* 0x000fe200078e0215 */
[----:B------:R-:W1:Y:S01]  /*0b90*/  LDC.64 R14, c[0x0][0x380] ;  /* 0x0000e000ff0e7b82 */ /* 0x000e620000000a00 */
[----:B------:R-:W-:Y:S01]  /*0ba0*/  IMAD.MOV R22, RZ, RZ, -R19 ;  /* 0x000000ffff167224 */ /* 0x000fe200078e0a13 */
[----:B------:R-:W-:Y:S01]  /*0bb0*/  @!P1 IADD3 R20, PT, PT, -R20, RZ, RZ ;  /* 0x000000ff14149210 */ /* 0x000fe20007ffe1ff */
[----:B------:R-:W-:Y:S01]  /*0bc0*/  IMAD R11, R10, UR12, RZ ;  /* 0x0000000c0a0b7c24 */ /* 0x000fe2000f8e02ff */
[----:B------:R-:W-:Y:S01]  /*0bd0*/  @!P3 LOP3.LUT R20, RZ, R7, RZ, 0x33, !PT ;  /* 0x00000007ff14b212 */ /* 0x000fe200078e33ff */
[----:B------:R-:W-:Y:S01]  /*0be0*/  IMAD R10, R6, R22, R3 ;  /* 0x00000016060a7224 */ /* 0x000fe200078e0203 */
[----:B------:R-:W-:Y:S01]  /*0bf0*/  @!P6 IADD3 R17, PT, PT, -R17, RZ, RZ ;  /* 0x000000ff1111e210 */ /* 0x000fe20007ffe1ff */
[----:B------:R-:W-:Y:S01]  /*0c00*/  IMAD R11, R18, UR13, R11 ;  /* 0x0000000d120b7c24 */ /* 0x000fe2000f8e020b */
[----:B------:R-:W2:Y:S01]  /*0c10*/  LDC.64 R8, c[0x0][0x608] ;  /* 0x00018200ff087b82 */ /* 0x000ea20000000a00 */
[----:B------:R-:W-:Y:S01]  /*0c20*/  @!P2 LOP3.LUT R17, RZ, R26, RZ, 0x33, !PT ;  /* 0x0000001aff11a212 */ /* 0x000fe200078e33ff */
[----:B------:R-:W-:Y:S01]  /*0c30*/  IMAD.MOV R23, RZ, RZ, -R13 ;  /* 0x000000ffff177224 */ /* 0x000fe200078e0a0d */
[----:B------:R-:W-:Y:S01]  /*0c40*/  IADD3 R22, PT, PT, -R20, RZ, RZ ;  /* 0x000000ff14167210 */ /* 0x000fe20007ffe1ff */
[----:B------:R-:W-:Y:S01]  /*0c50*/  IMAD R10, R10, UR12, RZ ;  /* 0x0000000c0a0a7c24 */ /* 0x000fe2000f8e02ff */
[----:B------:R-:W-:Y:S01]  /*0c60*/  IADD3 R24, PT, PT, -R12, RZ, RZ ;  /* 0x000000ff0c187210 */ /* 0x000fe20007ffe1ff */
[----:B------:R-:W-:-:S02]  /*0c70*/  IMAD.MOV R18, RZ, RZ, -R17 ;  /* 0x000000ffff127224 */ /* 0x000fc400078e0a11 */
[--C-:B------:R-:W-:Y:S02]  /*0c80*/  IMAD R22, R7, R22, R0.reuse ;  /* 0x0000001607167224 */ /* 0x100fe400078e0200 */
[----:B------:R-:W-:Y:S02]  /*0c90*/  IMAD R18, R26, R18, R0 ;  /* 0x000000121a127224 */ /* 0x000fe400078e0200 */
[C---:B------:R-:W-:Y:S02]  /*0ca0*/  IMAD R23, R6.reuse, R23, R4 ;  /* 0x0000001706177224 */ /* 0x040fe400078e0204 */
[----:B------:R-:W-:Y:S02]  /*0cb0*/  IMAD R24, R6, R24, R5 ;  /* 0x0000001806187224 */ /* 0x000fe400078e0205 */
[----:B------:R-:W-:Y:S02]  /*0cc0*/  IMAD R7, R22, UR16, RZ ;  /* 0x0000001016077c24 */ /* 0x000fe4000f8e02ff */
[----:B------:R-:W-:Y:S01]  /*0cd0*/  IMAD R10, R19, UR13, R10 ;  /* 0x0000000d130a7c24 */ /* 0x000fe2000f8e020a */
[----:B------:R-:W4:Y:S01]  /*0ce0*/  LDC R22, c[0x0][0x464] ;  /* 0x00011900ff167b82 */ /* 0x000f220000000800 */
[----:B------:R-:W-:-:S02]  /*0cf0*/  IMAD R18, R18, UR14, RZ ;  /* 0x0000000e12127c24 */ /* 0x000fc4000f8e02ff */
[----:B------:R-:W-:Y:S02]  /*0d00*/  IMAD R6, R23, UR12, RZ ;  /* 0x0000000c17067c24 */ /* 0x000fe4000f8e02ff */
[----:B------:R-:W-:Y:S02]  /*0d10*/  IMAD R19, R24, UR12, RZ ;  /* 0x0000000c18137c24 */ /* 0x000fe4000f8e02ff */
[----:B------:R-:W-:Y:S02]  /*0d20*/  IMAD R7, R20, UR17, R7 ;  /* 0x0000001114077c24 */ /* 0x000fe4000f8e0207 */
[----:B------:R-:W-:Y:S02]  /*0d30*/  IMAD R23, R17, UR15, R18 ;  /* 0x0000000f11177c24 */ /* 0x000fe4000f8e0212 */
[----:B------:R-:W-:Y:S02]  /*0d40*/  IMAD R13, R13, UR13, R6 ;  /* 0x0000000d0d0d7c24 */ /* 0x000fe4000f8e0206 */
[----:B------:R-:W-:-:S02]  /*0d50*/  IMAD R17, R12, UR13, R19 ;  /* 0x0000000d0c117c24 */ /* 0x000fc4000f8e0213 */
[----:B--2---:R-:W-:-:S04]  /*0d60*/  IMAD.WIDE R6, R7, 0x8, R8 ;  /* 0x0000000807067825 */ /* 0x004fc800078e0208 */
[--C-:B-1----:R-:W-:Y:S02]  /*0d70*/  IMAD.WIDE R8, R11, 0x8, R14.reuse ;  /* 0x000000080b087825 */ /* 0x102fe400078e020e */
[----:B------:R-:W5:Y:S02]  /*0d80*/  LDG.E.64 R6, desc[UR4][R6.64] ;  /* 0x0000000406067981 */ /* 0x000f64000c1e1b00 */
[--C-:B------:R-:W-:Y:S02]  /*0d90*/  IMAD.WIDE R10, R10, 0x8, R14.reuse ;  /* 0x000000080a0a7825 */ /* 0x100fe400078e020e */
[----:B------:R-:W5:Y:S02]  /*0da0*/  LDG.E.64 R8, desc[UR4][R8.64] ;  /* 0x0000000408087981 */ /* 0x000f64000c1e1b00 */
[----:B------:R-:W-:Y:S02]  /*0db0*/  IMAD.WIDE R12, R13, 0x8, R14 ;  /* 0x000000080d0c7825 */ /* 0x000fe400078e020e */
[----:B------:R-:W5:Y:S02]  /*0dc0*/  LDG.E.64 R10, desc[UR4][R10.64] ;  /* 0x000000040a0a7981 */ /* 0x000f64000c1e1b00 */
[----:B---3--:R-:W-:-:S02]  /*0dd0*/  IMAD.WIDE R28, R23, 0x8, R28 ;  /* 0x00000008171c7825 */ /* 0x008fc400078e021c */
[----:B------:R-:W5:Y:S02]  /*0de0*/  LDG.E.64 R12, desc[UR4][R12.64] ;  /* 0x000000040c0c7981 */ /* 0x000f64000c1e1b00 */
[----:B------:R-:W-:Y:S02]  /*0df0*/  IMAD.WIDE R14, R17, 0x8, R14 ;  /* 0x00000008110e7825 */ /* 0x000fe400078e020e */
[----:B------:R-:W5:Y:S04]  /*0e00*/  LDG.E.64 R28, desc[UR4][R28.64] ;  /* 0x000000041c1c7981 */ /* 0x000f68000c1e1b00 */
[----:B------:R-:W5:Y:S01]  /*0e10*/  LDG.E.64 R14, desc[UR4][R14.64] ;  /* 0x000000040e0e7981 */ /* 0x000f62000c1e1b00 */
[----:B----4-:R-:W-:-:S04]  /*0e20*/  IABS R17, R22 ;  /* 0x0000001600117213 */ /* 0x010fc80000000000 */
[----:B------:R-:W1:Y:S08]  /*0e30*/  I2F.RP R19, R17 ;  /* 0x0000001100137306 */ /* 0x000e700000209400 */
[----:B-1----:R-:W1:Y:S02]  /*0e40*/  MUFU.RCP R19, R19 ;  /* 0x0000001300137308 */ /* 0x002e640000001000 */
[----:B-1----:R-:W-:-:S06]  /*0e50*/  VIADD R27, R19, 0xffffffe ;  /* 0x0ffffffe131b7836 */ /* 0x002fcc0000000000 */
[----:B------:R-:W1:Y:S01]  /*0e60*/  F2I.FTZ.U32.TRUNC.NTZ R27, R27 ;  /* 0x0000001b001b7305 */ /* 0x000e62000021f000 */
[----:B------:R-:W-:Y:S01]  /*0e70*/  IMAD.MOV.U32 R26, RZ, RZ, RZ ;  /* 0x000000ffff1a7224 */ /* 0x000fe200078e00ff */
[----:B-1----:R-:W-:-:S05]  /*0e80*/  IADD3 R18, PT, PT, RZ, -R27, RZ ;  /* 0x8000001bff127210 */ /* 0x002fca0007ffe0ff */
[----:B------:R-:W-:-:S04]  /*0e90*/  IMAD R23, R18, R17, RZ ;  /* 0x0000001112177224 */ /* 0x000fc800078e02ff */
[----:B------:R-:W-:Y:S02]  /*0ea0*/  IMAD.HI.U32 R26, R27, R23, R26 ;  /* 0x000000171b1a7227 */ /* 0x000fe400078e001a */
[----:B------:R-:W1:Y:S04]  /*0eb0*/  LDC R27, c[0x0][0x4c8] ;  /* 0x00013200ff1b7b82 */ /* 0x000e680000000800 */
[----:B------:R-:W-:-:S05]  /*0ec0*/  IMAD.HI.U32 R18, R26, R16, RZ ;  /* 0x000000101a127227 */ /* 0x000fca00078e00ff */
[----:B------:R-:W-:-:S05]  /*0ed0*/  IADD3 R20, PT, PT, -R18, RZ, RZ ;  /* 0x000000ff12147210 */ /* 0x000fca0007ffe1ff */
[----:B------:R-:W-:-:S05]  /*0ee0*/  IMAD R16, R17, R20, R16 ;  /* 0x0000001411107224 */ /* 0x000fca00078e0210 */
[----:B------:R-:W-:-:S13]  /*0ef0*/  ISETP.GT.U32.AND P2, PT, R17, R16, PT ;  /* 0x000000101100720c */ /* 0x000fda0003f44070 */
[----:B------:R-:W-:-:S05]  /*0f00*/  @!P2 IMAD.IADD R16, R16, 0x1, -R17 ;  /* 0x000000011010a824 */ /* 0x000fca00078e0a11 */
[----:B------:R-:W-:Y:S02]  /*0f10*/  ISETP.GE.U32.AND P1, PT, R16, R17, PT ;  /* 0x000000111000720c */ /* 0x000fe40003f26070 */
[----:B------:R-:W-:-:S04]  /*0f20*/  LOP3.LUT R16, R21, R22, RZ, 0x3c, !PT ;  /* 0x0000001615107212 */ /* 0x000fc800078e3cff */
[----:B------:R-:W-:Y:S02]  /*0f30*/  ISETP.GE.AND P3, PT, R16, RZ, PT ;  /* 0x000000ff1000720c */ /* 0x000fe40003f66270 */
[----:B------:R-:W-:-:S05]  /*0f40*/  @!P2 IADD3 R18, PT, PT, R18, 0x1, RZ ;  /* 0x000000011212a810 */ /* 0x000fca0007ffe0ff */
[----:B------:R-:W-:Y:S01]  /*0f50*/  @P1 VIADD R18, R18, 0x1 ;  /* 0x0000000112121836 */ /* 0x000fe20000000000 */
[----:B------:R-:W-:Y:S02]  /*0f60*/  ISETP.NE.AND P1, PT, R22, RZ, PT ;  /* 0x000000ff1600720c */ /* 0x000fe40003f25270 */
[----:B------:R-:W-:-:S03]  /*0f70*/  LOP3.LUT R17, RZ, R22, RZ, 0x33, !PT ;  /* 0x00000016ff117212 */ /* 0x000fc600078e33ff */
[----:B------:R-:W-:-:S04]  /*0f80*/  @!P3 IADD3 R18, PT, PT, -R18, RZ, RZ ;  /* 0x000000ff1212b210 */ /* 0x000fc80007ffe1ff */
[----:B------:R-:W-:Y:S01]  /*0f90*/  SEL R20, R17, R18, !P1 ;  /* 0x0000001211147207 */ /* 0x000fe20004800000 */
[----:B------:R-:W-:-:S04]  /*0fa0*/  UISETP.NE.U32.AND UP1, UPT, UR6, URZ, UPT ;  /* 0x000000ff0600728c */ /* 0x000fc8000bf25070 */
[----:B------:R-:W-:-:S04]  /*0fb0*/  IMAD.MOV R16, RZ, RZ, -R20 ;  /* 0x000000ffff107224 */ /* 0x000fc800078e0a14 */
[----:B------:R-:W-:Y:S01]  /*0fc0*/  IMAD R21, R22, R16, R21 ;  /* 0x0000001016157224 */ /* 0x000fe200078e0215 */
[----:B------:R-:W-:Y:S01]  /*0fd0*/  CS2R R16, SRZ ;  /* 0x0000000000107805 */ /* 0x000fe2000001ff00 */
[----:B------:R-:W-:Y:S01]  /*0fe0*/  UISETP.NE.AND.EX UP1, UPT, UR7, URZ, UPT, UP1 ;  /* 0x000000ff0700728c */ /* 0x000fe2000bf25310 */
[----:B01----:R-:W-:Y:S10]  /*0ff0*/  BRA.U !UP0, `(.L_x_920) ;  /* 0x00000001087c7547 */ /* 0x003ff4000b800000 */
[----:B------:R-:W0:Y:S02]  /*1000*/  LDC R18, c[0x0][0x6ec] ;  /* 0x0001bb00ff127b82 */ /* 0x000e240000000800 */
[----:B0-----:R-:W-:-:S04]  /*1010*/  IABS R19, R18 ;  /* 0x0000001200137213 */ /* 0x001fc80000000000 */
[----:B------:R-:W0:Y:S08]  /*1020*/  I2F.RP R16, R19 ;  /* 0x0000001300107306 */ /* 0x000e300000209400 */
[----:B0-----:R-:W0:Y:S02]  /*1030*/  MUFU.RCP R16, R16 ;  /* 0x0000001000107308 */ /* 0x001e240000001000 */
[----:B0-----:R-:W-:-:S06]  /*1040*/  IADD3 R16, PT, PT, R16, 0xffffffe, RZ ;  /* 0x0ffffffe10107810 */ /* 0x001fcc0007ffe0ff */
[----:B------:R-:W0:Y:S02]  /*1050*/  F2I.FTZ.U32.TRUNC.NTZ R17, R16 ;  /* 0x0000001000117305 */ /* 0x000e24000021f000 */
[----:B0-----:R-:W-:-:S04]  /*1060*/  IMAD.MOV R16, RZ, RZ, -R17 ;  /* 0x000000ffff107224 */ /* 0x001fc800078e0a11 */
[----:B------:R-:W-:Y:S01]  /*1070*/  IMAD R22, R16, R19, RZ ;  /* 0x0000001310167224 */ /* 0x000fe200078e02ff */
[----:B------:R-:W-:-:S05]  /*1080*/  MOV R16, RZ ;  /* 0x000000ff00107202 */ /* 0x000fca0000000f00 */
[----:B------:R-:W-:-:S06]  /*1090*/  IMAD.HI.U32 R16, R17, R22, R16 ;  /* 0x0000001611107227 */ /* 0x000fcc00078e0010 */
        /* <DEDUP_REMOVED lines=8> */
[----:B------:R-:W-:-:S04]  /*1120*/  LOP3.LUT R17, R0, R18, RZ, 0x3c, !PT ;  /* 0x0000001200117212 */ /* 0x000fc800078e3cff */
[----:B------:R-:W-:-:S07]  /*1130*/  ISETP.GE.AND P4, PT, R17, RZ, PT ;  /* 0x000000ff1100720c */ /* 0x000fce0003f86270 */
[----:B------:R-:W-:-:S05]  /*1140*/  @P2 IADD3 R16, PT, PT, R16, 0x1, RZ ;  /* 0x0000000110102810 */ /* 0x000fca0007ffe0ff */
[----:B------:R-:W-:-:S05]  /*1150*/  IMAD.MOV.U32 R19, RZ, RZ, R16 ;  /* 0x000000ffff137224 */ /* 0x000fca00078e0010 */
[----:B------:R-:W-:Y:S02]  /*1160*/  @!P4 IADD3 R19, PT, PT, -R19, RZ, RZ ;  /* 0x000000ff1313c210 */ /* 0x000fe40007ffe1ff */
[----:B------:R-:W-:-:S05]  /*1170*/  @!P3 LOP3.LUT R19, RZ, R18, RZ, 0x33, !PT ;  /* 0x00000012ff13b212 */ /* 0x000fca00078e33ff */
[----:B------:R-:W-:-:S04]  /*1180*/  IMAD.MOV R16, RZ, RZ, -R19 ;  /* 0x000000ffff107224 */ /* 0x000fc800078e0a13 */
[----:B------:R-:W-:Y:S02]  /*1190*/  IMAD R18, R18, R16, R0 ;  /* 0x0000001012127224 */ /* 0x000fe400078e0200 */
[----:B------:R-:W0:Y:S02]  /*11a0*/  LDC.64 R16, c[0x0][0x6e0] ;  /* 0x0001b800ff107b82 */ /* 0x000e240000000a00 */
[----:B------:R-:W-:-:S04]  /*11b0*/  IMAD R18, R18, UR18, RZ ;  /* 0x0000001212127c24 */ /* 0x000fc8000f8e02ff */
[----:B------:R-:W-:-:S04]  /*11c0*/  IMAD R18, R19, UR19, R18 ;  /* 0x0000001313127c24 */ /* 0x000fc8000f8e0212 */
[----:B0-----:R-:W-:-:S06]  /*11d0*/  IMAD.WIDE R16, R18, 0x8, R16 ;  /* 0x0000000812107825 */ /* 0x001fcc00078e0210 */
[----:B------:R-:W5:Y:S02]  /*11e0*/  LDG.E.64 R16, desc[UR4][R16.64] ;  /* 0x0000000410107981 */ /* 0x000f64000c1e1b00 */
.L_x_920:
[----:B------:R-:W-:Y:S01]  /*11f0*/  CS2R R18, SRZ ;  /* 0x0000000000127805 */ /* 0x000fe2000001ff00 */
[----:B------:R-:W-:Y:S06]  /*1200*/  BRA.U !UP1, `(.L_x_921) ;  /* 0x00000001097c7547 */ /* 0x000fec000b800000 */
[----:B------:R-:W0:Y:S02]  /*1210*/  LDC R22, c[0x0][0x7c4] ;  /* 0x0001f100ff167b82 */ /* 0x000e240000000800 */
[----:B0-----:R-:W-:-:S04]  /*1220*/  IABS R23, R22 ;  /* 0x0000001600177213 */ /* 0x001fc80000000000 */
[----:B------:R-:W0:Y:S08]  /*1230*/  I2F.RP R18, R23 ;  /* 0x0000001700127306 */ /* 0x000e300000209400 */
[----:B0-----:R-:W0:Y:S02]  /*1240*/  MUFU.RCP R18, R18 ;  /* 0x0000001200127308 */ /* 0x001e240000001000 */
[----:B0-----:R-:W-:-:S06]  /*1250*/  IADD3 R18, PT, PT, R18, 0xffffffe, RZ ;  /* 0x0ffffffe12127810 */ /* 0x001fcc0007ffe0ff */
[----:B------:R-:W0:Y:S02]  /*1260*/  F2I.FTZ.U32.TRUNC.NTZ R19, R18 ;  /* 0x0000001200137305 */ /* 0x000e24000021f000 */
[----:B0-----:R-:W-:-:S04]  /*1270*/  IMAD.MOV R18, RZ, RZ, -R19 ;  /* 0x000000ffff127224 */ /* 0x001fc800078e0a13 */
[----:B------:R-:W-:Y:S02]  /*1280*/  IMAD R24, R18, R23, RZ ;  /* 0x0000001712187224 */ /* 0x000fe400078e02ff */
[----:B------:R-:W-:-:S05]  /*1290*/  HFMA2 R18, -RZ, RZ, 0, 0 ;  /* 0x00000000ff127431 */ /* 0x000fca00000001ff */
        /* <DEDUP_REMOVED lines=22> */
.L_x_921:
[----:B-----5:R-:W-:Y:S01]  /*1400*/  LOP3.LUT R23, R7, 0x7fffffff, RZ, 0xc0, !PT ;  /* 0x7fffffff07177812 */ /* 0x020fe200078ec0ff */
[----:B------:R-:W-:Y:S01]  /*1410*/  UMOV UR8, 0x24dd2f1a ;  /* 0x24dd2f1a00087882 */ /* 0x000fe20000000000 */
[----:B------:R-:W-:Y:S01]  /*1420*/  MOV R22, R6 ;  /* 0x0000000600167202 */ /* 0x000fe20000000f00 */
[----:B------:R-:W-:Y:S01]  /*1430*/  UMOV UR9, 0x3fe4f922 ;  /* 0x3fe4f92200097882 */ /* 0x000fe20000000000 */
[----:B------:R-:W-:Y:S01]  /*1440*/  IMAD R21, R21, R27, RZ ;  /* 0x0000001b15157224 */ /* 0x000fe200078e02ff */
[----:B------:R-:W-:Y:S03]  /*1450*/  BSSY.RECONVERGENT B1, `(.L_x_922) ;  /* 0x00000ef000017945 */ /* 0x000fe60003800200 */
[----:B------:R-:W0:Y:S01]  /*1460*/  DSETP.GE.AND P2, PT, R22, UR8, PT ;  /* 0x0000000816007e2a */ /* 0x000e22000bf46000 */
[----:B------:R-:W-:Y:S01]  /*1470*/  IMAD R27, R20, R25, R21 ;  /* 0x00000019141b7224 */ /* 0x000fe200078e0215 */
[----:B0-----:R-:W-:Y:S06]  /*1480*/  @!P2 BRA `(.L_x_923) ;  /* 0x000000080060a947 */ /* 0x001fec0003800000 */
        /* <DEDUP_REMOVED lines=152> */
.L_x_923:
        /* <DEDUP_REMOVED lines=83> */
.L_x_924:
[----:B------:R-:W-:Y:S05]  /*2340*/  BSYNC.RECONVERGENT B1 ;  /* 0x0000000000017941 */ /* 0x000fea0003800200 */
.L_x_922:
[----:B01----:R-:W-:Y:S01]  /*2350*/  DMUL R6, R20, R16 ;  /* 0x0000001014067228 */ /* 0x003fe20000000000 */
[----:B------:R-:W0:Y:S01]  /*2360*/  LDC R25, c[0x0][0x4c8] ;  /* 0x00013200ff197b82 */ /* 0x000e220000000800 */
[----:B------:R-:W1:-:S15]  /*2370*/  LDCU UR8, c[0x0][0x89c] ;  /* 0x00011380ff0877ac */ /* 0x000e5e0008000800 */
        /* <DEDUP_REMOVED lines=14> */
[----:B--2---:R-:W2:-:S15]  /*2460*/  DFMA R18, R16, R20, R18 ;  /* 0x000000141012722b */ /* 0x004e9e0000000012 */
        /* <DEDUP_REMOVED lines=9> */
[----:B--2---:R-:W2:-:S15]  /*2500*/  DMUL R20, R12, R18 ;  /* 0x000000120c147228 */ /* 0x004e9e0000000000 */
        /* <DEDUP_REMOVED lines=9> */
[----:B------:R3:W-:Y:S02]  /*25a0*/  DMUL R20, R28, R18 ;  /* 0x000000121c147228 */ /* 0x0007e40000000000 */
[----:B---3--:R-:W3:Y:S02]  /*25b0*/  LDC R29, c[0x0][0x464] ;  /* 0x00011900ff1d7b82 */ /* 0x008ee40000000800 */
[----:B---3--:R-:W-:-:S15]  /*25c0*/  IABS R24, R29 ;  /* 0x0000001d00187213 */ /* 0x008fde0000000000 */
[----:B------:R-:W-:-:S15]  /*25d0*/  NOP ;  /* 0x0000000000007918 */ /* 0x000fde0000000000 */
[----:B------:R-:W-:-:S15]  /*25e0*/  NOP ;  /* 0x0000000000007918 */ /* 0x000fde0000000000 */
[----:B------:R-:W-:-:S15]  /*25f0*/  NOP ;  /* 0x0000000000007918 */ /* 0x000fde0000000000 */
[----:B------:R-:W3:-:S15]  /*2600*/  DADD R22, -R10, 1 ;  /* 0x3ff000000a167429 */ /* 0x000ede0000000100 */
        /* <DEDUP_REMOVED lines=9> */
[----:B---3--:R2:W3:Y:S02]  /*26a0*/  DMUL R20, R20, R22 ;  /* 0x0000001614147228 */ /* 0x0084e40000000000 */
[----:B--2---:R-:W-:-:S05]  /*26b0*/  IABS R23, R3 ;  /* 0x0000000300177213 */ /* 0x004fca0000000000 */
[----:B------:R-:W-:-:S15]  /*26c0*/  IMAD.HI.U32 R22, R26, R23, RZ ;  /* 0x000000171a167227 */ /* 0x000fde00078e00ff */
        /* <DEDUP_REMOVED lines=18> */
[----:B------:R-:W2:-:S15]  /*27f0*/  DADD R10, -R14, 1 ;  /* 0x3ff000000e0a7429 */ /* 0x000e9e0000000100 */
[----:B------:R-:W-:-:S15]  /*2800*/  NOP ;  /* 0x0000000000007918 */ /* 0x000fde0000000000 */
[----:B------:R-:W-:-:S15]  /*2810*/  NOP ;  /* 0x0000000000007918 */ /* 0x000fde0000000000 */
[----:B------:R-:W-:-:S15]  /*2820*/  NOP ;  /* 0x0000000000007918 */ /* 0x000fde0000000000 */
[----:B------:R-:W-:-:S04]  /*2830*/  NOP ;  /* 0x0000000000007918 */ /* 0x000fc80000000000 */
[----:B--2---:R2:W-:Y:S02]  /*2840*/  DMUL R6, R6, R10 ;  /* 0x0000000a06067228 */ /* 0x0045e40000000000 */
[----:B--2---:R-:W2:-:S15]  /*2850*/  LDC.64 R10, c[0x0][0x458] ;  /* 0x00011600ff0a7b82 */ /* 0x004e9e0000000a00 */
[----:B------:R-:W-:-:S15]  /*2860*/  NOP ;  /* 0x0000000000007918 */ /* 0x000fde0000000000 */
[----:B------:R-:W-:-:S15]  /*2870*/  NOP ;  /* 0x0000000000007918 */ /* 0x000fde0000000000 */
[----:B------:R-:W-:-:S15]  /*2880*/  NOP ;  /* 0x0000000000007918 */ /* 0x000fde0000000000 */
[----:B------:R-:W-:-:S02]  /*2890*/  NOP ;  /* 0x0000000000007918 */ /* 0x000fc40000000000 */
[----:B------:R-:W3:-:S15]  /*28a0*/  DFMA R12, -R12, R12, 1 ;  /* 0x3ff000000c0c742b */ /* 0x000ede000000010c */
[----:B------:R-:W-:-:S15]  /*28b0*/  NOP ;  /* 0x0000000000007918 */ /* 0x000fde0000000000 */
[----:B------:R-:W-:-:S15]  /*28c0*/  NOP ;  /* 0x0000000000007918 */ /* 0x000fde0000000000 */
[----:B------:R-:W-:-:S15]  /*28d0*/  NOP ;  /* 0x0000000000007918 */ /* 0x000fde0000000000 */
[----:B------:R-:W-:-:S04]  /*28e0*/  NOP ;  /* 0x0000000000007918 */ /* 0x000fc80000000000 */
[----:B---3--:R2:W3:Y:S02]  /*28f0*/  DMUL R8, R8, R12 ;  /* 0x0000000c08087228 */ /* 0x0084e40000000000 */
[----:B--2---:R-:W-:-:S05]  /*2900*/  IMAD.WIDE R12, R27, 0x8, R10 ;  /* 0x000000081b0c7825 */ /* 0x004fca00078e020a */
[----:B------:R2:W-:Y:S02]  /*2910*/  STG.E.64 desc[UR4][R12.64], R16 ;  /* 0x000000100c007986 */ /* 0x0005e4000c101b04 */
[----:B--2---:R-:W-:Y:S01]  /*2920*/  MOV R12, R24 ;  /* 0x00000018000c7202 */ /* 0x004fe20000000f00 */
[----:B------:R-:W-:Y:S01]  /*2930*/  IMAD.MOV R24, RZ, RZ, -R22 ;  /* 0x000000ffff187224 */ /* 0x000fe200078e0a16 */
[----:B------:R-:W-:Y:S02]  /*2940*/  LOP3.LUT R13, R3, R29, RZ, 0x3c, !PT ;  /* 0x0000001d030d7212 */ /* 0x000fe400078e3cff */
[----:B------:R-:W-:Y:S01]  /*2950*/  IABS R17, R4 ;  /* 0x0000000400117213 */ /* 0x000fe20000000000 */
[----:B------:R-:W-:Y:S01]  /*2960*/  IMAD R23, R12, R24, R23 ;  /* 0x000000180c177224 */ /* 0x000fe200078e0217 */
[----:B------:R-:W-:-:S04]  /*2970*/  ISETP.GE.AND P4, PT, R13, RZ, PT ;  /* 0x000000ff0d00720c */ /* 0x000fc80003f86270 */
[----:B------:R-:W-:-:S13]  /*2980*/  ISETP.GT.U32.AND P3, PT, R12, R23, PT ;  /* 0x000000170c00720c */ /* 0x000fda0003f64070 */
[----:B------:R-:W-:Y:S01]  /*2990*/  @!P3 IADD3 R23, PT, PT, R23, -R12, RZ ;  /* 0x8000000c1717b210 */ /* 0x000fe20007ffe0ff */
[----:B------:R-:W-:-:S03]  /*29a0*/  @!P3 VIADD R22, R22, 0x1 ;  /* 0x000000011616b836 */ /* 0x000fc60000000000 */
[----:B------:R-:W-:-:S13]  /*29b0*/  ISETP.GE.U32.AND P2, PT, R23, R12, PT ;  /* 0x0000000c1700720c */ /* 0x000fda0003f46070 */
[----:B------:R-:W-:-:S15]  /*29c0*/  @P2 IADD3 R22, PT, PT, R22, 0x1, RZ ;  /* 0x0000000116162810 */ /* 0x000fde0007ffe0ff */
[----:B------:R2:W4:Y:S01]  /*29d0*/  DMUL R6, R14, R6 ;  /* 0x000000060e067228 */ /* 0x0005220000000000 */
[----:B------:R-:W-:Y:S01]  /*29e0*/  IMAD.MOV.U32 R13, RZ, RZ, R22 ;  /* 0x000000ffff0d7224 */ /* 0x000fe200078e0016 */
[----:B--2---:R-:W-:-:S04]  /*29f0*/  LOP3.LUT R15, RZ, R29, RZ, 0x33, !PT ;  /* 0x0000001dff0f7212 */ /* 0x004fc800078e33ff */
[----:B------:R-:W-:-:S04]  /*2a00*/  @!P4 IADD3 R13, PT, PT, -R13, RZ, RZ ;  /* 0x000000ff0d0dc210 */ /* 0x000fc80007ffe1ff */
[----:B------:R-:W-:Y:S01]  /*2a10*/  SEL R14, R15, R13, !P1 ;  /* 0x0000000d0f0e7207 */ /* 0x000fe20004800000 */
[----:B------:R-:W-:-:S04]  /*2a20*/  IMAD.HI.U32 R13, R26, R17, RZ ;  /* 0x000000111a0d7227 */ /* 0x000fc800078e00ff */
[----:B------:R-:W-:-:S04]  /*2a30*/  IMAD.MOV R16, RZ, RZ, -R14 ;  /* 0x000000ffff107224 */ /* 0x000fc800078e0a0e */
[----:B------:R-:W-:Y:S01]  /*2a40*/  IMAD R3, R29, R16, R3 ;  /* 0x000000101d037224 */ /* 0x000fe200078e0203 */
[----:B------:R-:W-:-:S05]  /*2a50*/  IADD3 R16, PT, PT, -R13, RZ, RZ ;  /* 0x000000ff0d107210 */ /* 0x000fca0007ffe1ff */
[----:B------:R-:W-:Y:S01]  /*2a60*/  IMAD R17, R12, R16, R17 ;  /* 0x000000100c117224 */ /* 0x000fe200078e0211 */
[----:B------:R-:W-:-:S04]  /*2a70*/  LOP3.LUT R16, R4, R29, RZ, 0x3c, !PT ;  /* 0x0000001d04107212 */ /* 0x000fc800078e3cff */
[----:B------:R-:W-:Y:S02]  /*2a80*/  ISETP.GT.U32.AND P3, PT, R12, R17, PT ;  /* 0x000000110c00720c */ /* 0x000fe40003f64070 */
[----:B------:R-:W-:-:S11]  /*2a90*/  ISETP.GE.AND P4, PT, R16, RZ, PT ;  /* 0x000000ff1000720c */ /* 0x000fd60003f86270 */
[----:B------:R-:W-:Y:S01]  /*2aa0*/  @!P3 IMAD.IADD R17, R17, 0x1, -R12 ;  /* 0x000000011111b824 */ /* 0x000fe200078e0a0c */
[----:B------:R-:W-:-:S04]  /*2ab0*/  @!P3 IADD3 R13, PT, PT, R13, 0x1, RZ ;  /* 0x000000010d0db810 */ /* 0x000fc80007ffe0ff */
[----:B------:R-:W-:-:S13]  /*2ac0*/  ISETP.GE.U32.AND P2, PT, R17, R12, PT ;  /* 0x0000000c1100720c */ /* 0x000fda0003f46070 */
[----:B------:R-:W-:-:S05]  /*2ad0*/  @P2 VIADD R13, R13, 0x1 ;  /* 0x000000010d0d2836 */ /* 0x000fca0000000000 */
[----:B------:R-:W-:Y:S02]  /*2ae0*/  MOV R16, R13 ;  /* 0x0000000d00107202 */ /* 0x000fe40000000f00 */
[----:B------:R-:W-:-:S03]  /*2af0*/  IABS R13, R5 ;  /* 0x00000005000d7213 */ /* 0x000fc60000000000 */
[----:B------:R-:W-:Y:S02]  /*2b00*/  @!P4 IMAD.MOV R16, RZ, RZ, -R16 ;  /* 0x000000ffff10c224 */ /* 0x000fe400078e0a10 */
[----:B------:R-:W-:-:S03]  /*2b10*/  IMAD.HI.U32 R26, R26, R13, RZ ;  /* 0x0000000d1a1a7227 */ /* 0x000fc600078e00ff */
[----:B------:R-:W-:-:S04]  /*2b20*/  SEL R16, R15, R16, !P1 ;  /* 0x000000100f107207 */ /* 0x000fc80004800000 */
[----:B------:R-:W-:-:S05]  /*2b30*/  IADD3 R17, PT, PT, -R16, RZ, RZ ;  /* 0x000000ff10117210 */ /* 0x000fca0007ffe1ff */
[----:B------:R-:W-:Y:S02]  /*2b40*/  IMAD R17, R29, R17, R4 ;  /* 0x000000111d117224 */ /* 0x000fe400078e0204 */
[----:B------:R-:W-:Y:S02]  /*2b50*/  IMAD.MOV R4, RZ, RZ, -R26 ;  /* 0x000000ffff047224 */ /* 0x000fe400078e0a1a */
[----:B0-----:R-:W-:Y:S02]  /*2b60*/  IMAD R17, R17, R25, RZ ;  /* 0x0000001911117224 */ /* 0x001fe400078e02ff */
[C---:B------:R-:W-:Y:S02]  /*2b70*/  IMAD R13, R12.reuse, R4, R13 ;  /* 0x000000040c0d7224 */ /* 0x040fe400078e020d */
[----:B------:R-:W0:Y:S03]  /*2b80*/  LDC R4, c[0x0][0x89c] ;  /* 0x00022700ff047b82 */ /* 0x000e260000000800 */
[----:B------:R-:W-:-:S13]  /*2b90*/  ISETP.GT.U32.AND P3, PT, R12, R13, PT ;  /* 0x0000000d0c00720c */ /* 0x000fda0003f64070 */
[----:B------:R-:W-:Y:S01]  /*2ba0*/  @!P3 IADD3 R13, PT, PT, R13, -R12, RZ ;  /* 0x8000000c0d0db210 */ /* 0x000fe20007ffe0ff */
[----:B------:R-:W-:-:S03]  /*2bb0*/  @!P3 VIADD R26, R26, 0x1 ;  /* 0x000000011a1ab836 */ /* 0x000fc60000000000 */
[----:B------:R-:W-:Y:S02]  /*2bc0*/  ISETP.GE.U32.AND P2, PT, R13, R12, PT ;  /* 0x0000000c0d00720c */ /* 0x000fe40003f46070 */
[----:B------:R-:W-:Y:S02]  /*2bd0*/  LOP3.LUT R12, R5, R29, RZ, 0x3c, !PT ;  /* 0x0000001d050c7212 */ /* 0x000fe400078e3cff */
[----:B0-----:R-:W-:Y:S02]  /*2be0*/  IABS R22, R4 ;  /* 0x0000000400167213 */ /* 0x001fe40000000000 */
[----:B------:R-:W-:Y:S02]  /*2bf0*/  ISETP.GE.AND P4, PT, R12, RZ, PT ;  /* 0x000000ff0c00720c */ /* 0x000fe40003f86270 */
[----:B------:R-:W0:Y:S05]  /*2c00*/  I2F.RP R23, R22 ;  /* 0x0000001600177306 */ /* 0x000e2a0000209400 */
[----:B------:R-:W-:-:S06]  /*2c10*/  @P2 IADD3 R26, PT, PT, R26, 0x1, RZ ;  /* 0x000000011a1a2810 */ /* 0x000fcc0007ffe0ff */
[----:B------:R-:W-:Y:S01]  /*2c20*/  @!P4 IADD3 R26, PT, PT, -R26, RZ, RZ ;  /* 0x000000ff1a1ac210 */ /* 0x000fe20007ffe1ff */
[----:B0-----:R-:W0:Y:S03]  /*2c30*/  MUFU.RCP R12, R23 ;  /* 0x00000017000c7308 */ /* 0x001e260000001000 */
[----:B------:R-:W-:Y:S01]  /*2c40*/  SEL R15, R15, R26, !P1 ;  /* 0x0000001a0f0f7207 */ /* 0x000fe20004800000 */
[----:B0-----:R-:W-:-:S04]  /*2c50*/  VIADD R12, R12, 0xffffffe ;  /* 0x0ffffffe0c0c7836 */ /* 0x001fc80000000000 */
[----:B------:R0:W2:Y:S02]  /*2c60*/  F2I.FTZ.U32.TRUNC.NTZ R13, R12 ;  /* 0x0000000c000d7305 */ /* 0x0000a4000021f000 */
[----:B0-----:R-:W-:-:S04]  /*2c70*/  IMAD.MOV R12, RZ, RZ, -R15 ;  /* 0x000000ffff0c7224 */ /* 0x001fc800078e0a0f */
[----:B------:R-:W-:Y:S02]  /*2c80*/  IMAD R12, R29, R12, R5 ;  /* 0x0000000c1d0c7224 */ /* 0x000fe400078e0205 */
[----:B------:R-:W-:Y:S01]  /*2c90*/  IMAD R5, R3, R25, RZ ;  /* 0x0000001903057224 */ /* 0x000fe200078e02ff */
[----:B--2---:R-:W-:Y:S01]  /*2ca0*/  IADD3 R23, PT, PT, RZ, -R13, RZ ;  /* 0x8000000dff177210 */ /* 0x004fe20007ffe0ff */
[----:B------:R-:W-:Y:S02]  /*2cb0*/  IMAD R24, R12, R25, RZ ;  /* 0x000000190c187224 */ /* 0x000fe400078e02ff */
[----:B------:R-:W2:Y:S01]  /*2cc0*/  LDL R25, [R1+0x4] ;  /* 0x0000040001197983 */ /* 0x000ea20000100800 */
[----:B------:R-:W-:Y:S01]  /*2cd0*/  IMAD.MOV.U32 R12, RZ, RZ, RZ ;  /* 0x000000ffff0c7224 */ /* 0x000fe200078e00ff */
[----:B-1----:R-:W-:Y:S01]  /*2ce0*/  LOP3.LUT R29, RZ, UR8, RZ, 0x33, !PT ;  /* 0x00000008ff1d7c12 */ /* 0x002fe2000f8e33ff */
[----:B------:R-:W-:-:S04]  /*2cf0*/  IMAD R23, R23, R22, RZ ;  /* 0x0000001617177224 */ /* 0x000fc800078e02ff */
[----:B------:R-:W-:-:S06]  /*2d00*/  IMAD.HI.U32 R13, R13, R23, R12 ;  /* 0x000000170d0d7227 */ /* 0x000fcc00078e000c */
[----:B------:R-:W-:-:S05]  /*2d10*/  IMAD.HI.U32 R13, R13, R2, RZ ;  /* 0x000000020d0d7227 */ /* 0x000fca00078e00ff */
[----:B------:R-:W-:-:S05]  /*2d20*/  IADD3 R3, PT, PT, -R13, RZ, RZ ;  /* 0x000000ff0d037210 */ /* 0x000fca0007ffe1ff */
[----:B------:R-:W-:Y:S01]  /*2d30*/  IMAD R3, R22, R3, R2 ;  /* 0x0000000316037224 */ /* 0x000fe200078e0202 */
[----:B------:R-:W-:-:S04]  /*2d40*/  LOP3.LUT R2, R0, R4, RZ, 0x3c, !PT ;  /* 0x0000000400027212 */ /* 0x000fc800078e3cff */
[----:B------:R-:W-:Y:S02]  /*2d50*/  ISETP.GT.U32.AND P2, PT, R22, R3, PT ;  /* 0x000000031600720c */ /* 0x000fe40003f44070 */
[----:B------:R-:W-:-:S11]  /*2d60*/  ISETP.GE.AND P3, PT, R2, RZ, PT ;  /* 0x000000ff0200720c */ /* 0x000fd60003f66270 */
[----:B------:R-:W-:Y:S01]  /*2d70*/  @!P2 IMAD.IADD R3, R3, 0x1, -R22 ;  /* 0x000000010303a824 */ /* 0x000fe200078e0a16 */
[----:B------:R-:W-:-:S04]  /*2d80*/  @!P2 IADD3 R13, PT, PT, R13, 0x1, RZ ;  /* 0x000000010d0da810 */ /* 0x000fc80007ffe0ff */
[----:B------:R-:W-:Y:S02]  /*2d90*/  ISETP.GE.U32.AND P1, PT, R3, R22, PT ;  /* 0x000000160300720c */ /* 0x000fe40003f26070 */
[----:B------:R-:W0:Y:S11]  /*2da0*/  LDC.64 R2, c[0x0][0x890] ;  /* 0x00022400ff027b82 */ /* 0x000e360000000a00 */
[----:B------:R-:W-:-:S05]  /*2db0*/  @P1 VIADD R13, R13, 0x1 ;  /* 0x000000010d0d1836 */ /* 0x000fca0000000000 */
[----:B------:R-:W-:-:S04]  /*2dc0*/  @!P3 IADD3 R13, PT, PT, -R13, RZ, RZ ;  /* 0x000000ff0d0db210 */ /* 0x000fc80007ffe1ff */
[----:B------:R-:W-:Y:S02]  /*2dd0*/  SEL R12, R29, R13, !P0 ;  /* 0x0000000d1d0c7207 */ /* 0x000fe40004000000 */
[----:B------:R-:W1:Y:S03]  /*2de0*/  LDC R29, c[0x0][0x4c4] ;  /* 0x00013100ff1d7b82 */ /* 0x000e660000000800 */
[----:B------:R-:W-:-:S04]  /*2df0*/  IMAD.MOV R13, RZ, RZ, -R12 ;  /* 0x000000ffff0d7224 */ /* 0x000fc800078e0a0c */
[----:B------:R-:W-:-:S04]  /*2e00*/  IMAD R4, R4, R13, R0 ;  /* 0x0000000d04047224 */ /* 0x000fc800078e0200 */
[----:B------:R-:W-:-:S04]  /*2e10*/  IMAD R13, R4, UR22, RZ ;  /* 0x00000016040d7c24 */ /* 0x000fc8000f8e02ff */
[----:B------:R-:W-:-:S04]  /*2e20*/  IMAD R23, R12, UR23, R13 ;  /* 0x000000170c177c24 */ /* 0x000fc8000f8e020d */
[----:B0-----:R-:W-:-:S04]  /*2e30*/  IMAD.WIDE R2, R23, 0x8, R2 ;  /* 0x0000000817027825 */ /* 0x001fc800078e0202 */
[-C--:B-1----:R-:W-:Y:S02]  /*2e40*/  IMAD R5, R14, R29.reuse, R5 ;  /* 0x0000001d0e057224 */ /* 0x082fe400078e0205 */
[-C--:B------:R-:W-:Y:S02]  /*2e50*/  IMAD R17, R16, R29.reuse, R17 ;  /* 0x0000001d10117224 */ /* 0x080fe400078e0211 */
[----:B------:R-:W-:Y:S02]  /*2e60*/  IMAD R15, R15, R29, R24 ;  /* 0x0000001d0f0f7224 */ /* 0x000fe400078e0218 */
[----:B------:R-:W-:-:S04]  /*2e70*/  IMAD.WIDE R12, R5, 0x8, R10 ;  /* 0x00000008050c7825 */ /* 0x000fc800078e020a */
[--C-:B------:R-:W-:Y:S01]  /*2e80*/  IMAD.WIDE R4, R17, 0x8, R10.reuse ;  /* 0x0000000811047825 */ /* 0x100fe200078e020a */
[----:B------:R1:W-:Y:S03]  /*2e90*/  STG.E.64 desc[UR4][R12.64], R20 ;  /* 0x000000140c007986 */ /* 0x0003e6000c101b04 */
[----:B------:R-:W-:Y:S01]  /*2ea0*/  IMAD.WIDE R10, R15, 0x8, R10 ;  /* 0x000000080f0a7825 */ /* 0x000fe200078e020a */
[----:B---3--:R1:W-:Y:S04]  /*2eb0*/  STG.E.64 desc[UR4][R4.64], R8 ;  /* 0x0000000804007986 */ /* 0x0083e8000c101b04 */
[----:B----4-:R1:W-:Y:S04]  /*2ec0*/  STG.E.64 desc[UR4][R10.64], R6 ;  /* 0x000000060a007986 */ /* 0x0103e8000c101b04 */
[----:B------:R1:W-:Y:S01]  /*2ed0*/  STG.E.64 desc[UR4][R2.64], R18 ;  /* 0x0000001202007986 */ /* 0x0003e2000c101b04 */
[----:B--2---:R-:W-:-:S04]  /*2ee0*/  IADD3 R0, PT, PT, R25, R0, RZ ;  /* 0x0000000019007210 */ /* 0x004fc80007ffe0ff */
[----:B------:R-:W-:-:S13]  /*2ef0*/  ISETP.GE.AND P1, PT, R0, UR24, PT ;  /* 0x0000001800007c0c */ /* 0x000fda000bf26270 */
[----:B-1----:R-:W-:Y:S05]  /*2f00*/  @!P1 BRA `(.L_x_925) ;  /* 0xffffffd000f49947 */ /* 0x002fea000383ffff */
[----:B------:R-:W-:Y:S05]  /*2f10*/  BSYNC.RECONVERGENT B0 ;  /* 0x0000000000007941 */ /* 0x000fea0003800200 */
.L_x_919:
[----:B------:R-:W-:Y:S05]  /*2f20*/  EXIT ;  /* 0x000000000000794d */ /* 0x000fea0003800000 */
.L_x_926:
        /* <DEDUP_REMOVED lines=13> */
.L_x_1399:


//--------------------- .text._ZN2at6native38_GLOBAL__N__9a469cfd_6_RNN_cu_eca79a6d6kernel18lstm_cell_backwardIddiLi1EEEvNS_4cuda6detail10TensorInfoIT_T1_EES9_S9_S9_S9_S9_S9_S8_S8_ --------------------------
	.section	.text._ZN2at6native38_GLOBAL__N__9a469cfd_6_RNN_cu_eca79a6d6kernel18lstm_cell_backwardIddiLi1EEEvNS_4cuda6detail10TensorInfoIT_T1_EES9_S9_S9_S9_S9_S9_S8_S8_,"ax",@progbits
	.align	128
.text._ZN2at6native38_GLOBAL__N__9a469cfd_6_RNN_cu_eca79a6d6kernel18lstm_cell_backwardIddiLi1EEEvNS_4cuda6detail10TensorInfoIT_T1_EES9_S9_S9_S9_S9_S9_S8_S8_:
        .type           _ZN2at6native38_GLOBAL__N__9a469cfd_6_RNN_cu_eca79a6d6kernel18lstm_cell_backwardIddiLi1EEEvNS_4cuda6detail10TensorInfoIT_T1_EES9_S9_S9_S9_S9_S9_S8_S8_,@function
        .size           _ZN2at6native38_GLOBAL__N__9a469cfd_6_RNN_cu_eca79a6d6kernel18lstm_cell_backwardIddiLi1EEEvNS_4cuda6detail10TensorInfoIT_T1_EES9_S9_S9_S9_S9_S9_S8_S8_,(.L_x_1400 - _ZN2at6native38_GLOBAL__N__9a469cfd_6_RNN_cu_eca79a6d6kernel18lstm_cell_backwardIddiLi1EEEvNS_4cuda6detail10TensorInfoIT_T1_EES9_S9_S9_S9_S9_S9_S8_S8_)
        .other          _ZN2at6native38_GLOBAL__N__9a469cfd_6_RNN_cu_eca79a6d6kernel18lstm_cell_backwardIddiLi1EEEvNS_4cuda6detail10TensorInfoIT_T1_EES9_S9_S9_S9_S9_S9_S8_S8_,@"STO_CUDA_ENTRY STV_DEFAULT"
_ZN2at6native38_GLOBAL__N__9a469cfd_6_RNN_cu_eca79a6d6kernel18lstm_cell_backwardIddiLi1EEEvNS_4cuda6detail10TensorInfoIT_T1_EES9_S9_S9_S9_S9_S9_S8_S8_:
        /* <DEDUP_REMOVED lines=26> */
[----:B0-----:R-:W-:-:S04]  /*01a0*/  IABS R27, R2 ;  /* 0x00000002001b7213 */ /* 0x001fc80000000000 */
[----:B------:R-:W0:Y:S08]  /*01b0*/  I2F.RP R4, R27 ;  /* 0x0000001b00047306 */ /* 0x000e300000209400 */
[----:B0-----:R-:W0:Y:S02]  /*01c0*/  MUFU.RCP R4, R4 ;  /* 0x0000000400047308 */ /* 0x001e240000001000 */
[----:B0-----:R-:W-:-:S06]  /*01d0*/  IADD3 R2, PT, PT, R4, 0xffffffe, RZ ;  /* 0x0ffffffe04027810 */ /* 0x001fcc0007ffe0ff */
[----:B------:R0:W5:Y:S02]  /*01e0*/  F2I.FTZ.U32.TRUNC.NTZ R3, R2 ;  /* 0x0000000200037305 */ /* 0x000164000021f000 */
[----:B0-----:R-:W-:Y:S01]  /*01f0*/  HFMA2 R2, -RZ, RZ, 0, 0 ;  /* 0x00000000ff027431 */ /* 0x001fe200000001ff */
[----:B-----5:R-:W-:-:S05]  /*0200*/  IADD3 R6, PT, PT, RZ, -R3, RZ ;  /* 0x80000003ff067210 */ /* 0x020fca0007ffe0ff */
[----:B------:R-:W-:-:S04]  /*0210*/  IMAD R5, R6, R27, RZ ;  /* 0x0000001b06057224 */ /* 0x000fc800078e02ff */
[----:B-1234-:R-:W-:-:S07]  /*0220*/  IMAD.HI.U32 R26, R3, R5, R2 ;  /* 0x00000005031a7227 */ /* 0x01efce00078e0002 */
.L_x_932:
[----:B-1----:R-:W0:Y:S01]  /*0230*/  LDC R4, c[0x0][0x968] ;  /* 0x00025a00ff047b82 */ /* 0x002e220000000800 */
[----:B------:R-:W-:Y:S01]  /*0240*/  IABS R3, R0 ;  /* 0x0000000000037213 */ /* 0x000fe20000000000 */
[C---:B------:R-:W-:Y:S02]  /*0250*/  IMAD R9, R0.reuse, UR7, RZ ;  /* 0x0000000700097c24 */ /* 0x040fe4000f8e02ff */
[----:B------:R-:W-:Y:S02]  /*0260*/  IMAD R11, R0, UR9, RZ ;  /* 0x00000009000b7c24 */ /* 0x000fe4000f8e02ff */
[----:B------:R-:W-:Y:S02]  /*0270*/  IMAD.HI.U32 R2, R26, R3, RZ ;  /* 0x000000031a027227 */ /* 0x000fe400078e00ff */
[----:B------:R-:W1:Y:S03]  /*0280*/  LDC.64 R18, c[0x0][0x608] ;  /* 0x00018200ff127b82 */ /* 0x000e660000000a00 */
[----:B------:R-:W-:-:S05]  /*0290*/  IADD3 R6, PT, PT, -R2, RZ, RZ ;  /* 0x000000ff02067210 */ /* 0x000fca0007ffe1ff */
[----:B------:R-:W2:Y:S01]  /*02a0*/  LDC.64 R16, c[0x0][0x530] ;  /* 0x00014c00ff107b82 */ /* 0x000ea20000000a00 */
[----:B0-----:R-:W-:-:S07]  /*02b0*/  IABS R5, R4 ;  /* 0x0000000400057213 */ /* 0x001fce0000000000 */
[----:B------:R-:W0:Y:S01]  /*02c0*/  LDC.64 R14, c[0x0][0x7b8] ;  /* 0x0001ee00ff0e7b82 */ /* 0x000e220000000a00 */
[----:B------:R-:W-:Y:S01]  /*02d0*/  IMAD R6, R5, R6, R3 ;  /* 0x0000000605067224 */ /* 0x000fe200078e0203 */
[----:B------:R-:W-:-:S06]  /*02e0*/  LOP3.LUT R3, R0, R4, RZ, 0x3c, !PT ;  /* 0x0000000400037212 */ /* 0x000fcc00078e3cff */
[----:B------:R-:W3:Y:S01]  /*02f0*/  LDC R29, c[0x0][0x4c4] ;  /* 0x00013100ff1d7b82 */ /* 0x000ee20000000800 */
[----:B------:R-:W-:Y:S02]  /*0300*/  ISETP.GT.U32.AND P2, PT, R27, R6, PT ;  /* 0x000000061b00720c */ /* 0x000fe40003f44070 */
[----:B------:R-:W-:Y:S01]  /*0310*/  ISETP.GE.AND P1, PT, R3, RZ, PT ;  /* 0x000000ff0300720c */ /* 0x000fe20003f26270 */
[----:B------:R-:W-:Y:S02]  /*0320*/  IMAD R3, R0, UR8, RZ ;  /* 0x0000000800037c24 */ /* 0x000fe4000f8e02ff */
[----:B--2---:R-:W-:-:S04]  /*0330*/  IMAD.WIDE R16, R9, 0x8, R16 ;  /* 0x0000000809107825 */ /* 0x004fc800078e0210 */
[----:B-1----:R-:W-:Y:S02]  /*0340*/  IMAD.WIDE R18, R3, 0x8, R18 ;  /* 0x0000000803127825 */ /* 0x002fe400078e0212 */
[----:B------:R-:W5:Y:S02]  /*0350*/  LDG.E.64 R16, desc[UR4][R16.64] ;  /* 0x0000000410107981 */ /* 0x000f64000c1e1b00 */
[----:B------:R-:W-:Y:S02]  /*0360*/  @!P2 IADD3 R6, PT, PT, R6, -R5, RZ ;  /* 0x800000050606a210 */ /* 0x000fe40007ffe0ff */
[----:B------:R-:W-:Y:S01]  /*0370*/  @!P2 IADD3 R2, PT, PT, R2, 0x1, RZ ;  /* 0x000000010202a810 */ /* 0x000fe20007ffe0ff */
[----:B------:R-:W2:Y:S01]  /*0380*/  LDG.E.64 R18, desc[UR4][R18.64] ;  /* 0x0000000412127981 */ /* 0x000ea2000c1e1b00 */
[----:B------:R-:W-:Y:S01]  /*0390*/  ISETP.GE.U32.AND P0, PT, R6, R27, PT ;  /* 0x0000001b0600720c */ /* 0x000fe20003f06070 */
[----:B0-----:R-:W-:Y:S01]  /*03a0*/  IMAD.WIDE R14, R11, 0x8, R14 ;  /* 0x000000080b0e7825 */ /* 0x001fe200078e020e */
[----:B------:R-:W-:Y:S01]  /*03b0*/  ISETP.NE.AND P2, PT, R4, RZ, PT ;  /* 0x000000ff0400720c */ /* 0x000fe20003f45270 */
[----:B------:R-:W0:Y:S04]  /*03c0*/  LDC.64 R6, c[0x0][0x380] ;  /* 0x0000e000ff067b82 */ /* 0x000e280000000a00 */
[----:B------:R-:W5:Y:S06]  /*03d0*/  LDG.E.64 R14, desc[UR4][R14.64] ;  /* 0x000000040e0e7981 */ /* 0x000f6c000c1e1b00 */
[----:B------:R-:W-:-:S04]  /*03e0*/  @P0 IADD3 R2, PT, PT, R2, 0x1, RZ ;  /* 0x0000000102020810 */ /* 0x000fc80007ffe0ff */
[----:B------:R-:W-:Y:S02]  /*03f0*/  @!P1 IADD3 R2, PT, PT, -R2, RZ, RZ ;  /* 0x000000ff02029210 */ /* 0x000fe40007ffe1ff */
[----:B------:R-:W-:-:S05]  /*0400*/  @!P2 LOP3.LUT R2, RZ, R4, RZ, 0x33, !PT ;  /* 0x00000004ff02a212 */ /* 0x000fca00078e33ff */
[----:B------:R-:W-:-:S05]  /*0410*/  IMAD R5, R2, R4, RZ ;  /* 0x0000000402057224 */ /* 0x000fca00078e02ff */
[----:B------:R-:W-:-:S04]  /*0420*/  IADD3 R2, PT, PT, -R5, R0, RZ ;  /* 0x0000000005027210 */ /* 0x000fc80007ffe1ff */
[----:B------:R-:W-:-:S05]  /*0430*/  LEA R5, R5, R2, 0x2 ;  /* 0x0000000205057211 */ /* 0x000fca00078e10ff */
[----:B------:R-:W-:-:S05]  /*0440*/  IMAD.IADD R2, R5, 0x1, R4 ;  /* 0x0000000105027824 */ /* 0x000fca00078e0204 */
[----:B------:R-:W-:-:S04]  /*0450*/  IADD3 R3, PT, PT, R2, R4, RZ ;  /* 0x0000000402037210 */ /* 0x000fc80007ffe0ff */
[----:B------:R-:W-:Y:S01]  /*0460*/  IADD3 R4, PT, PT, R3, R4, RZ ;  /* 0x0000000403047210 */ /* 0x000fe20007ffe0ff */
[----:B------:R-:W-:Y:S02]  /*0470*/  IMAD R13, R5, UR6, RZ ;  /* 0x00000006050d7c24 */ /* 0x000fe4000f8e02ff */
[----:B------:R-:W-:Y:S02]  /*0480*/  IMAD R11, R2, UR6, RZ ;  /* 0x00000006020b7c24 */ /* 0x000fe4000f8e02ff */
[----:B------:R-:W-:Y:S02]  /*0490*/  IMAD R9, R3, UR6, RZ ;  /* 0x0000000603097c24 */ /* 0x000fe4000f8e02ff */
[----:B------:R-:W-:Y:S02]  /*04a0*/  IMAD R21, R4, UR6, RZ ;  /* 0x0000000604157c24 */ /* 0x000fe4000f8e02ff */
[----:B0-----:R-:W-:-:S04]  /*04b0*/  IMAD.WIDE R12, R13, 0x8, R6 ;  /* 0x000000080d0c7825 */ /* 0x001fc800078e0206 */
[--C-:B------:R-:W-:Y:S02]  /*04c0*/  IMAD.WIDE R10, R11, 0x8, R6.reuse ;  /* 0x000000080b0a7825 */ /* 0x100fe400078e0206 */
[----:B------:R-:W5:Y:S02]  /*04d0*/  LDG.E.64 R12, desc[UR4][R12.64] ;  /* 0x000000040c0c7981 */ /* 0x000f64000c1e1b00 */
[--C-:B------:R-:W-:Y:S02]  /*04e0*/  IMAD.WIDE R8, R9, 0x8, R6.reuse ;  /* 0x0000000809087825 */ /* 0x100fe400078e0206 */
[----:B------:R-:W5:Y:S02]  /*04f0*/  LDG.E.64 R10, desc[UR4][R10.64] ;  /* 0x000000040a0a7981 */ /* 0x000f64000c1e1b00 */
[----:B------:R-:W-:Y:S02]  /*0500*/  IMAD.WIDE R6, R21, 0x8, R6 ;  /* 0x0000000815067825 */ /* 0x000fe400078e0206 */
[----:B------:R-:W5:Y:S04]  /*0510*/  LDG.E.64 R8, desc[UR4][R8.64] ;  /* 0x0000000408087981 */ /* 0x000f68000c1e1b00 */
[----:B------:R-:W5:Y:S01]  /*0520*/  LDG.E.64 R6, desc[UR4][R6.64] ;  /* 0x0000000406067981 */ /* 0x000f62000c1e1b00 */
[----:B------:R-:W-:Y:S01]  /*0530*/  UMOV UR10, 0x24dd2f1a ;  /* 0x24dd2f1a000a7882 */ /* 0x000fe20000000000 */
[----:B------:R-:W-:Y:S01]  /*0540*/  UMOV UR11, 0x3fe4f922 ;  /* 0x3fe4f922000b7882 */ /* 0x000fe20000000000 */
[----:B------:R-:W-:Y:S01]  /*0550*/  BSSY.RECONVERGENT B0, `(.L_x_929) ;  /* 0x00000f0000007945 */ /* 0x000fe20003800200 */
[----:B---3--:R-:W-:Y:S01]  /*0560*/  IMAD R5, R5, R29, RZ ;  /* 0x0000001d05057224 */ /* 0x008fe200078e02ff */
[----:B--2---:R-:W-:-:S02]  /*0570*/  LOP3.LUT R23, R19, 0x7fffffff, RZ, 0xc0, !PT ;  /* 0x7fffffff13177812 */ /* 0x004fc400078ec0ff */
[----:B------:R-:W-:-:S06]  /*0580*/  MOV R22, R18 ;  /* 0x0000001200167202 */ /* 0x000fcc0000000f00 */
        /* <DEDUP_REMOVED lines=34> */
[----:B------:R-:W-:Y:S01]  /*07b0*/  UMOV UR11, 0x3e5ae904 ;  /* 0x3e5ae904000b7882 */ /* 0x000fe20000000000 */
[----:B------:R-:W-:-:S15]  /*07c0*/  MOV R23, 0x3e928a27 ;  /* 0x3e928a2700177802 */ /* 0x000fde0000000f00 */
        /* <DEDUP_REMOVED lines=107> */
[----:B0-----:R-:W-:Y:S02]  /*0e80*/  MOV R20, 0x0 ;  /* 0x0000000000147802 */ /* 0x001fe40000000f00 */
[----:B------:R-:W-:-:S15]  /*0e90*/  MOV R21, 0x40000000 ;  /* 0x4000000000157802 */ /* 0x000fde0000000f00 */
        /* <DEDUP_REMOVED lines=8> */
.L_x_930:
        /* <DEDUP_REMOVED lines=83> */
.L_x_931:
[----:B------:R-:W-:Y:S05]  /*1450*/  BSYNC.RECONVERGENT B0 ;  /* 0x0000000000007941 */ /* 0x000fea0003800200 */
.L_x_929:
[----:B-1----:R-:W-:Y:S01]  /*1460*/  DFMA R20, -R18, R18, 1 ;  /* 0x3ff000001214742b */ /* 0x002fe20000000112 */
[-C--:B------:R-:W-:Y:S02]  /*1470*/  IMAD R2, R2, R29.reuse, RZ ;  /* 0x0000001d02027224 */ /* 0x080fe400078e02ff */
[-C--:B------:R-:W-:Y:S02]  /*1480*/  IMAD R3, R3, R29.reuse, RZ ;  /* 0x0000001d03037224 */ /* 0x080fe400078e02ff */
[----:B------:R-:W-:-:S15]  /*1490*/  IMAD R4, R4, R29, RZ ;  /* 0x0000001d04047224 */ /* 0x000fde00078e02ff */
        /* <DEDUP_REMOVED lines=59> */
[----:B0-----:R-:W0:-:S15]  /*1850*/  LDC.64 R18, c[0x0][0x890] ;  /* 0x00022400ff127b82 */ /* 0x001e1e0000000a00 */
[----:B------:R-:W-:-:S15]  /*1860*/  NOP ;  /* 0x0000000000007918 */ /* 0x000fde0000000000 */
[----:B------:R-:W-:-:S15]  /*1870*/  NOP ;  /* 0x0000000000007918 */ /* 0x000fde0000000000 */
[----:B------:R-:W-:-:S15]  /*1880*/  NOP ;  /* 0x0000000000007918 */ /* 0x000fde0000000000 */
[----:B------:R-:W-:-:S02]  /*1890*/  NOP ;  /* 0x0000000000007918 */ /* 0x000fc40000000000 */
[----:B-1----:R1:W-:Y:S02]  /*18a0*/  DMUL R6, R6, R12 ;  /* 0x0000000c06067228 */ /* 0x0023e40000000000 */
[----:B-1----:R-:W1:-:S15]  /*18b0*/  LDC.64 R12, c[0x0][0x458] ;  /* 0x00011600ff0c7b82 */ /* 0x002e5e0000000a00 */
        /* <DEDUP_REMOVED lines=14> */
[----:B--2---:R1:W2:Y:S02]  /*19a0*/  DMUL R16, R16, R22 ;  /* 0x0000001610107228 */ /* 0x0042a40000000000 */
[----:B-1----:R-:W-:-:S04]  /*19b0*/  IMAD.WIDE R22, R2, 0x8, R12 ;  /* 0x0000000802167825 */ /* 0x002fc800078e020c */
[----:B------:R-:W-:-:S15]  /*19c0*/  IMAD.WIDE R2, R3, 0x8, R12 ;  /* 0x0000000803027825 */ /* 0x000fde00078e020c */
        /* <DEDUP_REMOVED lines=8> */
[----:B--2---:R1:W2:Y:S02]  /*1a50*/  DMUL R16, R10, R16 ;  /* 0x000000100a107228 */ /* 0x0042a40000000000 */
[----:B-1----:R-:W-:-:S04]  /*1a60*/  IMAD.WIDE R10, R5, 0x8, R12 ;  /* 0x00000008050a7825 */ /* 0x002fc800078e020c */
[----:B------:R-:W-:Y:S01]  /*1a70*/  IMAD.WIDE R4, R4, 0x8, R12 ;  /* 0x0000000804047825 */ /* 0x000fe200078e020c */
[----:B------:R1:W-:Y:S03]  /*1a80*/  STG.E.64 desc[UR4][R10.64], R20 ;  /* 0x000000140a007986 */ /* 0x0003e6000c101b04 */
[----:B------:R-:W-:Y:S01]  /*1a90*/  IMAD R13, R0, UR12, RZ ;  /* 0x0000000c000d7c24 */ /* 0x000fe2000f8e02ff */
[----:B--2---:R1:W-:Y:S01]  /*1aa0*/  STG.E.64 desc[UR4][R22.64], R16 ;  /* 0x0000001016007986 */ /* 0x0043e2000c101b04 */
[----:B------:R-:W-:Y:S02]  /*1ab0*/  IADD3 R0, PT, PT, R28, R0, RZ ;  /* 0x000000001c007210 */ /* 0x000fe40007ffe0ff */
[----:B0-----:R-:W-:Y:S01]  /*1ac0*/  IMAD.WIDE R18, R13, 0x8, R18 ;  /* 0x000000080d127825 */ /* 0x001fe200078e0212 */
[----:B------:R1:W-:Y:S01]  /*1ad0*/  STG.E.64 desc[UR4][R2.64], R8 ;  /* 0x0000000802007986 */ /* 0x0003e2000c101b04 */
[----:B------:R-:W-:-:S03]  /*1ae0*/  ISETP.GE.AND P0, PT, R0, UR13, PT ;  /* 0x0000000d00007c0c */ /* 0x000fc6000bf06270 */
[----:B------:R1:W-:Y:S04]  /*1af0*/  STG.E.64 desc[UR4][R4.64], R6 ;  /* 0x0000000604007986 */ /* 0x0003e8000c101b04 */
[----:B------:R1:W-:Y:S06]  /*1b00*/  STG.E.64 desc[UR4][R18.64], R14 ;  /* 0x0000000e12007986 */ /* 0x0003ec000c101b04 */
[----:B------:R-:W-:Y:S05]  /*1b10*/  @!P0 BRA `(.L_x_932) ;  /* 0xffffffe400c48947 */ /* 0x000fea000383ffff */
[----:B------:R-:W-:Y:S05]  /*1b20*/  EXIT ;  /* 0x000000000000794d */ /* 0x000fea0003800000 */
.L_x_928:
[----:B------:R-:W0:Y:S01]  /*1b30*/  LDC R2, c[0x0][0x968] ;  /* 0x00025a00ff027b82 */ /* 0x000e220000000800 */
[----:B------:R-:W1:Y:S01]  /*1b40*/  LDCU UR12, c[0x0][0x96c] ;  /* 0x00012d80ff0c77ac */ /* 0x000e620008000800 */
[----:B------:R-:W2:Y:S01]  /*1b50*/  LDCU UR6, c[0x0][0x3ec] ;  /* 0x00007d80ff0677ac */ /* 0x000ea20008000800 */
[----:B------:R-:W3:Y:S01]  /*1b60*/  LDCU UR7, c[0x0][0x59c] ;  /* 0x0000b380ff0777ac */ /* 0x000ee20008000800 */
[----:B------:R-:W4:Y:S01]  /*1b70*/  LDCU UR8, c[0x0][0x674] ;  /* 0x0000ce80ff0877ac */ /* 0x000f220008000800 */
[----:B------:R-:W0:Y:S02]  /*1b80*/  LDCU UR9, c[0x0][0x8fc] ;  /* 0x00011f80ff0977ac */ /* 0x000e240008000800 */
[----:B0-----:R-:W-:-:S04]  /*1b90*/  IABS R25, R2 ;  /* 0x0000000200197213 */ /* 0x001fc80000000000 */
[----:B------:R-:W0:Y:S08]  /*1ba0*/  I2F.RP R4, R25 ;  /* 0x0000001900047306 */ /* 0x000e300000209400 */
[----:B0-----:R-:W0:Y:S02]  /*1bb0*/  MUFU.RCP R4, R4 ;  /* 0x0000000400047308 */ /* 0x001e240000001000 */
[----:B0-----:R-:W-:-:S06]  /*1bc0*/  IADD3 R2, PT, PT, R4, 0xffffffe, RZ ;  /* 0x0ffffffe04027810 */ /* 0x001fcc0007ffe0ff */
[----:B------:R0:W5:Y:S02]  /*1bd0*/  F2I.FTZ.U32.TRUNC.NTZ R3, R2 ;  /* 0x0000000200037305 */ /* 0x000164000021f000 */
[----:B0-----:R-:W-:Y:S02]  /*1be0*/  MOV R2, RZ ;  /* 0x000000ff00027202 */ /* 0x001fe40000000f00 */
[----:B-----5:R-:W-:-:S05]  /*1bf0*/  IADD3 R6, PT, PT, RZ, -R3, RZ ;  /* 0x80000003ff067210 */ /* 0x020fca0007ffe0ff */
[----:B------:R-:W-:-:S04]  /*1c00*/  IMAD R5, R6, R25, RZ ;  /* 0x0000001906057224 */ /* 0x000fc800078e02ff */
[----:B-1234-:R-:W-:-:S07]  /*1c10*/  IMAD.HI.U32 R24, R3, R5, R2 ;  /* 0x0000000503187227 */ /* 0x01efce00078e0002 */
.L_x_936:
[----:B-1----:R-:W0:Y:S01]  /*1c20*/  LDC R4, c[0x0][0x968] ;  /* 0x00025a00ff047b82 */ /* 0x002e220000000800 */
[----:B------:R-:W-:Y:S01]  /*1c30*/  IABS R3, R0 ;  /* 0x0000000000037213 */ /* 0x000fe20000000000 */
[----:B------:R-:W-:-:S04]  /*1c40*/  IMAD R11, R0, UR7, RZ ;  /* 0x00000007000b7c24 */ /* 0x000fc8000f8e02ff */
[----:B------:R-:W-:Y:S02]  /*1c50*/  IMAD.HI.U32 R2, R24, R3, RZ ;  /* 0x0000000318027227 */ /* 0x000fe400078e00ff */
[----:B------:R-:W1:Y:S03]  /*1c60*/  LDC.64 R8, c[0x0][0x530] ;  /* 0x00014c00ff087b82 */ /* 0x000e660000000a00 */
[----:B------:R-:W-:-:S05]  /*1c70*/  IADD3 R6, PT, PT, -R2, RZ, RZ ;  /* 0x000000ff02067210 */ /* 0x000fca0007ffe1ff */
[----:B------:R-:W2:Y:S01]  /*1c80*/  LDC.64 R16, c[0x0][0x380] ;  /* 0x0000e000ff107b82 */ /* 0x000ea20000000a00 */
[----:B0-----:R-:W-:-:S07]  /*1c90*/  IABS R5, R4 ;  /* 0x0000000400057213 */ /* 0x001fce0000000000 */
[----:B------:R-:W0:Y:S01]  /*1ca0*/  LDC R26, c[0x0][0x4c4] ;  /* 0x00013100ff1a7b82 */ /* 0x000e220000000800 */
[----:B------:R-:W-:Y:S01]  /*1cb0*/  IMAD R6, R5, R6, R3 ;  /* 0x0000000605067224 */ /* 0x000fe200078e0203 */
[----:B------:R-:W-:Y:S01]  /*1cc0*/  LOP3.LUT R3, R0, R4, RZ, 0x3c, !PT ;  /* 0x0000000400037212 */ /* 0x000fe200078e3cff */
[----:B-1----:R-:W-:-:S03]  /*1cd0*/  IMAD.WIDE R8, R11, 0x8, R8 ;  /* 0x000000080b087825 */ /* 0x002fc600078e0208 */
[----:B------:R-:W-:Y:S02]  /*1ce0*/  ISETP.GT.U32.AND P2, PT, R25, R6, PT ;  /* 0x000000061900720c */ /* 0x000fe40003f44070 */
[----:B------:R-:W-:Y:S01]  /*1cf0*/  ISETP.GE.AND P0, PT, R3, RZ, PT ;  /* 0x000000ff0300720c */ /* 0x000fe20003f06270 */
[----:B------:R-:W-:Y:S01]  /*1d00*/  IMAD R3, R0, UR8, RZ ;  /* 0x0000000800037c24 */ /* 0x000fe2000f8e02ff */
[----:B------:R-:W5:Y:S09]  /*1d10*/  LDG.E.64 R8, desc[UR4][R8.64] ;  /* 0x0000000408087981 */ /* 0x000f72000c1e1b00 */
[----:B------:R-:W-:-:S02]  /*1d20*/  @!P2 IADD3 R6, PT, PT, R6, -R5, RZ ;  /* 0x800000050606a210 */ /* 0x000fc40007ffe0ff */
[----:B------:R-:W-:Y:S02]  /*1d30*/  @!P2 IADD3 R2, PT, PT, R2, 0x1, RZ ;  /* 0x000000010202a810 */ /* 0x000fe40007ffe0ff */
[----:B------:R-:W-:Y:S02]  /*1d40*/  ISETP.GE.U32.AND P1, PT, R6, R25, PT ;  /* 0x000000190600720c */ /* 0x000fe40003f26070 */
[----:B------:R-:W-:Y:S01]  /*1d50*/  ISETP.NE.AND P2, PT, R4, RZ, PT ;  /* 0x000000ff0400720c */ /* 0x000fe20003f45270 */
[----:B------:R-:W1:Y:S10]  /*1d60*/  LDC.64 R6, c[0x0][0x608] ;  /* 0x00018200ff067b82 */ /* 0x000e740000000a00 */
[----:B------:R-:W-:-:S05]  /*1d70*/  @P1 IADD3 R2, PT, PT, R2, 0x1, RZ ;  /* 0x0000000102021810 */ /* 0x000fca0007ffe0ff */
[----:B------:R-:W-:Y:S01]  /*1d80*/  @!P0 IMAD.MOV R2, RZ, RZ, -R2 ;  /* 0x000000ffff028224 */ /* 0x000fe200078e0a02 */
[----:B------:R-:W-:-:S05]  /*1d90*/  @!P2 LOP3.LUT R2, RZ, R4, RZ, 0x33, !PT ;  /* 0x00000004ff02a212 */ /* 0x000fca00078e33ff */
[----:B------:R-:W-:Y:S02]  /*1da0*/  IMAD R5, R2, R4, RZ ;  /* 0x0000000402057224 */ /* 0x000fe400078e02ff */
[----:B-1----:R-:W-:-:S03]  /*1db0*/  IMAD.WIDE R6, R3, 0x8, R6 ;  /* 0x0000000803067825 */ /* 0x002fc600078e0206 */
[----:B------:R-:W-:-:S04]  /*1dc0*/  IADD3 R2, PT, PT, -R5, R0, RZ ;  /* 0x0000000005027210 */ /* 0x000fc80007ffe1ff */
[----:B------:R-:W-:Y:S01]  /*1dd0*/  LEA R5, R5, R2, 0x2 ;  /* 0x0000000205057211 */ /* 0x000fe200078e10ff */
[----:B------:R-:W3:Y:S03]  /*1de0*/  LDG.E.64 R6, desc[UR4][R6.64] ;  /* 0x0000000406067981 */ /* 0x000ee6000c1e1b00 */
[----:B------:R-:W-:-:S04]  /*1df0*/  IADD3 R2, PT, PT, R5, R4, RZ ;  /* 0x0000000405027210 */ /* 0x000fc80007ffe0ff */
[----:B------:R-:W-:-:S04]  /*1e00*/  IADD3 R3, PT, PT, R2, R4, RZ ;  /* 0x0000000402037210 */ /* 0x000fc80007ffe0ff */
[----:B------:R-:W-:Y:S01]  /*1e10*/  IADD3 R4, PT, PT, R3, R4, RZ ;  /* 0x0000000403047210 */ /* 0x000fe20007ffe0ff */
[----:B------:R-:W-:Y:S02]  /*1e20*/  IMAD R11, R5, UR6, RZ ;  /* 0x00000006050b7c24 */ /* 0x000fe4000f8e02ff */
[----:B------:R-:W-:Y:S02]  /*1e30*/  IMAD R13, R2, UR6, RZ ;  /* 0x00000006020d7c24 */ /* 0x000fe4000f8e02ff */
[----:B------:R-:W-:Y:S02]  /*1e40*/  IMAD R15, R3, UR6, RZ ;  /* 0x00000006030f7c24 */ /* 0x000fe4000f8e02ff */
[----:B------:R-:W-:Y:S02]  /*1e50*/  IMAD R19, R4, UR6, RZ ;  /* 0x0000000604137c24 */ /* 0x000fe4000f8e02ff */
[----:B--2---:R-:W-:-:S04]  /*1e60*/  IMAD.WIDE R10, R11, 0x8, R16 ;  /* 0x000000080b0a7825 */ /* 0x004fc800078e0210 */
        /* <DEDUP_REMOVED lines=10> */
[----:B0-----:R-:W-:Y:S01]  /*1f10*/  IMAD R5, R5, R26, RZ ;  /* 0x0000001a05057224 */ /* 0x001fe200078e02ff */
[----:B---3--:R-:W-:-:S02]  /*1f20*/  LOP3.LUT R21, R7, 0x7fffffff, RZ, 0xc0, !PT ;  /* 0x7fffffff07157812 */ /* 0x008fc400078ec0ff */
        /* <DEDUP_REMOVED lines=155> */
.L_x_934:
[----:B------:R-:W-:Y:S01]  /*28e0*/  MOV R20, 0x420afc3d ;  /* 0x420afc3d00147802 */ /* 0x000fe20000000f00 */
[----:B------:R-:W-:Y:S01]  /*28f0*/  UMOV UR10, 0xe2f5e964 ;  /* 0xe2f5e964000a7882 */ /* 0x000fe20000000000 */
[----:B------:R-:W-:Y:S01]  /*2900*/  MOV R21, 0x3f14359f ;  /* 0x3f14359f00157802 */ /* 0x000fe20000000f00 */
        /* <DEDUP_REMOVED lines=80> */
.L_x_935:
[----:B------:R-:W-:Y:S05]  /*2e10*/  BSYNC.RECONVERGENT B0 ;  /* 0x0000000000007941 */ /* 0x000fea0003800200 */
.L_x_933:
[----:B01----:R-:W-:Y:S01]  /*2e20*/  DFMA R6, -R18, R18, 1 ;  /* 0x3ff000001206742b */ /* 0x003fe20000000112 */
[-C--:B------:R-:W-:Y:S02]  /*2e30*/  IMAD R2, R2, R26.reuse, RZ ;  /* 0x0000001a02027224 */ /* 0x080fe400078e02ff */
[-C--:B------:R-:W-:Y:S02]  /*2e40*/  IMAD R3, R3, R26.reuse, RZ ;  /* 0x0000001a03037224 */ /* 0x080fe400078e02ff */
[----:B------:R-:W-:-:S15]  /*2e50*/  IMAD R4, R4, R26, RZ ;  /* 0x0000001a04047224 */ /* 0x000fde00078e02ff */
[----:B------:R-:W-:-:S15]  /*2e60*/  NOP ;  /* 0x0000000000007918 */ /* 0x000fde0000000000 */
[----:B------:R-:W-:-:S15]  /*2e70*/  NOP ;  /* 0x0000000000007918 */ /* 0x000fde0000000000 */
[----:B------:R-:W-:-:S14]  /*2e80*/  NOP ;  /* 0x0000000000007918 */ /* 0x000fdc0000000000 */
[----:B-----5:R-:W0:-:S15]  /*2e90*/  DMUL R20, RZ, R16 ;  /* 0x00000010ff147228 */ /* 0x020e1e0000000000 */
        /* <DEDUP_REMOVED lines=71> */
[----:B------:R-:W2:-:S15]  /*3310*/  DFMA R14, -R14, R14, 1 ;  /* 0x3ff000000e0e742b */ /* 0x000e9e000000010e */
[----:B------:R-:W-:-:S15]  /*3320*/  NOP ;  /* 0x0000000000007918 */ /* 0x000fde0000000000 */
[----:B------:R-:W-:-:S15]  /*3330*/  NOP ;  /* 0x0000000000007918 */ /* 0x000fde0000000000 */
[----:B------:R-:W-:-:S15]  /*3340*/  NOP ;  /* 0x0000000000007918 */ /* 0x000fde0000000000 */
[----:B------:R-:W-:-:S04]  /*3350*/  NOP ;  /* 0x0000000000007918 */ /* 0x000fc80000000000 */
[----:B--2---:R1:W-:Y:S02]  /*3360*/  DMUL R14, R22, R14 ;  /* 0x0000000e160e7228 */ /* 0x0043e40000000000 */
        /* <DEDUP_REMOVED lines=10> */
[----:B------:R1:W2:Y:S02]  /*3410*/  DMUL R8, R12, R8 ;  /* 0x000000080c087228 */ /* 0x0002a40000000000 */
        /* <DEDUP_REMOVED lines=13> */
.L_x_927:
        /* <DEDUP_REMOVED lines=12> */
[----:B------:R-:W0:Y:S03]  /*35b0*/  LDCU UR6, c[0x0][0x74c] ;  /* 0x0000e980ff0677ac */ /* 0x000e260008000800 */
[----:B------:R-:W-:-:S04]  /*35c0*/  MOV R5, R2 ;  /* 0x0000000200057202 */ /* 0x000fc80000000f00 */
[----:B------:R-:W5:Y:S08]  /*35d0*/  I2F.RP R4, R5 ;  /* 0x0000000500047306 */ /* 0x000f700000209400 */
[----:B-----5:R-:W5:Y:S02]  /*35e0*/  MUFU.RCP R4, R4 ;  /* 0x0000000400047308 */ /* 0x020f640000001000 */
[----:B-----5:R-:W-:-:S06]  /*35f0*/  IADD3 R2, PT, PT, R4, 0xffffffe, RZ ;  /* 0x0ffffffe04027810 */ /* 0x020fcc0007ffe0ff */
[----:B------:R5:W1:Y:S02]  /*3600*/  F2I.FTZ.U32.TRUNC.NTZ R3, R2 ;  /* 0x0000000200037305 */ /* 0x000a64000021f000 */
[----:B-----5:R-:W-:Y:S01]  /*3610*/  HFMA2 R2, -RZ, RZ, 0, 0 ;  /* 0x00000000ff027431 */ /* 0x020fe200000001ff */
[----:B-1----:R-:W-:-:S05]  /*3620*/  IADD3 R29, PT, PT, RZ, -R3, RZ ;  /* 0x80000003ff1d7210 */ /* 0x002fca0007ffe0ff */
[----:B------:R-:W-:-:S04]  /*3630*/  IMAD R29, R29, R5, RZ ;  /* 0x000000051d1d7224 */ /* 0x000fc800078e02ff */
[----:B0-234-:R-:W-:-:S07]  /*3640*/  IMAD.HI.U32 R29, R3, R29, R2 ;  /* 0x0000001d031d7227 */ /* 0x01dfce00078e0002 */
.L_x_941:
[----:B-1----:R-:W0:Y:S01]  /*3650*/  LDC R26, c[0x0][0x968] ;  /* 0x00025a00ff1a7b82 */ /* 0x002e220000000800 */
[----:B------:R-:W-:Y:S01]  /*3660*/  IABS R4, R0 ;  /* 0x0000000000047213 */ /* 0x000fe20000000000 */
[C---:B------:R-:W-:Y:S02]  /*3670*/  IMAD R13, R0.reuse, UR8, RZ ;  /* 0x00000008000d7c24 */ /* 0x040fe4000f8e02ff */
[C---:B------:R-:W-:Y:S02]  /*3680*/  IMAD R15, R0.reuse, UR6, RZ ;  /* 0x00000006000f7c24 */ /* 0x040fe4000f8e02ff */
[----:B------:R-:W-:Y:S02]  /*3690*/  IMAD.HI.U32 R2, R29, R4, RZ ;  /* 0x000000041d027227 */ /* 0x000fe400078e00ff */
[----:B------:R-:W1:Y:S02]  /*36a0*/  LDC R5, c[0x0][0x968] ;  /* 0x00025a00ff057b82 */ /* 0x000e640000000800 */
[----:B------:R-:W-:Y:S01]  /*36b0*/  IMAD R17, R0, UR10, RZ ;  /* 0x0000000a00117c24 */ /* 0x000fe2000f8e02ff */
[----:B------:R-:W-:-:S05]  /*36c0*/  IADD3 R3, PT, PT, -R2, RZ, RZ ;  /* 0x000000ff02037210 */ /* 0x000fca0007ffe1ff */
[----:B------:R-:W2:Y:S01]  /*36d0*/  LDC.64 R8, c[0x0][0x6e0] ;  /* 0x0001b800ff087b82 */ /* 0x000ea20000000a00 */
[----:B0-----:R-:W-:-:S07]  /*36e0*/  IABS R6, R26 ;  /* 0x0000001a00067213 */ /* 0x001fce0000000000 */
[----:B------:R-:W0:Y:S01]  /*36f0*/  LDC.64 R10, c[0x0][0x7b8] ;  /* 0x0001ee00ff0a7b82 */ /* 0x000e220000000a00 */
[----:B------:R-:W-:Y:S01]  /*3700*/  IMAD R3, R6, R3, R4 ;  /* 0x0000000306037224 */ /* 0x000fe200078e0204 */
[----:B-1----:R-:W-:-:S06]  /*3710*/  IABS R5, R5 ;  /* 0x0000000500057213 */ /* 0x002fcc0000000000 */
[----:B------:R-:W1:Y:S01]  /*3720*/  LDC.64 R18, c[0x0][0x380] ;  /* 0x0000e000ff127b82 */ /* 0x000e620000000a00 */
[----:B------:R-:W-:Y:S01]  /*3730*/  ISETP.GT.U32.AND P2, PT, R5, R3, PT ;  /* 0x000000030500720c */ /* 0x000fe20003f44070 */
[----:B--2---:R-:W-:-:S06]  /*3740*/  IMAD.WIDE R8, R15, 0x8, R8 ;  /* 0x000000080f087825 */ /* 0x004fcc00078e0208 */
[----:B------:R-:W2:Y:S01]  /*3750*/  LDC R20, c[0x0][0x4c4] ;  /* 0x00013100ff147b82 */ /* 0x000ea20000000800 */
[----:B------:R-:W5:Y:S05]  /*3760*/  LDG.E.64 R8, desc[UR4][R8.64] ;  /* 0x0000000408087981 */ /* 0x000f6a000c1e1b00 */
[----:B------:R-:W-:Y:S01]  /*3770*/  @!P2 IMAD.IADD R3, R3, 0x1, -R6 ;  /* 0x000000010303a824 */ /* 0x000fe200078e0a06 */
[----:B------:R-:W-:Y:S01]  /*3780*/  @!P2 IADD3 R2, PT, PT, R2, 0x1, RZ ;  /* 0x000000010202a810 */ /* 0x000fe20007ffe0ff */
[----:B------:R-:W3:Y:S01]  /*3790*/  LDC.64 R6, c[0x0][0x530] ;  /* 0x00014c00ff067b82 */ /* 0x000ee20000000a00 */
[----:B------:R-:W-:Y:S01]  /*37a0*/  ISETP.NE.AND P2, PT, R26, RZ, PT ;  /* 0x000000ff1a00720c */ /* 0x000fe20003f45270 */
[----:B0-----:R-:W-:Y:S01]  /*37b0*/  IMAD.WIDE R10, R17, 0x8, R10 ;  /* 0x00000008110a7825 */ /* 0x001fe200078e020a */
[----:B------:R-:W-:-:S02]  /*37c0*/  ISETP.GE.U32.AND P1, PT, R3, R5, PT ;  /* 0x000000050300720c */ /* 0x000fc40003f26070 */
[----:B------:R-:W-:-:S03]  /*37d0*/  LOP3.LUT R3, R0, R26, RZ, 0x3c, !PT ;  /* 0x0000001a00037212 */ /* 0x000fc600078e3cff */
[----:B------:R-:W0:Y:S01]  /*37e0*/  LDC.64 R4, c[0x0][0x608] ;  /* 0x00018200ff047b82 */ /* 0x000e220000000a00 */
[----:B------:R-:W-:Y:S01]  /*37f0*/  ISETP.GE.AND P0, PT, R3, RZ, PT ;  /* 0x000000ff0300720c */ /* 0x000fe20003f06270 */
[----:B------:R-:W-:Y:S01]  /*3800*/  IMAD R3, R0, UR9, RZ ;  /* 0x0000000900037c24 */ /* 0x000fe2000f8e02ff */
[----:B------:R-:W5:Y:S05]  /*3810*/  LDG.E.64 R10, desc[UR4][R10.64] ;  /* 0x000000040a0a7981 */ /* 0x000f6a000c1e1b00 */
[----:B------:R-:W-:-:S06]  /*3820*/  @P1 IADD3 R2, PT, PT, R2, 0x1, RZ ;  /* 0x0000000102021810 */ /* 0x000fcc0007ffe0ff */
[----:B------:R-:W-:Y:S02]  /*3830*/  @!P0 IADD3 R2, PT, PT, -R2, RZ, RZ ;  /* 0x000000ff02028210 */ /* 0x000fe40007ffe1ff */
[----:B------:R-:W-:Y:S01]  /*3840*/  @!P2 LOP3.LUT R2, RZ, R26, RZ, 0x33, !PT ;  /* 0x0000001aff02a212 */ /* 0x000fe200078e33ff */
[----:B---3--:R-:W-:-:S04]  /*3850*/  IMAD.WIDE R6, R13, 0x8, R6 ;  /* 0x000000080d067825 */ /* 0x008fc800078e0206 */
[----:B------:R-:W-:Y:S02]  /*3860*/  IMAD R27, R2, R26, RZ ;  /* 0x0000001a021b7224 */ /* 0x000fe400078e02ff */
[----:B------:R-:W5:Y:S01]  /*3870*/  LDG.E.64 R6, desc[UR4][R6.64] ;  /* 0x0000000406067981 */ /* 0x000f62000c1e1b00 */
[----:B0-----:R-:W-:Y:S02]  /*3880*/  IMAD.WIDE R4, R3, 0x8, R4 ;  /* 0x0000000803047825 */ /* 0x001fe400078e0204 */
        /* <DEDUP_REMOVED lines=10> */
[----:B-1----:R-:W-:-:S04]  /*3930*/  IMAD.WIDE R12, R13, 0x8, R18 ;  /* 0x000000080d0c7825 */ /* 0x002fc800078e0212 */
        /* <DEDUP_REMOVED lines=10> */
[----:B--2---:R-:W-:Y:S01]  /*39e0*/  IMAD R27, R27, R20, RZ ;  /* 0x000000141b1b7224 */ /* 0x004fe200078e02ff */
        /* <DEDUP_REMOVED lines=151> */
[----:B0-----:R-:W-:Y:S02]  /*4360*/  FSEL R21, R23, 1.875, !P0 ;  /* 0x3ff0000017157808 */ /* 0x001fe40004000000 */
[----:B------:R-:W-:Y:S02]  /*4370*/  FSEL R20, R22, RZ, !P0 ;  /* 0x000000ff16147208 */ /* 0x000fe40004000000 */
[----:B------:R-:W-:Y:S01]  /*4380*/  LOP3.LUT R21, R21, 0x80000000, R5, 0xb8, !PT ;  /* 0x8000000015157812 */ /* 0x000fe200078eb805 */
[----:B------:R-:W-:Y:S06]  /*4390*/  BRA `(.L_x_940) ;  /* 0x00000004004c7947 */ /* 0x000fec0003800000 */
.L_x_939:
        /* <DEDUP_REMOVED lines=83> */
.L_x_940:
[----:B------:R-:W-:Y:S05]  /*48d0*/  BSYNC.RECONVERGENT B0 ;  /* 0x0000000000007941 */ /* 0x000fea0003800200 */
.L_x_938:
[----:B01---5:R-:W-:Y:S01]  /*48e0*/  DMUL R4, R8, R20 ;  /* 0x0000001408047228 */ /* 0x023fe20000000000 */
[----:B------:R-:W0:Y:S02]  /*48f0*/  LDC R22, c[0x0][0x4c4] ;  /* 0x00013100ff167b82 */ /* 0x000e240000000800 */
[-C--:B0-----:R-:W-:Y:S02]  /*4900*/  IMAD R2, R2, R22.reuse, RZ ;  /* 0x0000001602027224 */ /* 0x081fe400078e02ff */
[-C--:B------:R-:W-:Y:S02]  /*4910*/  IMAD R3, R3, R22.reuse, RZ ;  /* 0x0000001603037224 */ /* 0x080fe400078e02ff */
[----:B------:R-:W-:-:S15]  /*4920*/  IMAD R26, R26, R22, RZ ;  /* 0x000000161a1a7224 */ /* 0x000fde00078e02ff */
        /* <DEDUP_REMOVED lines=105> */
.L_x_937:
        /* <DEDUP_REMOVED lines=12> */
[----:B0-----:R-:W-:Y:S01]  /*5080*/  IMAD.MOV.U32 R2, RZ, RZ, RZ ;  /* 0x000000ffff027224 */ /* 0x001fe200078e00ff */
[----:B-----5:R-:W-:-:S05]  /*5090*/  IADD3 R6, PT, PT, RZ, -R3, RZ ;  /* 0x80000003ff067210 */ /* 0x020fca0007ffe0ff */
[----:B------:R-:W-:-:S04]  /*50a0*/  IMAD R5, R6, R27, RZ ;  /* 0x0000001b06057224 */ /* 0x000fc800078e02ff */
[----:B-1234-:R-:W-:-:S07]  /*50b0*/  IMAD.HI.U32 R26, R3, R5, R2 ;  /* 0x00000005031a7227 */ /* 0x01efce00078e0002 */
.L_x_945:
        /* <DEDUP_REMOVED lines=32> */
[----:B------:R-:W-:-:S04]  /*52c0*/  LEA R5, R5, R2, 0x2 ;  /* 0x0000000205057211 */ /* 0x000fc800078e10ff */
[----:B------:R-:W-:-:S04]  /*52d0*/  IADD3 R2, PT, PT, R5, R4, RZ ;  /* 0x0000000405027210 */ /* 0x000fc80007ffe0ff */
[----:B------:R-:W-:Y:S01]  /*52e0*/  IADD3 R3, PT, PT, R2, R4, RZ ;  /* 0x0000000402037210 */ /* 0x000fe20007ffe0ff */
[----:B------:R-:W-:-:S04]  /*52f0*/  IMAD R13, R5, UR6, RZ ;  /* 0x00000006050d7c24 */ /* 0x000fc8000f8e02ff */
[C---:B------:R-:W-:Y:S02]  /*5300*/  IMAD.IADD R4, R3.reuse, 0x1, R4 ;  /* 0x0000000103047824 */ /* 0x040fe400078e0204 */
        /* <DEDUP_REMOVED lines=170> */
.L_x_943:
        /* <DEDUP_REMOVED lines=83> */
.L_x_944:
[----:B------:R-:W-:Y:S05]  /*62e0*/  BSYNC.RECONVERGENT B0 ;  /* 0x0000000000007941 */ /* 0x000fea0003800200 */
.L_x_942:
[----:B01---5:R-:W-:Y:S01]  /*62f0*/  DMUL R18, R14, R20 ;  /* 0x000000140e127228 */ /* 0x023fe20000000000 */
[-C--:B------:R-:W-:Y:S02]  /*6300*/  IMAD R2, R2, R29.reuse, RZ ;  /* 0x0000001d02027224 */ /* 0x080fe400078e02ff */
[-C--:B------:R-:W-:Y:S02]  /*6310*/  IMAD R3, R3, R29.reuse, RZ ;  /* 0x0000001d03037224 */ /* 0x080fe400078e02ff */
[----:B------:R-:W-:-:S15]  /*6320*/  IMAD R4, R4, R29, RZ ;  /* 0x0000001d04047224 */ /* 0x000fde00078e02ff */
[----:B------:R-:W-:-:S15]  /*6330*/  NOP ;  /* 0x0000000000007918 */ /* 0x000fde0000000000 */
[----:B------:R-:W-:-:S15]  /*6340*/  NOP ;  /* 0x0000000000007918 */ /* 0x000fde0000000000 */
[----:B------:R-:W-:-:S14]  /*6350*/  NOP ;  /* 0x0000000000007918 */ /* 0x000fdc0000000000 */
        /* <DEDUP_REMOVED lines=102> */
.L_x_946:
        /* <DEDUP_REMOVED lines=12> */
.L_x_1400:


//--------------------- .text._ZN2at6native38_GLOBAL__N__9a469cfd_6_RNN_cu_eca79a6d6kernel17lstm_cell_forwardIN3c108BFloat16EflLi2EEEvNS_4cuda6detail10TensorInfoIT_T1_EESB_SB_SB_SB_SB_SB_SB_SA_SA_ --------------------------
	.section	.text._ZN2at6native38_GLOBAL__N__9a469cfd_6_RNN_cu_eca79a6d6kernel17lstm_cell_forwardIN3c108BFloat16EflLi2EEEvNS_4cuda6detail10TensorInfoIT_T1_EESB_SB_SB_SB_SB_SB_SB_SA_SA_,"ax",@progbits
	.align	128
.text._ZN2at6native38_GLOBAL__N__9a469cfd_6_RNN_cu_eca79a6d6kernel17lstm_cell_forwardIN3c108BFloat16EflLi2EEEvNS_4cuda6detail10TensorInfoIT_T1_EESB_SB_SB_SB_SB_SB_SB_SA_SA_:
        .type           _ZN2at6native38_GLOBAL__N__9a469cfd_6_RNN_cu_eca79a6d6kernel17lstm_cell_forwardIN3c108BFloat16EflLi2EEEvNS_4cuda6detail10TensorInfoIT_T1_EESB_SB_SB_SB_SB_SB_SB_SA_SA_,@function
        .size           _ZN2at6native38_GLOBAL__N__9a469cfd_6_RNN_cu_eca79a6d6kernel17lstm_cell_forwardIN3c108BFloat16EflLi2EEEvNS_4cuda6detail10TensorInfoIT_T1_EESB_SB_SB_SB_SB_SB_SB_SA_SA_,(.L_x_1401 - _ZN2at6native38_GLOBAL__N__9a469cfd_6_RNN_cu_eca79a6d6kernel17lstm_cell_forwardIN3c108BFloat16EflLi2EEEvNS_4cuda6detail10TensorInfoIT_T1_EESB_SB_SB_SB_SB_SB_SB_SA_SA_)
        .other          _ZN2at6native38_GLOBAL__N__9a469cfd_6_RNN_cu_eca79a6d6kernel17lstm_cell_forwardIN3c108BFloat16EflLi2EEEvNS_4cuda6detail10TensorInfoIT_T1_EESB_SB_SB_SB_SB_SB_SB_SA_SA_,@"STO_CUDA_ENTRY STV_DEFAULT"
_ZN2at6native38_GLOBAL__N__9a469cfd_6_RNN_cu_eca79a6d6kernel17lstm_cell_forwardIN3c108BFloat16EflLi2EEEvNS_4cuda6detail10TensorInfoIT_T1_EESB_SB_SB_SB_SB_SB_SB_SA_SA_:
        /* <DEDUP_REMOVED lines=48> */
.L_x_998:
[----:B------:R-:W-:Y:S01]  /*0300*/  MOV R3, UR4 ;  /* 0x0000000400037c02 */ /* 0x000fe20008000f00 */
[----:B------:R-:W-:Y:S03]  /*0310*/  BSSY.RECONVERGENT B1, `(.L_x_948) ;  /* 0x000002f000017945 */ /* 0x000fe60003800200 */
[----:B------:R-:W-:-:S04]  /*0320*/  LOP3.LUT R4, R0, R3, RZ, 0xfc, !PT ;  /* 0x0000000300047212 */ /* 0x000fc800078efcff */
[----:B------:R-:W-:-:S13]  /*0330*/  ISETP.NE.U32.AND P0, PT, R4, RZ, PT ;  /* 0x000000ff0400720c */ /* 0x000fda0003f05070 */
[----:B------:R-:W-:Y:S05]  /*0340*/  @P0 BRA `(.L_x_949) ;  /* 0x0000000000600947 */ /* 0x000fea0003800000 */
[----:B------:R-:W-:Y:S01]  /*0350*/  IMAD.U32 R7, RZ, RZ, UR5 ;  /* 0x00000005ff077e24 */ /* 0x000fe2000f8e00ff */
[----:B------:R-:W-:Y:S01]  /*0360*/  MOV R22, RZ ;  /* 0x000000ff00167202 */ /* 0x000fe20000000f00 */
        /* <DEDUP_REMOVED lines=22> */
.L_x_949:
[----:B------:R-:W1:Y:S01]  /*04d0*/  LDCU.64 UR66, c[0x0][0x1080] ;  /* 0x00021000ff4277ac */ /* 0x000e620008000a00 */
[----:B------:R-:W-:Y:S01]  /*04e0*/  MOV R23, R2 ;  /* 0x0000000200177202 */ /* 0x000fe20000000f00 */
[----:B------:R-:W-:Y:S01]  /*04f0*/  IMAD.MOV.U32 R7, RZ, RZ, R0 ;  /* 0x000000ffff077224 */ /* 0x000fe200078e0000 */
[----:B------:R-:W-:Y:S01]  /*0500*/  MOV R3, 0x540 ;  /* 0x0000054000037802 */ /* 0x000fe20000000f00 */
[----:B-1----:R-:W-:Y:S01]  /*0510*/  IMAD.U32 R5, RZ, RZ, UR66 ;  /* 0x00000042ff057e24 */ /* 0x002fe2000f8e00ff */
[----:B------:R-:W-:-:S07]  /*0520*/  MOV R6, UR67 ;  /* 0x0000004300067c02 */ /* 0x000fce0008000f00 */
[----:B0-----:R-:W-:Y:S05]  /*0530*/  CALL.REL.NOINC `($__internal_31_$__cuda_sm20_div_s64) ;  /* 0x00000040003c7944 */ /* 0x001fea0003c00000 */
[----:B------:R-:W-:Y:S01]  /*0540*/  IADD3 R11, P0, PT, RZ, -R16, RZ ;  /* 0x80000010ff0b7210 */ /* 0x000fe20007f1e0ff */
[----:B------:R-:W-:Y:S01]  /*0550*/  IMAD.MOV.U32 R8, RZ, RZ, R2 ;  /* 0x000000ffff087224 */ /* 0x000fe200078e0002 */
[----:B------:R-:W-:Y:S01]  /*0560*/  MOV R7, UR12 ;  /* 0x0000000c00077c02 */ /* 0x000fe20008000f00 */
[--C-:B------:R-:W-:Y:S01]  /*0570*/  IMAD.MOV.U32 R17, RZ, RZ, R5.reuse ;  /* 0x000000ffff117224 */ /* 0x100fe200078e0005 */
[----:B------:R-:W-:Y:S01]  /*0580*/  MOV R9, R0 ;  /* 0x0000000000097202 */ /* 0x000fe20000000f00 */
[----:B------:R-:W-:Y:S01]  /*0590*/  IMAD.X R4, RZ, RZ, ~R5, P0 ;  /* 0x000000ffff047224 */ /* 0x000fe200000e0e05 */
[----:B------:R-:W-:-:S03]  /*05a0*/  MOV R3, UR13 ;  /* 0x0000000d00037c02 */ /* 0x000fc60008000f00 */
[-C--:B------:R-:W-:Y:S02]  /*05b0*/  IMAD R4, R4, R7.reuse, RZ ;  /* 0x0000000704047224 */ /* 0x080fe400078e02ff */
[----:B------:R-:W-:-:S04]  /*05c0*/  IMAD.WIDE.U32 R8, R11, R7, R8 ;  /* 0x000000070b087225 */ /* 0x000fc800078e0008 */
[----:B------:R-:W-:Y:S02]  /*05d0*/  IMAD R11, R11, R3, R4 ;  /* 0x000000030b0b7224 */ /* 0x000fe400078e0204 */
[----:B------:R-:W-:-:S03]  /*05e0*/  IMAD.MOV.U32 R4, RZ, RZ, R8 ;  /* 0x000000ffff047224 */ /* 0x000fc600078e0008 */
[----:B------:R-:W-:-:S07]  /*05f0*/  IADD3 R22, PT, PT, R9, R11, RZ ;  /* 0x0000000b09167210 */ /* 0x000fce0007ffe0ff */
.L_x_950:
[----:B0-----:R-:W-:Y:S05]  /*0600*/  BSYNC.RECONVERGENT B1 ;  /* 0x0000000000017941 */ /* 0x001fea0003800200 */
.L_x_948:
        /* <DEDUP_REMOVED lines=34> */
.L_x_952:
[----:B------:R-:W0:Y:S01]  /*0830*/  LDCU.64 UR66, c[0x0][0x390] ;  /* 0x00007200ff4277ac */ /* 0x000e220008000a00 */
[----:B------:R-:W-:Y:S01]  /*0840*/  MOV R23, R8 ;  /* 0x0000000800177202 */ /* 0x000fe20000000f00 */
[----:B------:R-:W-:Y:S01]  /*0850*/  IMAD.MOV.U32 R7, RZ, RZ, R9 ;  /* 0x000000ffff077224 */ /* 0x000fe200078e0009 */
[----:B------:R-:W-:Y:S01]  /*0860*/  MOV R3, 0x8a0 ;  /* 0x000008a000037802 */ /* 0x000fe20000000f00 */
[----:B0-----:R-:W-:Y:S01]  /*0870*/  IMAD.U32 R5, RZ, RZ, UR66 ;  /* 0x00000042ff057e24 */ /* 0x001fe2000f8e00ff */
[----:B------:R-:W-:-:S07]  /*0880*/  MOV R6, UR67 ;  /* 0x0000004300067c02 */ /* 0x000fce0008000f00 */
[----:B------:R-:W-:Y:S05]  /*0890*/  CALL.REL.NOINC `($__internal_31_$__cuda_sm20_div_s64) ;  /* 0x0000003c00647944 */ /* 0x000fea0003c00000 */
[----:B------:R-:W-:Y:S01]  /*08a0*/  IADD3 R13, P0, PT, RZ, -R16, RZ ;  /* 0x80000010ff0d7210 */ /* 0x000fe20007f1e0ff */
[--C-:B------:R-:W-:Y:S01]  /*08b0*/  IMAD.MOV.U32 R17, RZ, RZ, R5.reuse ;  /* 0x000000ffff117224 */ /* 0x100fe200078e0005 */
        /* <DEDUP_REMOVED lines=8> */
.L_x_953:
[----:B------:R-:W-:Y:S05]  /*0940*/  BSYNC.RECONVERGENT B1 ;  /* 0x0000000000017941 */ /* 0x000fea0003800200 */
.L_x_951:
        /* <DEDUP_REMOVED lines=21> */
[----:B-1----:R-:W1:Y:S02]  /*0aa0*/  MUFU.RCP R5, R5 ;  /* 0x0000000500057308 */ /* 0x002e640000001000 */
[----:B-1----:R-:W-:-:S06]  /*0ab0*/  IADD3 R12, PT, PT, R5, 0xffffffe, RZ ;  /* 0x0ffffffe050c7810 */ /* 0x002fcc0007ffe0ff */
        /* <DEDUP_REMOVED lines=17> */
.L_x_955:
[----:B------:R-:W1:Y:S01]  /*0bd0*/  LDCU.64 UR66, c[0x0][0x390] ;  /* 0x00007200ff4277ac */ /* 0x000e620008000a00 */
[----:B------:R-:W-:Y:S01]  /*0be0*/  IMAD.MOV.U32 R23, RZ, RZ, R10 ;  /* 0x000000ffff177224 */ /* 0x000fe200078e000a */
[----:B------:R-:W-:Y:S02]  /*0bf0*/  MOV R7, R11 ;  /* 0x0000000b00077202 */ /* 0x000fe40000000f00 */
[----:B------:R-:W-:Y:S02]  /*0c00*/  MOV R3, 0xc40 ;  /* 0x00000c4000037802 */ /* 0x000fe40000000f00 */
[----:B-1----:R-:W-:Y:S01]  /*0c10*/  MOV R5, UR66 ;  /* 0x0000004200057c02 */ /* 0x002fe20008000f00 */
[----:B0-----:R-:W-:-:S07]  /*0c20*/  IMAD.U32 R6, RZ, RZ, UR67 ;  /* 0x00000043ff067e24 */ /* 0x001fce000f8e00ff */
[----:B------:R-:W-:Y:S05]  /*0c30*/  CALL.REL.NOINC `($__internal_31_$__cuda_sm20_div_s64) ;  /* 0x00000038007c7944 */ /* 0x000fea0003c00000 */
[----:B------:R-:W-:Y:S01]  /*0c40*/  IADD3 R6, P0, PT, RZ, -R16, RZ ;  /* 0x80000010ff067210 */ /* 0x000fe20007f1e0ff */
[----:B------:R-:W-:Y:S01]  /*0c50*/  IMAD.U32 R3, RZ, RZ, UR14 ;  /* 0x0000000eff037e24 */ /* 0x000fe2000f8e00ff */
[-C--:B------:R-:W-:Y:S01]  /*0c60*/  MOV R17, R5.reuse ;  /* 0x0000000500117202 */ /* 0x080fe20000000f00 */
[----:B------:R-:W-:Y:S01]  /*0c70*/  IMAD.U32 R7, RZ, RZ, UR15 ;  /* 0x0000000fff077e24 */ /* 0x000fe2000f8e00ff */
[----:B------:R-:W-:-:S05]  /*0c80*/  IADD3.X R12, PT, PT, RZ, ~R5, RZ, P0, !PT ;  /* 0x80000005ff0c7210 */ /* 0x000fca00007fe4ff */
[-C--:B------:R-:W-:Y:S02]  /*0c90*/  IMAD R14, R12, R3.reuse, RZ ;  /* 0x000000030c0e7224 */ /* 0x080fe400078e02ff */
[----:B------:R-:W-:-:S04]  /*0ca0*/  IMAD.WIDE.U32 R12, R6, R3, R10 ;  /* 0x00000003060c7225 */ /* 0x000fc800078e000a */
[----:B------:R-:W-:Y:S01]  /*0cb0*/  IMAD R15, R6, R7, R14 ;  /* 0x00000007060f7224 */ /* 0x000fe200078e020e */
[----:B------:R-:W-:-:S03]  /*0cc0*/  MOV R6, R12 ;  /* 0x0000000c00067202 */ /* 0x000fc60000000f00 */
[----:B------:R-:W-:-:S07]  /*0cd0*/  IMAD.IADD R12, R15, 0x1, R13 ;  /* 0x000000010f0c7824 */ /* 0x000fce00078e020d */
.L_x_956:
[----:B------:R-:W-:Y:S05]  /*0ce0*/  BSYNC.RECONVERGENT B1 ;  /* 0x0000000000017941 */ /* 0x000fea0003800200 */
.L_x_954:
        /* <DEDUP_REMOVED lines=40> */
.L_x_958:
[----:B------:R-:W1:Y:S01]  /*0f70*/  LDCU.64 UR66, c[0x0][0x390] ;  /* 0x00007200ff4277ac */ /* 0x000e620008000a00 */
[----:B------:R-:W-:Y:S01]  /*0f80*/  MOV R23, R12 ;  /* 0x0000000c00177202 */ /* 0x000fe20000000f00 */
[----:B------:R-:W-:Y:S01]  /*0f90*/  IMAD.MOV.U32 R7, RZ, RZ, R13 ;  /* 0x000000ffff077224 */ /* 0x000fe200078e000d */
[----:B------:R-:W-:Y:S01]  /*0fa0*/  MOV R3, 0xfe0 ;  /* 0x00000fe000037802 */ /* 0x000fe20000000f00 */
[----:B-1----:R-:W-:Y:S01]  /*0fb0*/  IMAD.U32 R5, RZ, RZ, UR66 ;  /* 0x00000042ff057e24 */ /* 0x002fe2000f8e00ff */
[----:B0-----:R-:W-:-:S07]  /*0fc0*/  MOV R6, UR67 ;  /* 0x0000004300067c02 */ /* 0x001fce0008000f00 */
[----:B------:R-:W-:Y:S05]  /*0fd0*/  CALL.REL.NOINC `($__internal_31_$__cuda_sm20_div_s64) ;  /* 0x0000003400947944 */ /* 0x000fea0003c00000 */
[----:B------:R-:W-:Y:S02]  /*0fe0*/  IADD3 R6, P0, PT, RZ, -R16, RZ ;  /* 0x80000010ff067210 */ /* 0x000fe40007f1e0ff */
[----:B------:R-:W-:Y:S02]  /*0ff0*/  MOV R3, UR14 ;  /* 0x0000000e00037c02 */ /* 0x000fe40008000f00 */
[----:B------:R-:W-:Y:S01]  /*1000*/  MOV R7, UR15 ;  /* 0x0000000f00077c02 */ /* 0x000fe20008000f00 */
[----:B------:R-:W-:-:S04]  /*1010*/  IMAD.X R14, RZ, RZ, ~R5, P0 ;  /* 0x000000ffff0e7224 */ /* 0x000fc800000e0e05 */
[-C--:B------:R-:W-:Y:S02]  /*1020*/  IMAD R17, R14, R3.reuse, RZ ;  /* 0x000000030e117224 */ /* 0x080fe400078e02ff */
[----:B------:R-:W-:-:S04]  /*1030*/  IMAD.WIDE.U32 R14, R6, R3, R12 ;  /* 0x00000003060e7225 */ /* 0x000fc800078e000c */
[----:B------:R-:W-:Y:S02]  /*1040*/  IMAD R17, R6, R7, R17 ;  /* 0x0000000706117224 */ /* 0x000fe400078e0211 */
[----:B------:R-:W-:-:S03]  /*1050*/  IMAD.MOV.U32 R6, RZ, RZ, R14 ;  /* 0x000000ffff067224 */ /* 0x000fc600078e000e */
[----:B------:R-:W-:Y:S01]  /*1060*/  IADD3 R14, PT, PT, R17, R15, RZ ;  /* 0x0000000f110e7210 */ /* 0x000fe20007ffe0ff */
[----:B------:R-:W-:-:S07]  /*1070*/  IMAD.MOV.U32 R17, RZ, RZ, R5 ;  /* 0x000000ffff117224 */ /* 0x000fce00078e0005 */
.L_x_959:
[----:B------:R-:W-:Y:S05]  /*1080*/  BSYNC.RECONVERGENT B1 ;  /* 0x0000000000017941 */ /* 0x000fea0003800200 */
.L_x_957:
        /* <DEDUP_REMOVED lines=19> */
[----:B------:R-:W-:-:S07]  /*11c0*/  ISETP.NE.U32.AND P2, PT, R3, RZ, PT ;  /* 0x000000ff0300720c */ /* 0x000fce0003f45070 */
        /* <DEDUP_REMOVED lines=21> */
.L_x_961:
[----:B------:R-:W0:Y:S01]  /*1320*/  LDCU.64 UR66, c[0x0][0x390] ;  /* 0x00007200ff4277ac */ /* 0x000e220008000a00 */
[----:B------:R-:W-:Y:S01]  /*1330*/  MOV R23, R14 ;  /* 0x0000000e00177202 */ /* 0x000fe20000000f00 */
[----:B------:R-:W-:Y:S01]  /*1340*/  IMAD.MOV.U32 R7, RZ, RZ, R15 ;  /* 0x000000ffff077224 */ /* 0x000fe200078e000f */
[----:B------:R-:W-:Y:S01]  /*1350*/  MOV R3, 0x1390 ;  /* 0x0000139000037802 */ /* 0x000fe20000000f00 */
[----:B0-----:R-:W-:Y:S01]  /*1360*/  IMAD.U32 R5, RZ, RZ, UR66 ;  /* 0x00000042ff057e24 */ /* 0x001fe2000f8e00ff */
[----:B------:R-:W-:-:S07]  /*1370*/  MOV R6, UR67 ;  /* 0x0000004300067c02 */ /* 0x000fce0008000f00 */
[----:B------:R-:W-:Y:S05]  /*1380*/  CALL.REL.NOINC `($__internal_31_$__cuda_sm20_div_s64) ;  /* 0x0000003000a87944 */ /* 0x000fea0003c00000 */
        /* <DEDUP_REMOVED lines=8> */
.L_x_962:
[----:B------:R-:W-:Y:S05]  /*1410*/  BSYNC.RECONVERGENT B1 ;  /* 0x0000000000017941 */ /* 0x000fea0003800200 */
.L_x_960:
        /* <DEDUP_REMOVED lines=17> */
[----:B------:R-:W-:Y:S01]  /*1530*/  IMAD.U32 R3, RZ, RZ, UR9 ;  /* 0x00000009ff037e24 */ /* 0x000fe2000f8e00ff */
[----:B------:R-:W-:-:S03]  /*1540*/  MOV R18, RZ ;  /* 0x000000ff00127202 */ /* 0x000fc60000000f00 */
[----:B0-----:R-:W0:Y:S01]  /*1550*/  I2F.U32.RP R5, R3 ;  /* 0x0000000300057306 */ /* 0x001e220000209000 */
        /* <DEDUP_REMOVED lines=21> */
.L_x_964:
        /* <DEDUP_REMOVED lines=15> */
[----:B------:R-:W-:Y:S02]  /*17a0*/  IMAD R19, R19, R17, R18 ;  /* 0x0000001113137224 */ /* 0x000fe400078e0212 */
[----:B------:R-:W-:Y:S02]  /*17b0*/  IMAD.MOV.U32 R20, RZ, RZ, R6 ;  /* 0x000000ffff147224 */ /* 0x000fe400078e0006 */
[----:B------:R-:W-:Y:S01]  /*17c0*/  IMAD.MOV.U32 R6, RZ, RZ, R16 ;  /* 0x000000ffff067224 */ /* 0x000fe200078e0010 */
[----:B------:R-:W-:Y:S02]  /*17d0*/  IADD3 R18, PT, PT, R7, R19, RZ ;  /* 0x0000001307127210 */ /* 0x000fe40007ffe0ff */
[----:B------:R-:W-:-:S07]  /*17e0*/  MOV R7, R5 ;  /* 0x0000000500077202 */ /* 0x000fce0000000f00 */
.L_x_965:
[----:B------:R-:W-:Y:S05]  /*17f0*/  BSYNC.RECONVERGENT B1 ;  /* 0x0000000000017941 */ /* 0x000fea0003800200 */
.L_x_963:
        /* <DEDUP_REMOVED lines=11> */
[----:B------:R-:W-:Y:S01]  /*18b0*/  LOP3.LUT R5, R11, R17, RZ, 0xfc, !PT ;  /* 0x000000110b057212 */ /* 0x000fe200078efcff */
[----:B------:R-:W-:Y:S03]  /*18c0*/  BSSY.RECONVERGENT B1, `(.L_x_966) ;  /* 0x000002f000017945 */ /* 0x000fe60003800200 */
[----:B------:R-:W-:Y:S01]  /*18d0*/  ISETP.NE.U32.AND P0, PT, R5, RZ, PT ;  /* 0x000000ff0500720c */ /* 0x000fe20003f05070 */
[----:B--2---:R0:W-:-:S12]  /*18e0*/  STL [R1+0x1c], R7 ;  /* 0x00001c0701007387 */ /* 0x0041d80000100800 */
[----:B------:R-:W-:Y:S05]  /*18f0*/  @P0 BRA `(.L_x_967) ;  /* 0x00000000005c0947 */ /* 0x000fea0003800000 */
[----:B------:R-:W1:Y:S01]  /*1900*/  I2F.U32.RP R5, R3 ;  /* 0x0000000300057306 */ /* 0x000e620000209000 */
[----:B------:R-:W-:-:S07]  /*1910*/  ISETP.NE.U32.AND P2, PT, R3, RZ, PT ;  /* 0x000000ff0300720c */ /* 0x000fce0003f45070 */
[----:B-1----:R-:W0:Y:S02]  /*1920*/  MUFU.RCP R5, R5 ;  /* 0x0000000500057308 */ /* 0x002e240000001000 */
[----:B0-----:R-:W-:-:S06]  /*1930*/  VIADD R7, R5, 0xffffffe ;  /* 0x0ffffffe05077836 */ /* 0x001fcc0000000000 */
[----:B------:R-:W0:Y:S02]  /*1940*/  F2I.FTZ.U32.TRUNC.NTZ R7, R7 ;  /* 0x0000000700077305 */ /* 0x000e24000021f000 */
[----:B0-----:R-:W-:-:S05]  /*1950*/  IADD3 R6, PT, PT, RZ, -R7, RZ ;  /* 0x80000007ff067210 */ /* 0x001fca0007ffe0ff */
[----:B------:R-:W-:Y:S02]  /*1960*/  IMAD R19, R6, R3, RZ ;  /* 0x0000000306137224 */ /* 0x000fe400078e02ff */
[----:B------:R-:W-:-:S04]  /*1970*/  IMAD.MOV.U32 R6, RZ, RZ, RZ ;  /* 0x000000ffff067224 */ /* 0x000fc800078e00ff */
[----:B------:R-:W-:-:S04]  /*1980*/  IMAD.HI.U32 R19, R7, R19, R6 ;  /* 0x0000001307137227 */ /* 0x000fc800078e0006 */
[----:B------:R-:W-:Y:S02]  /*1990*/  HFMA2 R7, -RZ, RZ, 0, 0 ;  /* 0x00000000ff077431 */ /* 0x000fe400000001ff */
        /* <DEDUP_REMOVED lines=13> */
.L_x_967:
[----:B------:R-:W1:Y:S01]  /*1a70*/  LDCU.64 UR66, c[0x0][0x530] ;  /* 0x0000a600ff4277ac */ /* 0x000e620008000a00 */
[----:B------:R-:W-:Y:S01]  /*1a80*/  IMAD.MOV.U32 R23, RZ, RZ, R10 ;  /* 0x000000ffff177224 */ /* 0x000fe200078e000a */
[----:B0-----:R-:W-:Y:S02]  /*1a90*/  MOV R7, R11 ;  /* 0x0000000b00077202 */ /* 0x001fe40000000f00 */
[----:B------:R-:W-:Y:S02]  /*1aa0*/  MOV R3, 0x1ae0 ;  /* 0x00001ae000037802 */ /* 0x000fe40000000f00 */
[----:B-1----:R-:W-:Y:S01]  /*1ab0*/  MOV R5, UR66 ;  /* 0x0000004200057c02 */ /* 0x002fe20008000f00 */
[----:B------:R-:W-:-:S07]  /*1ac0*/  IMAD.U32 R6, RZ, RZ, UR67 ;  /* 0x00000043ff067e24 */ /* 0x000fce000f8e00ff */
[----:B------:R-:W-:Y:S05]  /*1ad0*/  CALL.REL.NOINC `($__internal_31_$__cuda_sm20_div_s64) ;  /* 0x0000002800d47944 */ /* 0x000fea0003c00000 */
        /* <DEDUP_REMOVED lines=10> */
[----:B------:R-:W-:Y:S01]  /*1b80*/  IADD3 R19, PT, PT, R19, R7, RZ ;  /* 0x0000000713137210 */ /* 0x000fe20007ffe0ff */
[----:B------:R-:W-:Y:S01]  /*1b90*/  IMAD.MOV.U32 R7, RZ, RZ, R5 ;  /* 0x000000ffff077224 */ /* 0x000fe200078e0005 */
[----:B------:R-:W-:-:S07]  /*1ba0*/  MOV R6, R16 ;  /* 0x0000001000067202 */ /* 0x000fce0000000f00 */
.L_x_968:
[----:B------:R-:W-:Y:S05]  /*1bb0*/  BSYNC.RECONVERGENT B1 ;  /* 0x0000000000017941 */ /* 0x000fea0003800200 */
.L_x_966:
        /* <DEDUP_REMOVED lines=21> */
[----:B------:R-:W0:Y:S02]  /*1d10*/  F2I.FTZ.U32.TRUNC.NTZ R7, R7 ;  /* 0x0000000700077305 */ /* 0x000e24000021f000 */
[----:B0-----:R-:W-:-:S04]  /*1d20*/  IMAD.MOV R6, RZ, RZ, -R7 ;  /* 0x000000ffff067224 */ /* 0x001fc800078e0a07 */
[----:B------:R-:W-:Y:S02]  /*1d30*/  IMAD R19, R6, R3, RZ ;  /* 0x0000000306137224 */ /* 0x000fe400078e02ff */
[----:B------:R-:W-:-:S05]  /*1d40*/  HFMA2 R6, -RZ, RZ, 0, 0 ;  /* 0x00000000ff067431 */ /* 0x000fca00000001ff */
        /* <DEDUP_REMOVED lines=14> */
.L_x_970:
[----:B------:R-:W1:Y:S01]  /*1e30*/  LDCU.64 UR66, c[0x0][0x530] ;  /* 0x0000a600ff4277ac */ /* 0x000e620008000a00 */
[----:B------:R-:W-:Y:S01]  /*1e40*/  MOV R23, R12 ;  /* 0x0000000c00177202 */ /* 0x000fe20000000f00 */
[----:B0-----:R-:W-:Y:S01]  /*1e50*/  IMAD.MOV.U32 R7, RZ, RZ, R13 ;  /* 0x000000ffff077224 */ /* 0x001fe200078e000d */
[----:B------:R-:W-:Y:S01]  /*1e60*/  MOV R3, 0x1ea0 ;  /* 0x00001ea000037802 */ /* 0x000fe20000000f00 */
[----:B-1----:R-:W-:Y:S01]  /*1e70*/  IMAD.U32 R5, RZ, RZ, UR66 ;  /* 0x00000042ff057e24 */ /* 0x002fe2000f8e00ff */
[----:B------:R-:W-:-:S07]  /*1e80*/  MOV R6, UR67 ;  /* 0x0000004300067c02 */ /* 0x000fce0008000f00 */
[----:B------:R-:W-:Y:S05]  /*1e90*/  CALL.REL.NOINC `($__internal_31_$__cuda_sm20_div_s64) ;  /* 0x0000002400e47944 */ /* 0x000fea0003c00000 */
[----:B------:R-:W-:Y:S02]  /*1ea0*/  IADD3 R18, P0, PT, RZ, -R16, RZ ;  /* 0x80000010ff127210 */ /* 0x000fe40007f1e0ff */
[----:B------:R-:W-:Y:S02]  /*1eb0*/  MOV R3, UR18 ;  /* 0x0000001200037c02 */ /* 0x000fe40008000f00 */
[----:B------:R-:W-:Y:S01]  /*1ec0*/  MOV R17, UR19 ;  /* 0x0000001300117c02 */ /* 0x000fe20008000f00 */
[----:B------:R-:W-:Y:S01]  /*1ed0*/  IMAD.X R6, RZ, RZ, ~R5, P0 ;  /* 0x000000ffff067224 */ /* 0x000fe200000e0e05 */
[----:B------:R-:W-:-:S03]  /*1ee0*/  MOV R7, R13 ;  /* 0x0000000d00077202 */ /* 0x000fc60000000f00 */
        /* <DEDUP_REMOVED lines=8> */
.L_x_971:
[----:B------:R-:W-:Y:S05]  /*1f70*/  BSYNC.RECONVERGENT B1 ;  /* 0x0000000000017941 */ /* 0x000fea0003800200 */
.L_x_969:
        /* <DEDUP_REMOVED lines=16> */
[----:B0-----:R-:W0:Y:S01]  /*2080*/  I2F.U32.RP R5, R3 ;  /* 0x0000000300057306 */ /* 0x001e220000209000 */
[----:B------:R-:W-:-:S07]  /*2090*/  ISETP.NE.U32.AND P2, PT, R3, RZ, PT ;  /* 0x000000ff0300720c */ /* 0x000fce0003f45070 */
[----:B0-----:R-:W0:Y:S02]  /*20a0*/  MUFU.RCP R5, R5 ;  /* 0x0000000500057308 */ /* 0x001e240000001000 */
[----:B0-----:R-:W-:-:S06]  /*20b0*/  VIADD R7, R5, 0xffffffe ;  /* 0x0ffffffe05077836 */ /* 0x001fcc0000000000 */
[----:B------:R-:W0:Y:S02]  /*20c0*/  F2I.FTZ.U32.TRUNC.NTZ R7, R7 ;  /* 0x0000000700077305 */ /* 0x000e24000021f000 */
[----:B0-----:R-:W-:-:S05]  /*20d0*/  IADD3 R6, PT, PT, RZ, -R7, RZ ;  /* 0x80000007ff067210 */ /* 0x001fca0007ffe0ff */
[----:B------:R-:W-:Y:S02]  /*20e0*/  IMAD R17, R6, R3, RZ ;  /* 0x0000000306117224 */ /* 0x000fe400078e02ff */
[----:B------:R-:W-:-:S04]  /*20f0*/  IMAD.MOV.U32 R6, RZ, RZ, RZ ;  /* 0x000000ffff067224 */ /* 0x000fc800078e00ff */
[----:B------:R-:W-:-:S04]  /*2100*/  IMAD.HI.U32 R17, R7, R17, R6 ;  /* 0x0000001107117227 */ /* 0x000fc800078e0006 */
[----:B------:R-:W-:Y:S02]  /*2110*/  IMAD.MOV.U32 R7, RZ, RZ, RZ ;  /* 0x000000ffff077224 */ /* 0x000fe400078e00ff */
        /* <DEDUP_REMOVED lines=13> */
.L_x_973:
[----:B------:R-:W0:Y:S01]  /*21f0*/  LDCU.64 UR66, c[0x0][0x530] ;  /* 0x0000a600ff4277ac */ /* 0x000e220008000a00 */
[----:B------:R-:W-:Y:S01]  /*2200*/  IMAD.MOV.U32 R23, RZ, RZ, R14 ;  /* 0x000000ffff177224 */ /* 0x000fe200078e000e */
[----:B------:R-:W-:Y:S02]  /*2210*/  MOV R7, R15 ;  /* 0x0000000f00077202 */ /* 0x000fe40000000f00 */
[----:B------:R-:W-:Y:S02]  /*2220*/  MOV R3, 0x2260 ;  /* 0x0000226000037802 */ /* 0x000fe40000000f00 */
[----:B0-----:R-:W-:Y:S01]  /*2230*/  MOV R5, UR66 ;  /* 0x0000004200057c02 */ /* 0x001fe20008000f00 */
[----:B------:R-:W-:-:S07]  /*2240*/  IMAD.U32 R6, RZ, RZ, UR67 ;  /* 0x00000043ff067e24 */ /* 0x000fce000f8e00ff */
[----:B------:R-:W-:Y:S05]  /*2250*/  CALL.REL.NOINC `($__internal_31_$__cuda_sm20_div_s64) ;  /* 0x0000002000f47944 */ /* 0x000fea0003c00000 */
        /* <DEDUP_REMOVED lines=8> */
[----:B------:R-:W-:-:S07]  /*22e0*/  IMAD.MOV.U32 R17, RZ, RZ, R5 ;  /* 0x000000ffff117224 */ /* 0x000fce00078e0005 */
.L_x_974:
[----:B------:R-:W-:Y:S05]  /*22f0*/  BSYNC.RECONVERGENT B1 ;  /* 0x0000000000017941 */ /* 0x000fea0003800200 */
.L_x_972:
        /* <DEDUP_REMOVED lines=17> */
[----:B------:R-:W-:-:S04]  /*2410*/  IMAD.U32 R3, RZ, RZ, UR11 ;  /* 0x0000000bff037e24 */ /* 0x000fc8000f8e00ff */
        /* <DEDUP_REMOVED lines=23> */
.L_x_976:
[----:B------:R-:W0:Y:S01]  /*2590*/  LDCU.64 UR66, c[0x0][0xef0] ;  /* 0x0001de00ff4277ac */ /* 0x000e220008000a00 */
[----:B------:R-:W-:Y:S01]  /*25a0*/  MOV R23, R8 ;  /* 0x0000000800177202 */ /* 0x000fe20000000f00 */
[----:B------:R-:W-:Y:S01]  /*25b0*/  IMAD.MOV.U32 R7, RZ, RZ, R9 ;  /* 0x000000ffff077224 */ /* 0x000fe200078e0009 */
[----:B------:R-:W-:Y:S01]  /*25c0*/  MOV R3, 0x2600 ;  /* 0x0000260000037802 */ /* 0x000fe20000000f00 */
[----:B0-----:R-:W-:Y:S01]  /*25d0*/  IMAD.U32 R5, RZ, RZ, UR66 ;  /* 0x00000042ff057e24 */ /* 0x001fe2000f8e00ff */
[----:B------:R-:W-:-:S07]  /*25e0*/  MOV R6, UR67 ;  /* 0x0000004300067c02 */ /* 0x000fce0008000f00 */
[----:B------:R-:W-:Y:S05]  /*25f0*/  CALL.REL.NOINC `($__internal_31_$__cuda_sm20_div_s64) ;  /* 0x00000020000c7944 */ /* 0x000fea0003c00000 */
[----:B------:R-:W-:Y:S02]  /*2600*/  IADD3 R7, P0, PT, RZ, -R16, RZ ;  /* 0x80000010ff077210 */ /* 0x000fe40007f1e0ff */
[----:B------:R-:W-:-:S03]  /*2610*/  MOV R3, UR46 ;  /* 0x0000002e00037c02 */ /* 0x000fc60008000f00 */
[----:B------:R-:W-:Y:S02]  /*2620*/  IMAD.X R6, RZ, RZ, ~R5, P0 ;  /* 0x000000ffff067224 */ /* 0x000fe400000e0e05 */
[----:B------:R-:W-:-:S04]  /*2630*/  IMAD.WIDE.U32 R8, R7, R3, R8 ;  /* 0x0000000307087225 */ /* 0x000fc800078e0008 */
[----:B------:R-:W-:Y:S01]  /*2640*/  IMAD R17, R6, R3, RZ ;  /* 0x0000000306117224 */ /* 0x000fe200078e02ff */
[----:B------:R-:W-:-:S05]  /*2650*/  MOV R6, UR47 ;  /* 0x0000002f00067c02 */ /* 0x000fca0008000f00 */
[----:B------:R-:W-:Y:S01]  /*2660*/  IMAD R7, R7, R6, R17 ;  /* 0x0000000607077224 */ /* 0x000fe200078e0211 */
[----:B------:R-:W-:-:S03]  /*2670*/  MOV R17, R5 ;  /* 0x0000000500117202 */ /* 0x000fc60000000f00 */
[----:B------:R-:W-:-:S07]  /*2680*/  IMAD.IADD R7, R9, 0x1, R7 ;  /* 0x0000000109077824 */ /* 0x000fce00078e0207 */
.L_x_977:
[----:B------:R-:W-:Y:S05]  /*2690*/  BSYNC.RECONVERGENT B1 ;  /* 0x0000000000017941 */ /* 0x000fea0003800200 */
.L_x_975:
[----:B------:R-:W-:Y:S01]  /*26a0*/  IMAD R7, R7, UR30, RZ ;  /* 0x0000001e07077c24 */ /* 0x000fe2000f8e02ff */
[----:B------:R-:W-:Y:S01]  /*26b0*/  BSSY.RECONVERGENT B1, `(.L_x_978) ;  /* 0x0000034000017945 */ /* 0x000fe20003800200 */
[----:B------:R-:W-:Y:S02]  /*26c0*/  IMAD R5, R17, UR28, RZ ;  /* 0x0000001c11057c24 */ /* 0x000fe4000f8e02ff */
[C---:B------:R-:W-:Y:S02]  /*26d0*/  IMAD R7, R8.reuse, UR31, R7 ;  /* 0x0000001f08077c24 */ /* 0x040fe4000f8e0207 */
[----:B------:R-:W-:-:S04]  /*26e0*/  IMAD.WIDE.U32 R8, R8, UR30, RZ ;  /* 0x0000001e08087c25 */ /* 0x000fc8000f8e00ff */
[----:B------:R-:W-:Y:S01]  /*26f0*/  IMAD.IADD R9, R9, 0x1, R7 ;  /* 0x0000000109097824 */ /* 0x000fe200078e0207 */
[----:B------:R-:W-:Y:S01]  /*2700*/  LOP3.LUT R7, R11, R6, RZ, 0xfc, !PT ;  /* 0x000000060b077212 */ /* 0x000fe200078efcff */
[C---:B------:R-:W-:Y:S02]  /*2710*/  IMAD R5, R16.reuse, UR29, R5 ;  /* 0x0000001d10057c24 */ /* 0x040fe4000f8e0205 */
[----:B------:R-:W-:Y:S01]  /*2720*/  IMAD.WIDE.U32 R18, R16, UR28, R8 ;  /* 0x0000001c10127c25 */ /* 0x000fe2000f8e0008 */
[----:B------:R-:W-:-:S04]  /*2730*/  ISETP.NE.U32.AND P0, PT, R7, RZ, PT ;  /* 0x000000ff0700720c */ /* 0x000fc80003f05070 */
[----:B------:R-:W-:Y:S01]  /*2740*/  IADD3 R5, PT, PT, R19, R5, RZ ;  /* 0x0000000513057210 */ /* 0x000fe20007ffe0ff */
[----:B------:R0:W-:Y:S04]  /*2750*/  STL.64 [R1], R18 ;  /* 0x0000001201007387 */ /* 0x0001e80000100a00 */
[----:B------:R0:W-:Y:S04]  /*2760*/  STL [R1+0x38], R5 ;  /* 0x0000380501007387 */ /* 0x0001e80000100800 */
[----:B------:R-:W-:Y:S05]  /*2770*/  @P0 BRA `(.L_x_979) ;  /* 0x00000000005c0947 */ /* 0x000fea0003800000 */
[----:B0-----:R-:W0:Y:S01]  /*2780*/  I2F.U32.RP R5, R3 ;  /* 0x0000000300057306 */ /* 0x001e220000209000 */
[----:B------:R-:W-:Y:S01]  /*2790*/  ISETP.NE.U32.AND P2, PT, R3, RZ, PT ;  /* 0x000000ff0300720c */ /* 0x000fe20003f45070 */
[----:B------:R-:W-:-:S06]  /*27a0*/  HFMA2 R17, -RZ, RZ, 0, 0 ;  /* 0x00000000ff117431 */ /* 0x000fcc00000001ff */
[----:B0-----:R-:W0:Y:S02]  /*27b0*/  MUFU.RCP R5, R5 ;  /* 0x0000000500057308 */ /* 0x001e240000001000 */
[----:B0-----:R-:W-:-:S06]  /*27c0*/  VIADD R9, R5, 0xffffffe ;  /* 0x0ffffffe05097836 */ /* 0x001fcc0000000000 */
[----:B------:R-:W0:Y:S02]  /*27d0*/  F2I.FTZ.U32.TRUNC.NTZ R9, R9 ;  /* 0x0000000900097305 */ /* 0x000e24000021f000 */
[----:B0-----:R-:W-:-:S05]  /*27e0*/  IADD3 R8, PT, PT, RZ, -R9, RZ ;  /* 0x80000009ff087210 */ /* 0x001fca0007ffe0ff */
[----:B------:R-:W-:Y:S02]  /*27f0*/  IMAD R7, R8, R3, RZ ;  /* 0x0000000308077224 */ /* 0x000fe400078e02ff */
[----:B------:R-:W-:-:S04]  /*2800*/  IMAD.MOV.U32 R8, RZ, RZ, RZ ;  /* 0x000000ffff087224 */ /* 0x000fc800078e00ff */
        /* <DEDUP_REMOVED lines=14> */
.L_x_979:
        /* <DEDUP_REMOVED lines=8> */
[----:B------:R-:W-:Y:S01]  /*2970*/  IMAD.U32 R3, RZ, RZ, UR46 ;  /* 0x0000002eff037e24 */ /* 0x000fe2000f8e00ff */
[-C--:B------:R-:W-:Y:S01]  /*2980*/  MOV R17, R5.reuse ;  /* 0x0000000500117202 */ /* 0x080fe20000000f00 */
[----:B------:R-:W-:Y:S01]  /*2990*/  IMAD.U32 R6, RZ, RZ, UR47 ;  /* 0x0000002fff067e24 */ /* 0x000fe2000f8e00ff */
[----:B------:R-:W-:Y:S01]  /*29a0*/  IADD3.X R8, PT, PT, RZ, ~R5, RZ, P0, !PT ;  /* 0x80000005ff087210 */ /* 0x000fe200007fe4ff */
[----:B------:R-:W-:-:S04]  /*29b0*/  IMAD.WIDE.U32 R10, R7, R3, R10 ;  /* 0x00000003070a7225 */ /* 0x000fc800078e000a */
[----:B------:R-:W-:-:S04]  /*29c0*/  IMAD R8, R8, R3, RZ ;  /* 0x0000000308087224 */ /* 0x000fc800078e02ff */
[----:B------:R-:W-:-:S05]  /*29d0*/  IMAD R7, R7, R6, R8 ;  /* 0x0000000607077224 */ /* 0x000fca00078e0208 */
[----:B------:R-:W-:-:S07]  /*29e0*/  IADD3 R7, PT, PT, R7, R11, RZ ;  /* 0x0000000b07077210 */ /* 0x000fce0007ffe0ff */
.L_x_980:
[----:B------:R-:W-:Y:S05]  /*29f0*/  BSYNC.RECONVERGENT B1 ;  /* 0x0000000000017941 */ /* 0x000fea0003800200 */
.L_x_978:
[----:B------:R-:W-:Y:S01]  /*2a00*/  IMAD R7, R7, UR30, RZ ;  /* 0x0000001e07077c24 */ /* 0x000fe2000f8e02ff */
[----:B------:R-:W-:Y:S01]  /*2a10*/  BSSY.RECONVERGENT B1, `(.L_x_981) ;  /* 0x0000034000017945 */ /* 0x000fe20003800200 */
[----:B------:R-:W-:-:S04]  /*2a20*/  IMAD.WIDE.U32 R8, R10, UR30, RZ ;  /* 0x0000001e0a087c25 */ /* 0x000fc8000f8e00ff */
[----:B------:R-:W-:Y:S02]  /*2a30*/  IMAD R7, R10, UR31, R7 ;  /* 0x0000001f0a077c24 */ /* 0x000fe4000f8e0207 */
[----:B------:R-:W-:Y:S02]  /*2a40*/  IMAD R5, R17, UR28, RZ ;  /* 0x0000001c11057c24 */ /* 0x000fe4000f8e02ff */
[----:B------:R-:W-:Y:S01]  /*2a50*/  IMAD.IADD R9, R9, 0x1, R7 ;  /* 0x0000000109097824 */ /* 0x000fe200078e0207 */
[----:B------:R-:W-:Y:S01]  /*2a60*/  LOP3.LUT R7, R13, R6, RZ, 0xfc, !PT ;  /* 0x000000060d077212 */ /* 0x000fe200078efcff */
[C---:B------:R-:W-:Y:S02]  /*2a70*/  IMAD R5, R16.reuse, UR29, R5 ;  /* 0x0000001d10057c24 */ /* 0x040fe4000f8e0205 */
[----:B------:R-:W-:Y:S01]  /*2a80*/  IMAD.WIDE.U32 R18, R16, UR28, R8 ;  /* 0x0000001c10127c25 */ /* 0x000fe2000f8e0008 */
[----:B------:R-:W-:-:S04]  /*2a90*/  ISETP.NE.U32.AND P0, PT, R7, RZ, PT ;  /* 0x000000ff0700720c */ /* 0x000fc80003f05070 */
[----:B------:R-:W-:Y:S01]  /*2aa0*/  IADD3 R5, PT, PT, R19, R5, RZ ;  /* 0x0000000513057210 */ /* 0x000fe20007ffe0ff */
[----:B------:R0:W-:Y:S04]  /*2ab0*/  STL.64 [R1+0x8], R18 ;  /* 0x0000081201007387 */ /* 0x0001e80000100a00 */
[----:B------:R0:W-:Y:S04]  /*2ac0*/  STL [R1+0x30], R5 ;  /* 0x0000300501007387 */ /* 0x0001e80000100800 */
[----:B------:R-:W-:Y:S05]  /*2ad0*/  @P0 BRA `(.L_x_982) ;  /* 0x00000000005c0947 */ /* 0x000fea0003800000 */
[----:B0-----:R-:W0:Y:S01]  /*2ae0*/  I2F.U32.RP R5, R3 ;  /* 0x0000000300057306 */ /* 0x001e220000209000 */
[----:B------:R-:W-:Y:S01]  /*2af0*/  ISETP.NE.U32.AND P2, PT, R3, RZ, PT ;  /* 0x000000ff0300720c */ /* 0x000fe20003f45070 */
[----:B------:R-:W-:-:S06]  /*2b00*/  HFMA2 R17, -RZ, RZ, 0, 0 ;  /* 0x00000000ff117431 */ /* 0x000fcc00000001ff */
[----:B0-----:R-:W0:Y:S02]  /*2b10*/  MUFU.RCP R5, R5 ;  /* 0x0000000500057308 */ /* 0x001e240000001000 */
[----:B0-----:R-:W-:-:S06]  /*2b20*/  IADD3 R9, PT, PT, R5, 0xffffffe, RZ ;  /* 0x0ffffffe05097810 */ /* 0x001fcc0007ffe0ff */
[----:B------:R-:W0:Y:S02]  /*2b30*/  F2I.FTZ.U32.TRUNC.NTZ R9, R9 ;  /* 0x0000000900097305 */ /* 0x000e24000021f000 */
[----:B0-----:R-:W-:-:S04]  /*2b40*/  IMAD.MOV R8, RZ, RZ, -R9 ;  /* 0x000000ffff087224 */ /* 0x001fc800078e0a09 */
[----:B------:R-:W-:Y:S02]  /*2b50*/  IMAD R7, R8, R3, RZ ;  /* 0x0000000308077224 */ /* 0x000fe400078e02ff */
        /* <DEDUP_REMOVED lines=15> */
.L_x_982:
[----:B------:R-:W0:Y:S01]  /*2c50*/  LDCU.64 UR66, c[0x0][0xef0] ;  /* 0x0001de00ff4277ac */ /* 0x000e220008000a00 */
[----:B------:R-:W-:Y:S01]  /*2c60*/  IMAD.MOV.U32 R23, RZ, RZ, R12 ;  /* 0x000000ffff177224 */ /* 0x000fe200078e000c */
[----:B------:R-:W-:Y:S01]  /*2c70*/  MOV R3, 0x2cc0 ;  /* 0x00002cc000037802 */ /* 0x000fe20000000f00 */
[----:B------:R-:W-:Y:S01]  /*2c80*/  IMAD.MOV.U32 R7, RZ, RZ, R13 ;  /* 0x000000ffff077224 */ /* 0x000fe200078e000d */
[----:B0-----:R-:W-:Y:S02]  /*2c90*/  MOV R5, UR66 ;  /* 0x0000004200057c02 */ /* 0x001fe40008000f00 */
[----:B------:R-:W-:-:S07]  /*2ca0*/  MOV R6, UR67 ;  /* 0x0000004300067c02 */ /* 0x000fce0008000f00 */
[----:B------:R-:W-:Y:S05]  /*2cb0*/  CALL.REL.NOINC `($__internal_31_$__cuda_sm20_div_s64) ;  /* 0x00000018005c7944 */ /* 0x000fea0003c00000 */
[----:B------:R-:W-:Y:S01]  /*2cc0*/  IADD3 R7, P0, PT, RZ, -R16, RZ ;  /* 0x80000010ff077210 */ /* 0x000fe20007f1e0ff */
[----:B------:R-:W-:Y:S01]  /*2cd0*/  IMAD.U32 R6, RZ, RZ, UR47 ;  /* 0x0000002fff067e24 */ /* 0x000fe2000f8e00ff */
[----:B------:R-:W-:Y:S02]  /*2ce0*/  MOV R3, UR46 ;  /* 0x0000002e00037c02 */ /* 0x000fe40008000f00 */
[-C--:B------:R-:W-:Y:S02]  /*2cf0*/  IADD3.X R8, PT, PT, RZ, ~R5.reuse, RZ, P0, !PT ;  /* 0x80000005ff087210 */ /* 0x080fe400007fe4ff */
[----:B------:R-:W-:Y:S01]  /*2d00*/  MOV R17, R5 ;  /* 0x0000000500117202 */ /* 0x000fe20000000f00 */
[----:B------:R-:W-:-:S04]  /*2d10*/  IMAD.WIDE.U32 R12, R7, R3, R12 ;  /* 0x00000003070c7225 */ /* 0x000fc800078e000c */
[----:B------:R-:W-:-:S04]  /*2d20*/  IMAD R8, R8, R3, RZ ;  /* 0x0000000308087224 */ /* 0x000fc800078e02ff */
[----:B------:R-:W-:-:S05]  /*2d30*/  IMAD R7, R7, R6, R8 ;  /* 0x0000000607077224 */ /* 0x000fca00078e0208 */
[----:B------:R-:W-:-:S07]  /*2d40*/  IADD3 R7, PT, PT, R7, R13, RZ ;  /* 0x0000000d07077210 */ /* 0x000fce0007ffe0ff */
.L_x_983:
[----:B------:R-:W-:Y:S05]  /*2d50*/  BSYNC.RECONVERGENT B1 ;  /* 0x0000000000017941 */ /* 0x000fea0003800200 */
.L_x_981:
        /* <DEDUP_REMOVED lines=34> */
[----:B------:R-:W-:Y:S01]  /*2f80*/  MOV R3, RZ ;  /* 0x000000ff00037202 */ /* 0x000fe20000000f00 */
[----:B------:R-:W-:Y:S06]  /*2f90*/  BRA `(.L_x_986) ;  /* 0x00000000003c7947 */ /* 0x000fec0003800000 */
.L_x_985:
        /* <DEDUP_REMOVED lines=8> */
[----:B------:R-:W-:Y:S01]  /*3020*/  IMAD.MOV.U32 R8, RZ, RZ, R16 ;  /* 0x000000ffff087224 */ /* 0x000fe200078e0010 */
[-C--:B------:R-:W-:Y:S02]  /*3030*/  MOV R9, R5.reuse ;  /* 0x0000000500097202 */ /* 0x080fe40000000f00 */
[----:B------:R-:W-:Y:S01]  /*3040*/  IADD3.X R6, PT, PT, RZ, ~R5, RZ, P0, !PT ;  /* 0x80000005ff067210 */ /* 0x000fe200007fe4ff */
[----:B------:R-:W-:-:S04]  /*3050*/  IMAD.WIDE.U32 R14, R3, UR46, R14 ;  /* 0x0000002e030e7c25 */ /* 0x000fc8000f8e000e */
[----:B------:R-:W-:-:S04]  /*3060*/  IMAD R6, R6, UR46, RZ ;  /* 0x0000002e06067c24 */ /* 0x000fc8000f8e02ff */
[----:B------:R-:W-:-:S05]  /*3070*/  IMAD R3, R3, UR47, R6 ;  /* 0x0000002f03037c24 */ /* 0x000fca000f8e0206 */
[----:B------:R-:W-:-:S07]  /*3080*/  IADD3 R3, PT, PT, R3, R15, RZ ;  /* 0x0000000f03037210 */ /* 0x000fce0007ffe0ff */
.L_x_986:
[----:B------:R-:W-:Y:S05]  /*3090*/  BSYNC.RECONVERGENT B1 ;  /* 0x0000000000017941 */ /* 0x000fea0003800200 */
.L_x_984:
[----:B------:R-:W-:Y:S01]  /*30a0*/  IMAD R3, R3, UR30, RZ ;  /* 0x0000001e03037c24 */ /* 0x000fe2000f8e02ff */
[----:B------:R-:W-:Y:S01]  /*30b0*/  LOP3.LUT R5, R0, UR75, RZ, 0xfc, !PT ;  /* 0x0000004b00057c12 */ /* 0x000fe2000f8efcff */
[C---:B------:R-:W-:Y:S01]  /*30c0*/  IMAD.WIDE.U32 R6, R14.reuse, UR30, RZ ;  /* 0x0000001e0e067c25 */ /* 0x040fe2000f8e00ff */
[----:B------:R-:W-:Y:S02]  /*30d0*/  BSSY.RECONVERGENT B1, `(.L_x_987) ;  /* 0x0000030000017945 */ /* 0x000fe40003800200 */
[----:B------:R-:W-:Y:S01]  /*30e0*/  ISETP.NE.U32.AND P0, PT, R5, RZ, PT ;  /* 0x000000ff0500720c */ /* 0x000fe20003f05070 */
[----:B------:R-:W-:-:S05]  /*30f0*/  IMAD R3, R14, UR31, R3 ;  /* 0x0000001f0e037c24 */ /* 0x000fca000f8e0203 */
[----:B------:R-:W-:Y:S01]  /*3100*/  IADD3 R7, PT, PT, R7, R3, RZ ;  /* 0x0000000307077210 */ /* 0x000fe20007ffe0ff */
[----:B------:R-:W-:-:S04]  /*3110*/  IMAD R3, R9, UR28, RZ ;  /* 0x0000001c09037c24 */ /* 0x000fc8000f8e02ff */
        /* <DEDUP_REMOVED lines=25> */
[----:B------:R-:W-:Y:S02]  /*32b0*/  IMAD R6, R3, UR74, R2 ;  /* 0x0000004a03067c24 */ /* 0x000fe4000f8e0202 */
[----:B------:R-:W-:Y:S01]  /*32c0*/  IMAD.MOV.U32 R3, RZ, RZ, RZ ;  /* 0x000000ffff037224 */ /* 0x000fe200078e00ff */
[----:B------:R-:W-:Y:S06]  /*32d0*/  BRA `(.L_x_989) ;  /* 0x00000000003c7947 */ /* 0x000fec0003800000 */
.L_x_988:
[----:B------:R-:W1:Y:S01]  /*32e0*/  LDCU.64 UR66, c[0x0][0xa10] ;  /* 0x00014200ff4277ac */ /* 0x000e620008000a00 */
[----:B------:R-:W-:Y:S02]  /*32f0*/  MOV R23, R2 ;  /* 0x0000000200177202 */ /* 0x000fe40000000f00 */
[----:B------:R-:W-:Y:S02]  /*3300*/  MOV R7, R0 ;  /* 0x0000000000077202 */ /* 0x000fe40000000f00 */
[----:B0-----:R-:W-:Y:S01]  /*3310*/  MOV R3, 0x3350 ;  /* 0x0000335000037802 */ /* 0x001fe20000000f00 */
[----:B-1----:R-:W-:Y:S01]  /*3320*/  IMAD.U32 R5, RZ, RZ, UR66 ;  /* 0x00000042ff057e24 */ /* 0x002fe2000f8e00ff */
[----:B------:R-:W-:-:S07]  /*3330*/  MOV R6, UR67 ;  /* 0x0000004300067c02 */ /* 0x000fce0008000f00 */
[----:B------:R-:W-:Y:S05]  /*3340*/  CALL.REL.NOINC `($__internal_31_$__cuda_sm20_div_s64) ;  /* 0x0000001000b87944 */ /* 0x000fea0003c00000 */
[----:B------:R-:W-:Y:S01]  /*3350*/  IADD3 R6, P0, PT, RZ, -R16, RZ ;  /* 0x80000010ff067210 */ /* 0x000fe20007f1e0ff */
[----:B------:R-:W-:-:S04]  /*3360*/  IMAD.MOV.U32 R17, RZ, RZ, R5 ;  /* 0x000000ffff117224 */ /* 0x000fc800078e0005 */
[----:B------:R-:W-:-:S04]  /*3370*/  IMAD.X R3, RZ, RZ, ~R5, P0 ;  /* 0x000000ffff037224 */ /* 0x000fc800000e0e05 */
[----:B------:R-:W-:-:S04]  /*3380*/  IMAD R3, R3, UR50, RZ ;  /* 0x0000003203037c24 */ /* 0x000fc8000f8e02ff */
[----:B------:R-:W-:Y:S01]  /*3390*/  IMAD R10, R6, UR51, R3 ;  /* 0x00000033060a7c24 */ /* 0x000fe2000f8e0203 */
[----:B------:R-:W-:-:S03]  /*33a0*/  MOV R3, R0 ;  /* 0x0000000000037202 */ /* 0x000fc60000000f00 */
[----:B------:R-:W-:-:S05]  /*33b0*/  IMAD.WIDE.U32 R6, R6, UR50, R2 ;  /* 0x0000003206067c25 */ /* 0x000fca000f8e0002 */
[----:B------:R-:W-:-:S07]  /*33c0*/  IADD3 R3, PT, PT, R7, R10, RZ ;  /* 0x0000000a07037210 */ /* 0x000fce0007ffe0ff */
.L_x_989:
[----:B------:R-:W-:Y:S05]  /*33d0*/  BSYNC.RECONVERGENT B1 ;  /* 0x0000000000017941 */ /* 0x000fea0003800200 */
.L_x_987:
        /* <DEDUP_REMOVED lines=10> */
[----:B------:R-:W2:Y:S01]  /*3480*/  LDG.E.U16 R5, desc[UR76][R10.64] ;  /* 0x0000004c0a057981 */ /* 0x000ea2000c1e1500 */
[----:B------:R-:W-:Y:S01]  /*3490*/  LOP3.LUT R3, R0, UR73, RZ, 0xfc, !PT ;  /* 0x0000004900037c12 */ /* 0x000fe2000f8efcff */
[----:B------:R-:W-:Y:S03]  /*34a0*/  BSSY.RECONVERGENT B1, `(.L_x_990) ;  /* 0x000002a000017945 */ /* 0x000fe60003800200 */
[----:B------:R-:W-:Y:S01]  /*34b0*/  ISETP.NE.U32.AND P0, PT, R3, RZ, PT ;  /* 0x000000ff0300720c */ /* 0x000fe20003f05070 */
[----:B--2---:R0:W-:-:S12]  /*34c0*/  STL [R1+0x14], R5 ;  /* 0x0000140501007387 */ /* 0x0041d80000100800 */
[----:B------:R-:W-:Y:S05]  /*34d0*/  @P0 BRA `(.L_x_991) ;  /* 0x00000000005c0947 */ /* 0x000fea0003800000 */
[----:B------:R-:W1:Y:S01]  /*34e0*/  I2F.U32.RP R3, UR72 ;  /* 0x0000004800037d06 */ /* 0x000e620008209000 */
[----:B------:R-:W-:Y:S01]  /*34f0*/  ISETP.NE.U32.AND P2, PT, RZ, UR72, PT ;  /* 0x00000048ff007c0c */ /* 0x000fe2000bf45070 */
[----:B------:R-:W-:-:S06]  /*3500*/  IMAD.MOV.U32 R17, RZ, RZ, RZ ;  /* 0x000000ffff117224 */ /* 0x000fcc00078e00ff */
[----:B-1----:R-:W1:Y:S02]  /*3510*/  MUFU.RCP R3, R3 ;  /* 0x0000000300037308 */ /* 0x002e640000001000 */
[----:B-1----:R-:W-:-:S06]  /*3520*/  VIADD R6, R3, 0xffffffe ;  /* 0x0ffffffe03067836 */ /* 0x002fcc0000000000 */
[----:B------:R1:W0:Y:S02]  /*3530*/  F2I.FTZ.U32.TRUNC.NTZ R7, R6 ;  /* 0x0000000600077305 */ /* 0x000224000021f000 */
[----:B-1----:R-:W-:Y:S01]  /*3540*/  HFMA2 R6, -RZ, RZ, 0, 0 ;  /* 0x00000000ff067431 */ /* 0x002fe200000001ff */
[----:B0-----:R-:W-:-:S05]  /*3550*/  IADD3 R5, PT, PT, RZ, -R7, RZ ;  /* 0x80000007ff057210 */ /* 0x001fca0007ffe0ff */
        /* <DEDUP_REMOVED lines=8> */
[----:B------:R-:W-:-:S13]  /*35e0*/  ISETP.GE.U32.AND P1, PT, R5, UR72, PT ;  /* 0x0000004805007c0c */ /* 0x000fda000bf26070 */
[----:B------:R-:W-:Y:S01]  /*35f0*/  @P1 VIADD R16, R16, 0x1 ;  /* 0x0000000110101836 */ /* 0x000fe20000000000 */
[----:B------:R-:W-:-:S04]  /*3600*/  @!P2 LOP3.LUT R16, RZ, UR72, RZ, 0x33, !PT ;  /* 0x00000048ff10ac12 */ /* 0x000fc8000f8e33ff */
[----:B------:R-:W-:-:S05]  /*3610*/  IADD3 R3, PT, PT, -R16, RZ, RZ ;  /* 0x000000ff10037210 */ /* 0x000fca0007ffe1ff */
[----:B------:R-:W-:Y:S01]  /*3620*/  IMAD R6, R3, UR72, R2 ;  /* 0x0000004803067c24 */ /* 0x000fe2000f8e0202 */
[----:B------:R-:W-:Y:S01]  /*3630*/  MOV R3, RZ ;  /* 0x000000ff00037202 */ /* 0x000fe20000000f00 */
[----:B------:R-:W-:Y:S06]  /*3640*/  BRA `(.L_x_992) ;  /* 0x00000000003c7947 */ /* 0x000fec0003800000 */
.L_x_991:
[----:B------:R-:W0:Y:S01]  /*3650*/  LDCU.64 UR66, c[0x0][0xbb0] ;  /* 0x00017600ff4277ac */ /* 0x000e220008000a00 */
[----:B------:R-:W-:Y:S02]  /*3660*/  MOV R23, R2 ;  /* 0x0000000200177202 */ /* 0x000fe40000000f00 */
[----:B------:R-:W-:Y:S02]  /*3670*/  MOV R7, R0 ;  /* 0x0000000000077202 */ /* 0x000fe40000000f00 */
[----:B------:R-:W-:Y:S02]  /*3680*/  MOV R3, 0x36c0 ;  /* 0x000036c000037802 */ /* 0x000fe40000000f00 */
[----:B0-----:R-:W-:Y:S01]  /*3690*/  MOV R5, UR66 ;  /* 0x0000004200057c02 */ /* 0x001fe20008000f00 */
[----:B------:R-:W-:-:S07]  /*36a0*/  IMAD.U32 R6, RZ, RZ, UR67 ;  /* 0x00000043ff067e24 */ /* 0x000fce000f8e00ff */
[----:B------:R-:W-:Y:S05]  /*36b0*/  CALL.REL.NOINC `($__internal_31_$__cuda_sm20_div_s64) ;  /* 0x0000000c00dc7944 */ /* 0x000fea0003c00000 */
[----:B------:R-:W-:Y:S02]  /*36c0*/  IADD3 R6, P0, PT, RZ, -R16, RZ ;  /* 0x80000010ff067210 */ /* 0x000fe40007f1e0ff */
[-C--:B------:R-:W-:Y:S02]  /*36d0*/  MOV R17, R5.reuse ;  /* 0x0000000500117202 */ /* 0x080fe40000000f00 */
[----:B------:R-:W-:-:S05]  /*36e0*/  IADD3.X R3, PT, PT, RZ, ~R5, RZ, P0, !PT ;  /* 0x80000005ff037210 */ /* 0x000fca00007fe4ff */
[----:B------:R-:W-:-:S04]  /*36f0*/  IMAD R3, R3, UR54, RZ ;  /* 0x0000003603037c24 */ /* 0x000fc8000f8e02ff */
[C---:B------:R-:W-:Y:S02]  /*3700*/  IMAD R10, R6.reuse, UR55, R3 ;  /* 0x00000037060a7c24 */ /* 0x040fe4000f8e0203 */
[----:B------:R-:W-:Y:S02]  /*3710*/  IMAD.MOV.U32 R3, RZ, RZ, R0 ;  /* 0x000000ffff037224 */ /* 0x000fe400078e0000 */
[----:B------:R-:W-:-:S05]  /*3720*/  IMAD.WIDE.U32 R6, R6, UR54, R2 ;  /* 0x0000003606067c25 */ /* 0x000fca000f8e0002 */
[----:B------:R-:W-:-:S07]  /*3730*/  IADD3 R3, PT, PT, R7, R10, RZ ;  /* 0x0000000a07037210 */ /* 0x000fce0007ffe0ff */
.L_x_992:
[----:B------:R-:W-:Y:S05]  /*3740*/  BSYNC.RECONVERGENT B1 ;  /* 0x0000000000017941 */ /* 0x000fea0003800200 */
.L_x_990:
[----:B------:R-:W-:Y:S01]  /*3750*/  IMAD R3, R3, UR38, RZ ;  /* 0x0000002603037c24 */ /* 0x000fe2000f8e02ff */
[----:B------:R-:W-:Y:S01]  /*3760*/  LOP3.LUT R5, R0, UR71, RZ, 0xfc, !PT ;  /* 0x0000004700057c12 */ /* 0x000fe2000f8efcff */
[----:B------:R-:W-:Y:S02]  /*3770*/  BSSY.RECONVERGENT B1, `(.L_x_993) ;  /* 0x0000031000017945 */ /* 0x000fe40003800200 */
[C---:B------:R-:W-:Y:S01]  /*3780*/  IMAD R3, R6.reuse, UR39, R3 ;  /* 0x0000002706037c24 */ /* 0x040fe2000f8e0203 */
[----:B------:R-:W-:Y:S01]  /*3790*/  ISETP.NE.U32.AND P0, PT, R5, RZ, PT ;  /* 0x000000ff0500720c */ /* 0x000fe20003f05070 */
[----:B------:R-:W-:-:S04]  /*37a0*/  IMAD.WIDE.U32 R6, R6, UR38, RZ ;  /* 0x0000002606067c25 */ /* 0x000fc8000f8e00ff */
[----:B------:R-:W-:Y:S02]  /*37b0*/  IMAD.IADD R7, R7, 0x1, R3 ;  /* 0x0000000107077824 */ /* 0x000fe400078e0203 */
[----:B------:R-:W-:Y:S02]  /*37c0*/  IMAD R3, R17, UR36, RZ ;  /* 0x0000002411037c24 */ /* 0x000fe4000f8e02ff */
[----:B------:R-:W-:-:S04]  /*37d0*/  IMAD.WIDE.U32 R10, R16, UR36, R6 ;  /* 0x00000024100a7c25 */ /* 0x000fc8000f8e0006 */
[----:B------:R-:W-:-:S05]  /*37e0*/  IMAD R3, R16, UR37, R3 ;  /* 0x0000002510037c24 */ /* 0x000fca000f8e0203 */
[----:B------:R-:W-:-:S05]  /*37f0*/  IADD3 R3, PT, PT, R11, R3, RZ ;  /* 0x000000030b037210 */ /* 0x000fca0007ffe0ff */
[----:B------:R0:W-:Y:S01]  /*3800*/  STL [R1+0x18], R3 ;  /* 0x0000180301007387 */ /* 0x0001e20000100800 */
[----:B------:R-:W-:Y:S05]  /*3810*/  @P0 BRA `(.L_x_994) ;  /* 0x00000000005c0947 */ /* 0x000fea0003800000 */
[----:B------:R-:W1:Y:S01]  /*3820*/  I2F.U32.RP R5, UR70 ;  /* 0x0000004600057d06 */ /* 0x000e620008209000 */
[----:B------:R-:W-:Y:S01]  /*3830*/  ISETP.NE.U32.AND P2, PT, RZ, UR70, PT ;  /* 0x00000046ff007c0c */ /* 0x000fe2000bf45070 */
[----:B------:R-:W-:-:S06]  /*3840*/  HFMA2 R17, -RZ, RZ, 0, 0 ;  /* 0x00000000ff117431 */ /* 0x000fcc00000001ff */
[----:B-1----:R-:W1:Y:S02]  /*3850*/  MUFU.RCP R5, R5 ;  /* 0x0000000500057308 */ /* 0x002e640000001000 */
[----:B-1----:R-:W-:-:S06]  /*3860*/  IADD3 R6, PT, PT, R5, 0xffffffe, RZ ;  /* 0x0ffffffe05067810 */ /* 0x002fcc0007ffe0ff */
[----:B------:R1:W0:Y:S02]  /*3870*/  F2I.FTZ.U32.TRUNC.NTZ R7, R6 ;  /* 0x0000000600077305 */ /* 0x000224000021f000 */
[----:B-1----:R-:W-:Y:S02]  /*3880*/  HFMA2 R6, -RZ, RZ, 0, 0 ;  /* 0x00000000ff067431 */ /* 0x002fe400000001ff */
[----:B0-----:R-:W-:-:S04]  /*3890*/  IMAD.MOV R3, RZ, RZ, -R7 ;  /* 0x000000ffff037224 */ /* 0x001fc800078e0a07 */
        /* <DEDUP_REMOVED lines=15> */
.L_x_994:
[----:B------:R-:W1:Y:S01]  /*3990*/  LDCU.64 UR66, c[0x0][0xd50] ;  /* 0x0001aa00ff4277ac */ /* 0x000e620008000a00 */
[----:B------:R-:W-:Y:S01]  /*39a0*/  IMAD.MOV.U32 R23, RZ, RZ, R2 ;  /* 0x000000ffff177224 */ /* 0x000fe200078e0002 */
[----:B0-----:R-:W-:Y:S01]  /*39b0*/  MOV R3, 0x3a00 ;  /* 0x00003a0000037802 */ /* 0x001fe20000000f00 */
[----:B------:R-:W-:Y:S01]  /*39c0*/  IMAD.MOV.U32 R7, RZ, RZ, R0 ;  /* 0x000000ffff077224 */ /* 0x000fe200078e0000 */
[----:B-1----:R-:W-:Y:S02]  /*39d0*/  MOV R5, UR66 ;  /* 0x0000004200057c02 */ /* 0x002fe40008000f00 */
[----:B------:R-:W-:-:S07]  /*39e0*/  MOV R6, UR67 ;  /* 0x0000004300067c02 */ /* 0x000fce0008000f00 */
[----:B------:R-:W-:Y:S05]  /*39f0*/  CALL.REL.NOINC `($__internal_31_$__cuda_sm20_div_s64) ;  /* 0x0000000c000c7944 */ /* 0x000fea0003c00000 */
[----:B------:R-:W-:Y:S02]  /*3a00*/  IADD3 R6, P0, PT, RZ, -R16, RZ ;  /* 0x80000010ff067210 */ /* 0x000fe40007f1e0ff */
[-C--:B------:R-:W-:Y:S02]  /*3a10*/  MOV R17, R5.reuse ;  /* 0x0000000500117202 */ /* 0x080fe40000000f00 */
[----:B------:R-:W-:-:S05]  /*3a20*/  IADD3.X R3, PT, PT, RZ, ~R5, RZ, P0, !PT ;  /* 0x80000005ff037210 */ /* 0x000fca00007fe4ff */
[----:B------:R-:W-:-:S04]  /*3a30*/  IMAD R3, R3, UR56, RZ ;  /* 0x0000003803037c24 */ /* 0x000fc8000f8e02ff */
[----:B------:R-:W-:Y:S01]  /*3a40*/  IMAD R12, R6, UR57, R3 ;  /* 0x00000039060c7c24 */ /* 0x000fe2000f8e0203 */
[----:B------:R-:W-:-:S03]  /*3a50*/  MOV R3, R0 ;  /* 0x0000000000037202 */ /* 0x000fc60000000f00 */
[----:B------:R-:W-:-:S04]  /*3a60*/  IMAD.WIDE.U32 R6, R6, UR56, R2 ;  /* 0x0000003806067c25 */ /* 0x000fc8000f8e0002 */
[----:B------:R-:W-:-:S07]  /*3a70*/  IMAD.IADD R3, R7, 0x1, R12 ;  /* 0x0000000107037824 */ /* 0x000fce00078e020c */
.L_x_995:
[----:B------:R-:W-:Y:S05]  /*3a80*/  BSYNC.RECONVERGENT B1 ;  /* 0x0000000000017941 */ /* 0x000fea0003800200 */
.L_x_993:
[----:B------:R-:W-:Y:S01]  /*3a90*/  IMAD R3, R3, UR42, RZ ;  /* 0x0000002a03037c24 */ /* 0x000fe2000f8e02ff */
[----:B------:R-:W-:-:S03]  /*3aa0*/  UISETP.NE.U32.AND UP0, UPT, UR58, URZ, UPT ;  /* 0x000000ff3a00728c */ /* 0x000fc6000bf05070 */
[C---:B------:R-:W-:Y:S01]  /*3ab0*/  IMAD R3, R6.reuse, UR43, R3 ;  /* 0x0000002b06037c24 */ /* 0x040fe2000f8e0203 */
[----:B------:R-:W-:Y:S01]  /*3ac0*/  UISETP.NE.AND.EX UP0, UPT, UR59, URZ, UPT, UP0 ;  /* 0x000000ff3b00728c */ /* 0x000fe2000bf05300 */
[----:B------:R-:W-:-:S05]  /*3ad0*/  IMAD.WIDE.U32 R6, R6, UR42, RZ ;  /* 0x0000002a06067c25 */ /* 0x000fca000f8e00ff */
[----:B------:R-:W-:Y:S01]  /*3ae0*/  IADD3 R7, PT, PT, R7, R3, RZ ;  /* 0x0000000307077210 */ /* 0x000fe20007ffe0ff */
[----:B------:R-:W-:Y:S02]  /*3af0*/  IMAD R3, R17, UR40, RZ ;  /* 0x0000002811037c24 */ /* 0x000fe4000f8e02ff */
[----:B------:R-:W-:-:S04]  /*3b00*/  IMAD.WIDE.U32 R6, R16, UR40, R6 ;  /* 0x0000002810067c25 */ /* 0x000fc8000f8e0006 */
[----:B------:R-:W-:-:S04]  /*3b10*/  IMAD R3, R16, UR41, R3 ;  /* 0x0000002910037c24 */ /* 0x000fc8000f8e0203 */
[----:B------:R-:W-:-:S05]  /*3b20*/  IMAD.IADD R3, R7, 0x1, R3 ;  /* 0x0000000107037824 */ /* 0x000fca00078e0203 */
[----:B------:R0:W-:Y:S01]  /*3b30*/  STL [R1+0x10], R3 ;  /* 0x0000100301007387 */ /* 0x0001e20000100800 */
[----:B------:R-:W-:Y:S05]  /*3b40*/  BRA.U !UP0, `(.L_x_996) ;  /* 0x0000000108fc7547 */ /* 0x000fea000b800000 */
[----:B------:R-:W-:Y:S01]  /*3b50*/  IMAD R5, R22, UR60, RZ ;  /* 0x0000003c16057c24 */ /* 0x000fe2000f8e02ff */
[----:B0-----:R-:W-:Y:S01]  /*3b60*/  IADD3 R3, P0, PT, R4, UR12, RZ ;  /* 0x0000000c04037c10 */ /* 0x001fe2000ff1e0ff */
[----:B------:R-:W-:Y:S02]  /*3b70*/  IMAD R12, R22, UR62, RZ ;  /* 0x0000003e160c7c24 */ /* 0x000fe4000f8e02ff */
[----:B------:R-:W-:Y:S01]  /*3b80*/  IMAD.WIDE.U32 R14, R4, UR60, RZ ;  /* 0x0000003c040e7c25 */ /* 0x000fe2000f8e00ff */
[----:B------:R-:W-:-:S03]  /*3b90*/  IADD3.X R22, PT, PT, R22, UR13, RZ, P0, !PT ;  /* 0x0000000d16167c10 */ /* 0x000fc600087fe4ff */
[----:B------:R-:W-:Y:S01]  /*3ba0*/  IMAD R5, R4, UR61, R5 ;  /* 0x0000003d04057c24 */ /* 0x000fe2000f8e0205 */
[----:B------:R-:W-:Y:S01]  /*3bb0*/  LEA R18, P0, R14, UR58, 0x1 ;  /* 0x0000003a0e127c11 */ /* 0x000fe2000f8008ff */
[----:B------:R-:W-:-:S03]  /*3bc0*/  IMAD.WIDE.U32 R16, R4, UR62, RZ ;  /* 0x0000003e04107c25 */ /* 0x000fc6000f8e00ff */
[----:B------:R-:W-:Y:S01]  /*3bd0*/  IADD3 R5, PT, PT, R15, R5, RZ ;  /* 0x000000050f057210 */ /* 0x000fe20007ffe0ff */
[----:B------:R-:W-:Y:S01]  /*3be0*/  IMAD R4, R4, UR63, R12 ;  /* 0x0000003f04047c24 */ /* 0x000fe2000f8e020c */
[----:B------:R-:W-:Y:S01]  /*3bf0*/  LEA R12, P1, R16, UR64, 0x1 ;  /* 0x00000040100c7c11 */ /* 0x000fe2000f8208ff */
[----:B------:R-:W-:Y:S01]  /*3c00*/  IMAD R15, R22, UR60, RZ ;  /* 0x0000003c160f7c24 */ /* 0x000fe2000f8e02ff */
[----:B------:R-:W-:Y:S01]  /*3c10*/  LEA.HI.X R19, R14, UR59, R5, 0x1, P0 ;  /* 0x0000003b0e137c11 */ /* 0x000fe200080f0c05 */
[----:B------:R-:W-:Y:S01]  /*3c20*/  IMAD R20, R22, UR62, RZ ;  /* 0x0000003e16147c24 */ /* 0x000fe2000f8e02ff */
[----:B------:R-:W-:Y:S01]  /*3c30*/  IADD3 R4, PT, PT, R17, R4, RZ ;  /* 0x0000000411047210 */ /* 0x000fe20007ffe0ff */
[C---:B------:R-:W-:Y:S01]  /*3c40*/  IMAD R15, R3.reuse, UR61, R15 ;  /* 0x0000003d030f7c24 */ /* 0x040fe2000f8e020f */
[C---:B------:R-:W-:Y:S01]  /*3c50*/  IADD3 R24, P0, PT, R3.reuse, UR12, RZ ;  /* 0x0000000c03187c10 */ /* 0x040fe2000ff1e0ff */
[----:B------:R0:W5:Y:S01]  /*3c60*/  LDG.E.U16 R18, desc[UR76][R18.64] ;  /* 0x0000004c12127981 */ /* 0x000162000c1e1500 */
[----:B------:R-:W-:Y:S01]  /*3c70*/  LEA.HI.X R13, R16, UR65, R4, 0x1, P1 ;  /* 0x00000041100d7c11 */ /* 0x000fe200088f0c04 */
[----:B------:R-:W-:Y:S01]  /*3c80*/  IMAD.WIDE.U32 R16, R3, UR60, RZ ;  /* 0x0000003c03107c25 */ /* 0x000fe2000f8e00ff */
[----:B------:R-:W-:-:S03]  /*3c90*/  IADD3.X R25, PT, PT, R22, UR13, RZ, P0, !PT ;  /* 0x0000000d16197c10 */ /* 0x000fc600087fe4ff */
[----:B------:R-:W-:Y:S01]  /*3ca0*/  IMAD.WIDE.U32 R4, R3, UR62, RZ ;  /* 0x0000003e03047c25 */ /* 0x000fe2000f8e00ff */
[C---:B------:R-:W-:Y:S01]  /*3cb0*/  LEA R14, P0, R16.reuse, UR58, 0x1 ;  /* 0x0000003a100e7c11 */ /* 0x040fe2000f8008ff */
[----:B------:R0:W5:Y:S02]  /*3cc0*/  LDG.E.U16 R12, desc[UR76][R12.64] ;  /* 0x0000004c0c0c7981 */ /* 0x000164000c1e1500 */
[----:B------:R-:W-:Y:S02]  /*3cd0*/  IMAD.IADD R15, R17, 0x1, R15 ;  /* 0x00000001110f7824 */ /* 0x000fe400078e020f */
[----:B------:R-:W-:Y:S02]  /*3ce0*/  IMAD R3, R3, UR63, R20 ;  /* 0x0000003f03037c24 */ /* 0x000fe4000f8e0214 */
[----:B------:R-:W-:Y:S01]  /*3cf0*/  IMAD R17, R25, UR60, RZ ;  /* 0x0000003c19117c24 */ /* 0x000fe2000f8e02ff */
[----:B------:R-:W-:Y:S01]  /*3d00*/  LEA.HI.X R15, R16, UR59, R15, 0x1, P0 ;  /* 0x0000003b100f7c11 */ /* 0x000fe200080f0c0f */
[----:B------:R-:W-:Y:S01]  /*3d10*/  IMAD.WIDE.U32 R20, R24, UR60, RZ ;  /* 0x0000003c18147c25 */ /* 0x000fe2000f8e00ff */
[----:B------:R-:W-:-:S02]  /*3d20*/  LEA R16, P0, R4, UR64, 0x1 ;  /* 0x0000004004107c11 */ /* 0x000fc4000f8008ff */
[----:B------:R-:W-:Y:S01]  /*3d30*/  IADD3 R3, PT, PT, R5, R3, RZ ;  /* 0x0000000305037210 */ /* 0x000fe20007ffe0ff */
[----:B------:R-:W-:Y:S01]  /*3d40*/  IMAD R5, R24, UR61, R17 ;  /* 0x0000003d18057c24 */ /* 0x000fe2000f8e0211 */
[----:B------:R0:W5:Y:S02]  /*3d50*/  LDG.E.U16 R14, desc[UR76][R14.64] ;  /* 0x0000004c0e0e7981 */ /* 0x000164000c1e1500 */
[----:B------:R-:W-:Y:S02]  /*3d60*/  LEA.HI.X R17, R4, UR65, R3, 0x1, P0 ;  /* 0x0000004104117c11 */ /* 0x000fe400080f0c03 */
[----:B------:R-:W-:Y:S02]  /*3d70*/  IADD3 R3, P1, PT, R24, UR12, RZ ;  /* 0x0000000c18037c10 */ /* 0x000fe4000ff3e0ff */
[----:B------:R-:W-:Y:S01]  /*3d80*/  IADD3 R5, PT, PT, R21, R5, RZ ;  /* 0x0000000515057210 */ /* 0x000fe20007ffe0ff */
[----:B------:R0:W5:Y:S01]  /*3d90*/  LDG.E.U16 R16, desc[UR76][R16.64] ;  /* 0x0000004c10107981 */ /* 0x000162000c1e1500 */
[----:B------:R-:W-:Y:S01]  /*3da0*/  IADD3.X R26, PT, PT, R25, UR13, RZ, P1, !PT ;  /* 0x0000000d191a7c10 */ /* 0x000fe20008ffe4ff */
[----:B------:R-:W-:Y:S01]  /*3db0*/  IMAD.WIDE.U32 R22, R3, UR60, RZ ;  /* 0x0000003c03167c25 */ /* 0x000fe2000f8e00ff */
[----:B------:R-:W-:-:S03]  /*3dc0*/  LEA R4, P0, R20, UR58, 0x1 ;  /* 0x0000003a14047c11 */ /* 0x000fc6000f8008ff */
[----:B------:R-:W-:Y:S01]  /*3dd0*/  IMAD R21, R26, UR60, RZ ;  /* 0x0000003c1a157c24 */ /* 0x000fe2000f8e02ff */
[----:B------:R-:W-:Y:S01]  /*3de0*/  LEA.HI.X R5, R20, UR59, R5, 0x1, P0 ;  /* 0x0000003b14057c11 */ /* 0x000fe200080f0c05 */
[----:B------:R-:W-:Y:S01]  /*3df0*/  IMAD R25, R25, UR62, RZ ;  /* 0x0000003e19197c24 */ /* 0x000fe2000f8e02ff */
[----:B------:R-:W-:Y:S01]  /*3e00*/  LEA R20, P0, R22, UR58, 0x1 ;  /* 0x0000003a16147c11 */ /* 0x000fe2000f8008ff */
[----:B------:R-:W-:Y:S02]  /*3e10*/  IMAD R21, R3, UR61, R21 ;  /* 0x0000003d03157c24 */ /* 0x000fe4000f8e0215 */
[----:B------:R-:W-:Y:S01]  /*3e20*/  IMAD R25, R24, UR63, R25 ;  /* 0x0000003f18197c24 */ /* 0x000fe2000f8e0219 */
[----:B------:R0:W5:Y:S01]  /*3e30*/  LDG.E.U16 R4, desc[UR76][R4.64] ;  /* 0x0000004c04047981 */ /* 0x000162000c1e1500 */
[----:B------:R-:W-:Y:S02]  /*3e40*/  IMAD.IADD R21, R23, 0x1, R21 ;  /* 0x0000000117157824 */ /* 0x000fe400078e0215 */
[----:B------:R-:W-:-:S03]  /*3e50*/  IMAD R26, R26, UR62, RZ ;  /* 0x0000003e1a1a7c24 */ /* 0x000fc6000f8e02ff */
[----:B------:R-:W-:Y:S01]  /*3e60*/  LEA.HI.X R21, R22, UR59, R21, 0x1, P0 ;  /* 0x0000003b16157c11 */ /* 0x000fe200080f0c15 */
[----:B------:R-:W-:-:S04]  /*3e70*/  IMAD.WIDE.U32 R22, R24, UR62, RZ ;  /* 0x0000003e18167c25 */ /* 0x000fc8000f8e00ff */
[----:B------:R-:W-:Y:S01]  /*3e80*/  IMAD R26, R3, UR63, R26 ;  /* 0x0000003f031a7c24 */ /* 0x000fe2000f8e021a */
[----:B------:R-:W-:Y:S01]  /*3e90*/  IADD3 R23, PT, PT, R23, R25, RZ ;  /* 0x0000001917177210 */ /* 0x000fe20007ffe0ff */
[----:B------:R0:W5:Y:S01]  /*3ea0*/  LDG.E.U16 R20, desc[UR76][R20.64] ;  /* 0x0000004c14147981 */ /* 0x000162000c1e1500 */
[----:B------:R-:W-:-:S04]  /*3eb0*/  LEA R24, P0, R22, UR64, 0x1 ;  /* 0x0000004016187c11 */ /* 0x000fc8000f8008ff */
[----:B------:R-:W-:Y:S01]  /*3ec0*/  LEA.HI.X R25, R22, UR65, R23, 0x1, P0 ;  /* 0x0000004116197c11 */ /* 0x000fe200080f0c17 */
[----:B------:R-:W-:-:S04]  /*3ed0*/  IMAD.WIDE.U32 R22, R3, UR62, RZ ;  /* 0x0000003e03167c25 */ /* 0x000fc8000f8e00ff */
[----:B------:R0:W5:Y:S01]  /*3ee0*/  LDG.E.U16 R24, desc[UR76][R24.64] ;  /* 0x0000004c18187981 */ /* 0x000162000c1e1500 */
[----:B------:R-:W-:Y:S02]  /*3ef0*/  IADD3 R3, PT, PT, R23, R26, RZ ;  /* 0x0000001a17037210 */ /* 0x000fe40007ffe0ff */
[----:B------:R-:W-:-:S04]  /*3f00*/  LEA R26, P0, R22, UR64, 0x1 ;  /* 0x00000040161a7c11 */ /* 0x000fc8000f8008ff */
[----:B------:R-:W-:-:S05]  /*3f10*/  LEA.HI.X R27, R22, UR65, R3, 0x1, P0 ;  /* 0x00000041161b7c11 */ /* 0x000fca00080f0c03 */
[----:B------:R0:W5:Y:S01]  /*3f20*/  LDG.E.U16 R26, desc[UR76][R26.64] ;  /* 0x0000004c1a1a7981 */ /* 0x000162000c1e1500 */
[----:B------:R-:W-:Y:S05]  /*3f30*/  BRA `(.L_x_997) ;  /* 0x0000000000207947 */ /* 0x000fea0003800000 */
.L_x_996:
[----:B------:R-:W-:Y:S02]  /*3f40*/  PRMT R24, RZ, 0x7610, R24 ;  /* 0x00007610ff187816 */ /* 0x000fe40000000018 */
[----:B------:R-:W-:Y:S02]  /*3f50*/  PRMT R16, RZ, 0x7610, R16 ;  /* 0x00007610ff107816 */ /* 0x000fe40000000010 */
[----:B------:R-:W-:Y:S02]  /*3f60*/  PRMT R12, RZ, 0x7610, R12 ;  /* 0x00007610ff0c7816 */ /* 0x000fe4000000000c */
[----:B------:R-:W-:Y:S02]  /*3f70*/  PRMT R20, RZ, 0x7610, R20 ;  /* 0x00007610ff147816 */ /* 0x000fe40000000014 */
[----:B------:R-:W-:Y:S02]  /*3f80*/  PRMT R4, RZ, 0x7610, R4 ;  /* 0x00007610ff047816 */ /* 0x000fe40000000004 */
[----:B------:R-:W-:-:S02]  /*3f90*/  PRMT R14, RZ, 0x7610, R14 ;  /* 0x00007610ff0e7816 */ /* 0x000fc4000000000e */
[----:B------:R-:W-:Y:S02]  /*3fa0*/  PRMT R18, RZ, 0x7610, R18 ;  /* 0x00007610ff127816 */ /* 0x000fe40000000012 */
[----:B------:R-:W-:-:S07]  /*3fb0*/  PRMT R26, RZ, 0x7610, R26 ;  /* 0x00007610ff1a7816 */ /* 0x000fce000000001a */
.L_x_997:
[----:B0-----:R-:W2:Y:S01]  /*3fc0*/  LDL.LU R3, [R1+0x20] ;  /* 0x0000200001037983 */ /* 0x001ea20000300800 */
[----:B-----5:R-:W-:Y:S01]  /*3fd0*/  SHF.L.U32 R18, R18, 0x10, RZ ;  /* 0x0000001012127819 */ /* 0x020fe200000006ff */
[----:B------:R-:W-:Y:S01]  /*3fe0*/  IMAD.U32 R12, R12, 0x10000, RZ ;  /* 0x000100000c0c7824 */ /* 0x000fe200078e00ff */
[----:B------:R-:W-:Y:S01]  /*3ff0*/  SHF.L.U32 R20, R20, 0x10, RZ ;  /* 0x0000001014147819 */ /* 0x000fe200000006ff */
[----:B------:R-:W3:Y:S01]  /*4000*/  LDL.LU R5, [R1+0x1c] ;  /* 0x00001c0001057983 */ /* 0x000ee20000300800 */
[----:B------:R-:W-:Y:S01]  /*4010*/  IMAD.U32 R26, R26, 0x10000, RZ ;  /* 0x000100001a1a7824 */ /* 0x000fe200078e00ff */
[----:B------:R-:W-:Y:S01]  /*4020*/  SHF.L.U32 R14, R14, 0x10, RZ ;  /* 0x000000100e0e7819 */ /* 0x000fe200000006ff */
[----:B------:R-:W-:Y:S01]  /*4030*/  IMAD.U32 R4, R4, 0x10000, RZ ;  /* 0x0001000004047824 */ /* 0x000fe200078e00ff */
[----:B------:R-:W4:Y:S01]  /*4040*/  LDL.LU R22, [R1+0x40] ;  /* 0x0000400001167983 */ /* 0x000f220000300800 */
[----:B------:R-:W-:Y:S01]  /*4050*/  IMAD.U32 R16, R16, 0x10000, RZ ;  /* 0x0001000010107824 */ /* 0x000fe200078e00ff */
[----:B------:R-:W0:Y:S02]  /*4060*/  LDCU.64 UR68, c[0x0][0xba0] ;  /* 0x00017400ff4477ac */ /* 0x000e240008000a00 */
[----:B------:R-:W4:Y:S01]  /*4070*/  LDL.LU R21, [R1+0x3c] ;  /* 0x00003c0001157983 */ /* 0x000f220000300800 */
[----:B------:R-:W1:Y:S03]  /*4080*/  LDCU.64 UR66, c[0x0][0xd40] ;  /* 0x0001a800ff4277ac */ /* 0x000e660008000a00 */
[----:B------:R-:W4:Y:S04]  /*4090*/  LDL.LU R19, [R1+0x44] ;  /* 0x0000440001137983 */ /* 0x000f280000300800 */
[----:B------:R-:W4:Y:S04]  /*40a0*/  LDL.LU R17, [R1+0x2c] ;  /* 0x00002c0001117983 */ /* 0x000f280000300800 */
[----:B------:R-:W4:Y:S04]  /*40b0*/  LDL.LU R15, [R1+0x48] ;  /* 0x00004800010f7983 */ /* 0x000f280000300800 */
[----:B------:R-:W4:Y:S01]  /*40c0*/  LDL.LU R13, [R1+0x34] ;  /* 0x00003400010d7983 */ /* 0x000f220000300800 */
[----:B--2---:R-:W-:Y:S01]  /*40d0*/  IMAD.U32 R3, R3, 0x10000, RZ ;  /* 0x0001000003037824 */ /* 0x004fe200078e00ff */
[----:B---3--:R-:W-:-:S05]  /*40e0*/  SHF.L.U32 R5, R5, 0x10, RZ ;  /* 0x0000001005057819 */ /* 0x008fca00000006ff */
[----:B------:R-:W-:Y:S01]  /*40f0*/  FADD.FTZ R3, R3, R5 ;  /* 0x0000000503037221 */ /* 0x000fe20000010000 */
[----:B----4-:R-:W-:Y:S02]  /*4100*/  SHF.L.U32 R5, R22, 0x10, RZ ;  /* 0x0000001016057819 */ /* 0x010fe400000006ff */
[----:B------:R-:W-:Y:S01]  /*4110*/  SHF.L.U32 R7, R21, 0x10, RZ ;  /* 0x0000001015077819 */ /* 0x000fe200000006ff */
[----:B------:R-:W-:-:S04]  /*4120*/  FADD.FTZ R3, R3, R18 ;  /* 0x0000001203037221 */ /* 0x000fc80000010000 */
[----:B------:R-:W-:Y:S01]  /*4130*/  FADD.FTZ R3, R3, R12 ;  /* 0x0000000c03037221 */ /* 0x000fe20000010000 */
[----:B------:R-:W-:Y:S01]  /*4140*/  FADD.FTZ R5, R5, R7 ;  /* 0x0000000705057221 */ /* 0x000fe20000010000 */
[----:B------:R-:W2:Y:S01]  /*4150*/  LDL.LU R12, [R1+0x14] ;  /* 0x00001400010c7983 */ /* 0x000ea20000300800 */
[----:B------:R-:W-:Y:S01]  /*4160*/  SHF.L.U32 R9, R17, 0x10, RZ ;  /* 0x0000001011097819 */ /* 0x000fe200000006ff */
[----:B------:R-:W-:-:S04]  /*4170*/  IMAD.U32 R7, R19, 0x10000, RZ ;  /* 0x0001000013077824 */ /* 0x000fc800078e00ff */
[----:B------:R-:W-:Y:S01]  /*4180*/  FADD.FTZ R7, R7, R9 ;  /* 0x0000000907077221 */ /* 0x000fe20000010000 */
[----:B------:R-:W-:Y:S02]  /*4190*/  SHF.L.U32 R9, R15, 0x10, RZ ;  /* 0x000000100f097819 */ /* 0x000fe400000006ff */
[----:B------:R-:W3:Y:S04]  /*41a0*/  LDL.LU R15, [R1+0x18] ;  /* 0x00001800010f7983 */ /* 0x000ee80000300800 */
[----:B------:R-:W4:Y:S01]  /*41b0*/  LDL.LU R21, [R1+0x10] ;  /* 0x0000100001157983 */ /* 0x000f220000300800 */
[----:B------:R-:W-:Y:S01]  /*41c0*/  SHF.L.U32 R11, R13, 0x10, RZ ;  /* 0x000000100d0b7819 */ /* 0x000fe200000006ff */
[----:B------:R-:W-:Y:S02]  /*41d0*/  FADD.FTZ R4, R7, R4 ;  /* 0x0000000407047221 */ /* 0x000fe40000010000 */
[----:B------:R-:W4:Y:S02]  /*41e0*/  LDL.LU.64 R18, [R1] ;  /* 0x0000000001127983 */ /* 0x000f240000300a00 */
[----:B------:R-:W-:-:S02]  /*41f0*/  FADD.FTZ R9, R9, R11 ;  /* 0x0000000b09097221 */ /* 0x000fc40000010000 */
[----:B------:R-:W4:Y:S02]  /*4200*/  LDL.LU R17, [R1+0x38] ;  /* 0x0000380001117983 */ /* 0x000f240000300800 */
[----:B------:R-:W-:Y:S01]  /*4210*/  FADD.FTZ R13, R9, R20 ;  /* 0x00000014090d7221 */ /* 0x000fe20000010000 */
[----:B------:R-:W-:-:S03]  /*4220*/  SHF.L.U32 R7, R24, 0x10, RZ ;  /* 0x0000001018077819 */ /* 0x000fc600000006ff */
[----:B------:R-:W-:Y:S02]  /*4230*/  FADD.FTZ R13, R13, R26 ;  /* 0x0000001a0d0d7221 */ /* 0x000fe40000010000 */
[----:B------:R-:W4:Y:S04]  /*4240*/  LDL.LU.64 R26, [R1+0x8] ;  /* 0x00000800011a7983 */ /* 0x000f280000300a00 */
[----:B------:R-:W4:Y:S04]  /*4250*/  LDL.LU R25, [R1+0x30] ;  /* 0x0000300001197983 */ /* 0x000f280000300800 */
[----:B------:R-:W4:Y:S04]  /*4260*/  LDL.LU R24, [R1+0x28] ;  /* 0x0000280001187983 */ /* 0x000f280000300800 */
[----:B------:R-:W4:Y:S01]  /*4270*/  LDL.LU R23, [R1+0x24] ;  /* 0x0000240001177983 */ /* 0x000f220000300800 */
[----:B------:R-:W-:-:S04]  /*4280*/  FADD.FTZ R5, R5, R14 ;  /* 0x0000000e05057221 */ /* 0x000fc80000010000 */
[----:B------:R-:W-:-:S04]  /*4290*/  FADD.FTZ R5, R5, R16 ;  /* 0x0000001005057221 */ /* 0x000fc80000010000 */
[----:B------:R-:W-:Y:S01]  /*42a0*/  FMUL.FTZ R11, R5, -1.4426950216293334961 ;  /* 0xbfb8aa3b050b7820 */ /* 0x000fe20000410000 */
[----:B------:R-:W-:-:S05]  /*42b0*/  FMUL.FTZ R3, R3, -1.4426950216293334961 ;  /* 0xbfb8aa3b03037820 */ /* 0x000fca0000410000 */
[----:B------:R-:W0:Y:S04]  /*42c0*/  MUFU.EX2 R11, R11 ;  /* 0x0000000b000b7308 */ /* 0x000e280000000800 */
[----:B------:R-:W1:Y:S01]  /*42d0*/  MUFU.EX2 R5, R3 ;  /* 0x0000000300057308 */ /* 0x000e620000000800 */
[----:B------:R-:W-:Y:S01]  /*42e0*/  FADD.FTZ R9, R4, R7 ;  /* 0x0000000704097221 */ /* 0x000fe20000010000 */
[----:B------:R-:W-:Y:S01]  /*42f0*/  FMUL.FTZ R14, R13, -1.4426950216293334961 ;  /* 0xbfb8aa3b0d0e7820 */ /* 0x000fe20000410000 */
[----:B0-----:R-:W-:Y:S01]  /*4300*/  FADD.FTZ R4, R11, 1 ;  /* 0x3f8000000b047421 */ /* 0x001fe20000010000 */
[----:B-1----:R-:W-:-:S05]  /*4310*/  FADD.FTZ R5, R5, 1 ;  /* 0x3f80000005057421 */ /* 0x002fca0000010000 */
[----:B------:R-:W0:Y:S08]  /*4320*/  MUFU.RCP R4, R4 ;  /* 0x0000000400047308 */ /* 0x000e300000001000 */
[----:B------:R-:W-:Y:S08]  /*4330*/  MUFU.TANH R3, R9 ;  /* 0x0000000900037308 */ /* 0x000ff00000002400 */
[----:B------:R-:W1:Y:S08]  /*4340*/  MUFU.RCP R5, R5 ;  /* 0x0000000500057308 */ /* 0x000e700000001000 */
[----:B------:R-:W0:Y:S02]  /*4350*/  MUFU.EX2 R7, R14 ;  /* 0x0000000e00077308 */ /* 0x000e240000000800 */
[----:B0-----:R-:W-:-:S06]  /*4360*/  FADD.FTZ R7, R7, 1 ;  /* 0x3f80000007077421 */ /* 0x001fcc0000010000 */
[----:B------:R-:W0:Y:S01]  /*4370*/  MUFU.RCP R7, R7 ;  /* 0x0000000700077308 */ /* 0x000e220000001000 */
[----:B--2---:R-:W-:Y:S02]  /*4380*/  SHF.L.U32 R11, R12, 0x10, RZ ;  /* 0x000000100c0b7819 */ /* 0x004fe400000006ff */
[----:B------:R-:W-:-:S03]  /*4390*/  LEA R12, P0, R10, UR68, 0x1 ;  /* 0x000000440a0c7c11 */ /* 0x000fc6000f8008ff */
[----:B------:R-:W-:-:S04]  /*43a0*/  FMUL.FTZ R16, R11, R4 ;  /* 0x000000040b107220 */ /* 0x000fc80000410000 */
[----:B-1----:R-:W-:Y:S01]  /*43b0*/  FFMA.FTZ R9, R3, R5, R16 ;  /* 0x0000000503097223 */ /* 0x002fe20000010010 */
[----:B---3--:R-:W-:Y:S01]  /*43c0*/  LEA.HI.X R13, R10, UR69, R15, 0x1, P0 ;  /* 0x000000450a0d7c11 */ /* 0x008fe200080f0c0f */
[----:B------:R-:W1:Y:S01]  /*43d0*/  LDCU.64 UR68, c[0x0][0xee0] ;  /* 0x0001dc00ff4477ac */ /* 0x000e620008000a00 */
[C---:B------:R-:W-:Y:S01]  /*43e0*/  LEA R10, P0, R6.reuse, UR66, 0x1 ;  /* 0x00000042060a7c11 */ /* 0x040fe2000f8008ff */
[----:B------:R-:W2:Y:S01]  /*43f0*/  MUFU.TANH R16, R9 ;  /* 0x0000000900107308 */ /* 0x000ea20000002400 */
[----:B------:R-:W3:Y:S02]  /*4400*/  LDCU UR66, c[0x0][0x370] ;  /* 0x00006e00ff4277ac */ /* 0x000ee40008000800 */
[----:B----4-:R-:W-:Y:S02]  /*4410*/  LEA.HI.X R11, R6, UR67, R21, 0x1, P0 ;  /* 0x00000043060b7c11 */ /* 0x010fe400080f0c15 */
[----:B------:R-:W3:Y:S01]  /*4420*/  LDC R6, c[0x0][0x360] ;  /* 0x0000d800ff067b82 */ /* 0x000ee20000000800 */
[----:B------:R-:W-:Y:S01]  /*4430*/  FADD.FTZ R5, R5, -RZ ;  /* 0x800000ff05057221 */ /* 0x000fe20000010000 */
[----:B------:R-:W-:-:S05]  /*4440*/  FADD.FTZ R4, R4, -RZ ;  /* 0x800000ff04047221 */ /* 0x000fca0000010000 */
[----:B------:R-:W-:Y:S01]  /*4450*/  F2FP.BF16.F32.PACK_AB R5, R4, R5 ;  /* 0x000000050405723e */ /* 0x000fe200000010ff */
[----:B0-----:R-:W-:Y:S01]  /*4460*/  FADD.FTZ R4, R7, -RZ ;  /* 0x800000ff07047221 */ /* 0x001fe20000010000 */
[----:B--2---:R-:W-:Y:S01]  /*4470*/  FMUL.FTZ R22, R16, R7 ;  /* 0x0000000710167220 */ /* 0x004fe20000410000 */
[----:B-1----:R-:W-:Y:S02]  /*4480*/  LEA R14, P1, R18, UR68, 0x1 ;  /* 0x00000044120e7c11 */ /* 0x002fe4000f8208ff */
[----:B------:R-:W-:Y:S02]  /*4490*/  LEA R20, P2, R8, UR68, 0x1 ;  /* 0x0000004408147c11 */ /* 0x000fe4000f8408ff */
[----:B------:R-:W-:Y:S02]  /*44a0*/  F2FP.BF16.F32.PACK_AB R22, R9, R22 ;  /* 0x000000160916723e */ /* 0x000fe400000010ff */
[----:B------:R-:W-:Y:S02]  /*44b0*/  LEA.HI.X R15, R18, UR69, R17, 0x1, P1 ;  /* 0x00000045120f7c11 */ /* 0x000fe400088f0c11 */
[----:B------:R-:W-:-:S02]  /*44c0*/  LEA R16, P0, R26, UR68, 0x1 ;  /* 0x000000441a107c11 */ /* 0x000fc4000f8008ff */
[----:B------:R-:W-:Y:S02]  /*44d0*/  LEA R18, P1, R28, UR68, 0x1 ;  /* 0x000000441c127c11 */ /* 0x000fe4000f8208ff */
[----:B------:R-:W-:Y:S02]  /*44e0*/  LEA.HI.X R21, R8, UR69, R23, 0x1, P2 ;  /* 0x0000004508157c11 */ /* 0x000fe400090f0c17 */
[----:B------:R-:W-:Y:S01]  /*44f0*/  F2FP.BF16.F32.PACK_AB R4, R4, R3 ;  /* 0x000000030404723e */ /* 0x000fe200000010ff */
[----:B---3--:R-:W-:Y:S01]  /*4500*/  IMAD R3, R6, UR66, RZ ;  /* 0x0000004206037c24 */ /* 0x008fe2000f8e02ff */
[----:B------:R-:W-:Y:S02]  /*4510*/  PRMT R8, R22, 0x7632, R8 ;  /* 0x0000763216087816 */ /* 0x000fe40000000008 */
[----:B------:R-:W-:Y:S02]  /*4520*/  LEA.HI.X R17, R26, UR69, R25, 0x1, P0 ;  /* 0x000000451a117c11 */ /* 0x000fe400080f0c19 */
[----:B------:R-:W-:Y:S01]  /*4530*/  PRMT R7, R5, 0x7632, R7 ;  /* 0x0000763205077816 */ /* 0x000fe20000000007 */
[----:B------:R1:W-:Y:S01]  /*4540*/  STG.E.U16 desc[UR76][R12.64], R22 ;  /* 0x000000160c007986 */ /* 0x0003e2000c10154c */
[----:B------:R-:W-:-:S02]  /*4550*/  LEA.HI.X R19, R28, UR69, R24, 0x1, P1 ;  /* 0x000000451c137c11 */ /* 0x000fc400088f0c18 */
[----:B------:R-:W-:Y:S01]  /*4560*/  PRMT R9, R4, 0x7632, R9 ;  /* 0x0000763204097816 */ /* 0x000fe20000000009 */
[----:B------:R1:W-:Y:S01]  /*4570*/  STG.E.U16 desc[UR76][R10.64], R8 ;  /* 0x000000080a007986 */ /* 0x0003e2000c10154c */
[----:B------:R-:W-:-:S03]  /*4580*/  IADD3 R2, P0, PT, R3, R2, RZ ;  /* 0x0000000203027210 */ /* 0x000fc60007f1e0ff */
[----:B------:R1:W-:Y:S01]  /*4590*/  STG.E.U16 desc[UR76][R14.64], R5 ;  /* 0x000000050e007986 */ /* 0x0003e2000c10154c */
[----:B------:R-:W-:-:S03]  /*45a0*/  IADD3.X R0, PT, PT, RZ, R0, RZ, P0, !PT ;  /* 0x00000000ff007210 */ /* 0x000fc600007fe4ff */
[----:B------:R1:W-:Y:S01]  /*45b0*/  STG.E.U16 desc[UR76][R16.64], R7 ;  /* 0x0000000710007986 */ /* 0x0003e2000c10154c */
[----:B------:R-:W-:-:S03]  /*45c0*/  ISETP.GE.U32.AND P0, PT, R2, UR48, PT ;  /* 0x0000003002007c0c */ /* 0x000fc6000bf06070 */
[----:B------:R1:W-:Y:S04]  /*45d0*/  STG.E.U16 desc[UR76][R18.64], R4 ;  /* 0x0000000412007986 */ /* 0x0003e8000c10154c */
[----:B------:R1:W-:Y:S01]  /*45e0*/  STG.E.U16 desc[UR76][R20.64], R9 ;  /* 0x0000000914007986 */ /* 0x0003e2000c10154c */
[----:B------:R-:W-:-:S13]  /*45f0*/  ISETP.GE.AND.EX P0, PT, R0, UR49, PT, P0 ;  /* 0x0000003100007c0c */ /* 0x000fda000bf06300 */
[----:B-1----:R-:W-:Y:S05]  /*4600*/  @!P0 BRA `(.L_x_998) ;  /* 0xffffffbc003c8947 */ /* 0x002fea000383ffff */
[----:B------:R-:W-:Y:S05]  /*4610*/  BSYNC.RECONVERGENT B0 ;  /* 0x0000000000007941 */ /* 0x000fea0003800200 */
.L_x_947:
[----:B------:R-:W-:Y:S05]  /*4620*/  EXIT ;  /* 0x000000000000794d */ /* 0x000fea0003800000 */
        .weak           $__internal_31_$__cuda_sm20_div_s64
        .type           $__internal_31_$__cuda_sm20_div_s64,@function
        .size           $__internal_31_$__cuda_sm20_div_s64,(.L_x_1401 - $__internal_31_$__cuda_sm20_div_s64)
$__internal_31_$__cuda_sm20_div_s64:
        /* <DEDUP_REMOVED lines=15> */
[----:B------:R-:W-:-:S03]  /*4720*/  IADD3 R25, P0, PT, RZ, -R20, RZ ;  /* 0x80000014ff197210 */ /* 0x000fc60007f1e0ff */
[----:B------:R-:W-:Y:S02]  /*4730*/  IMAD R21, R19, R16, R21 ;  /* 0x0000001013157224 */ /* 0x000fe400078e0215 */
[----:B------:R-:W-:-:S03]  /*4740*/  IMAD.HI.U32 R20, R18, R25, RZ ;  /* 0x0000001912147227 */ /* 0x000fc600078e00ff */
[----:B------:R-:W-:Y:S01]  /*4750*/  IADD3.X R24, PT, PT, RZ, ~R21, RZ, P0, !PT ;  /* 0x80000015ff187210 */ /* 0x000fe200007fe4ff */
[----:B------:R-:W-:-:S04]  /*4760*/  IMAD.MOV.U32 R21, RZ, RZ, R18 ;  /* 0x000000ffff157224 */ /* 0x000fc800078e0012 */
        /* <DEDUP_REMOVED lines=11> */
[----:B------:R-:W-:-:S03]  /*4820*/  IMAD.HI.U32 R18, R19, R21, RZ ;  /* 0x0000001513127227 */ /* 0x000fc600078e00ff */
[----:B------:R-:W-:-:S05]  /*4830*/  IADD3.X R20, PT, PT, RZ, ~R20, RZ, P0, !PT ;  /* 0x80000014ff147210 */ /* 0x000fca00007fe4ff */
[----:B------:R-:W-:-:S04]  /*4840*/  IMAD.WIDE.U32 R18, P1, R19, R20, R18 ;  /* 0x0000001413127225 */ /* 0x000fc80007820012 */
[----:B------:R-:W-:-:S04]  /*4850*/  IMAD.HI.U32 R25, R24, R20, RZ ;  /* 0x0000001418197227 */ /* 0x000fc800078e00ff */
[----:B------:R-:W-:-:S04]  /*4860*/  IMAD.HI.U32 R18, P0, R24, R21, R18 ;  /* 0x0000001518127227 */ /* 0x000fc80007800012 */
[----:B------:R-:W-:Y:S02]  /*4870*/  HFMA2 R19, -RZ, RZ, 0, 0 ;  /* 0x00000000ff137431 */ /* 0x000fe400000001ff */
[----:B------:R-:W-:Y:S02]  /*4880*/  IMAD.X R25, R25, 0x1, R24, P1 ;  /* 0x0000000119197824 */ /* 0x000fe400008e0618 */
[----:B------:R-:W-:Y:S01]  /*4890*/  IMAD R24, R24, R20, RZ ;  /* 0x0000001418187224 */ /* 0x000fe200078e02ff */
[----:B------:R-:W-:-:S04]  /*48a0*/  IADD3 R20, P3, PT, RZ, -R23, RZ ;  /* 0x80000017ff147210 */ /* 0x000fc80007f7e0ff */
[----:B------:R-:W-:Y:S02]  /*48b0*/  IADD3 R24, P1, PT, R24, R18, RZ ;  /* 0x0000001218187210 */ /* 0x000fe40007f3e0ff */
[----:B------:R-:W-:Y:S02]  /*48c0*/  SEL R20, R20, R23, !P2 ;  /* 0x0000001714147207 */ /* 0x000fe40005000000 */
[-C--:B------:R-:W-:Y:S02]  /*48d0*/  IADD3.X R21, PT, PT, RZ, ~R7.reuse, RZ, P3, !PT ;  /* 0x80000007ff157210 */ /* 0x080fe40001ffe4ff */
[----:B------:R-:W-:Y:S01]  /*48e0*/  IADD3.X R23, PT, PT, RZ, RZ, R25, P1, P0 ;  /* 0x000000ffff177210 */ /* 0x000fe20000fe0419 */
[----:B------:R-:W-:Y:S01]  /*48f0*/  IMAD.HI.U32 R18, R24, R20, RZ ;  /* 0x0000001418127227 */ /* 0x000fe200078e00ff */
[-C--:B------:R-:W-:Y:S02]  /*4900*/  SEL R21, R21, R7.reuse, !P2 ;  /* 0x0000000715157207 */ /* 0x080fe40005000000 */
[----:B------:R-:W-:-:S03]  /*4910*/  LOP3.LUT R7, R6, R7, RZ, 0x3c, !PT ;  /* 0x0000000706077212 */ /* 0x000fc600078e3cff */
[----:B------:R-:W-:-:S04]  /*4920*/  IMAD.WIDE.U32 R18, R24, R21, R18 ;  /* 0x0000001518127225 */ /* 0x000fc800078e0012 */
[C---:B------:R-:W-:Y:S02]  /*4930*/  IMAD R24, R23.reuse, R21, RZ ;  /* 0x0000001517187224 */ /* 0x040fe400078e02ff */
[----:B------:R-:W-:-:S04]  /*4940*/  IMAD.HI.U32 R18, P0, R23, R20, R18 ;  /* 0x0000001417127227 */ /* 0x000fc80007800012 */
[----:B------:R-:W-:Y:S01]  /*4950*/  IMAD.HI.U32 R23, R23, R21, RZ ;  /* 0x0000001517177227 */ /* 0x000fe200078e00ff */
[----:B------:R-:W-:-:S05]  /*4960*/  IADD3 R24, P1, PT, R24, R18, RZ ;  /* 0x0000001218187210 */ /* 0x000fca0007f3e0ff */
[----:B------:R-:W-:-:S04]  /*4970*/  IMAD.WIDE.U32 R18, R24, R16, RZ ;  /* 0x0000001018127225 */ /* 0x000fc800078e00ff */
[----:B------:R-:W-:Y:S01]  /*4980*/  IMAD R19, R24, R17, R19 ;  /* 0x0000001118137224 */ /* 0x000fe200078e0213 */
[----:B------:R-:W-:Y:S01]  /*4990*/  IADD3 R18, P2, PT, -R18, R20, RZ ;  /* 0x0000001412127210 */ /* 0x000fe20007f5e1ff */
[----:B------:R-:W-:-:S03]  /*49a0*/  IMAD.X R20, RZ, RZ, R23, P0 ;  /* 0x000000ffff147224 */ /* 0x000fc600000e0617 */
[----:B------:R-:W-:Y:S02]  /*49b0*/  ISETP.GE.U32.AND P0, PT, R18, R16, PT ;  /* 0x000000101200720c */ /* 0x000fe40003f06070 */
[----:B------:R-:W-:-:S05]  /*49c0*/  IADD3.X R20, PT, PT, RZ, R20, RZ, P1, !PT ;  /* 0x00000014ff147210 */ /* 0x000fca0000ffe4ff */
[----:B------:R-:W-:-:S05]  /*49d0*/  IMAD R19, R20, R16, R19 ;  /* 0x0000001014137224 */ /* 0x000fca00078e0213 */
[----:B------:R-:W-:Y:S02]  /*49e0*/  IADD3.X R19, PT, PT, ~R19, R21, RZ, P2, !PT ;  /* 0x0000001513137210 */ /* 0x000fe400017fe5ff */
[----:B------:R-:W-:Y:S02]  /*49f0*/  IADD3 R21, P2, PT, R18, -R16, RZ ;  /* 0x8000001012157210 */ /* 0x000fe40007f5e0ff */
[----:B------:R-:W-:-:S04]  /*4a00*/  ISETP.GE.U32.AND.EX P0, PT, R19, R17, PT, P0 ;  /* 0x000000111300720c */ /* 0x000fc80003f06100 */
[----:B------:R-:W-:-:S04]  /*4a10*/  SEL R21, R21, R18, P0 ;  /* 0x0000001215157207 */ /* 0x000fc80000000000 */
[----:B------:R-:W-:Y:S01]  /*4a20*/  ISETP.GE.U32.AND P1, PT, R21, R16, PT ;  /* 0x000000101500720c */ /* 0x000fe20003f26070 */
[----:B------:R-:W-:-:S05]  /*4a30*/  IMAD.X R16, R19, 0x1, ~R17, P2 ;  /* 0x0000000113107824 */ /* 0x000fca00010e0e11 */
        /* <DEDUP_REMOVED lines=8> */
[----:B------:R-:W-:-:S02]  /*4ac0*/  IADD3.X R18, PT, PT, RZ, R16, RZ, P2, !PT ;  /* 0x00000010ff127210 */ /* 0x000fc400017fe4ff */
[----:B------:R-:W-:Y:S02]  /*4ad0*/  ISETP.NE.U32.AND P0, PT, R5, RZ, PT ;  /* 0x000000ff0500720c */ /* 0x000fe40003f05070 */
[----:B------:R-:W-:Y:S02]  /*4ae0*/  SEL R18, R18, R16, P1 ;  /* 0x0000001012127207 */ /* 0x000fe40000800000 */
[----:B------:R-:W-:Y:S02]  /*4af0*/  IADD3 R16, P2, PT, RZ, -R17, RZ ;  /* 0x80000011ff107210 */ /* 0x000fe40007f5e0ff */
[----:B------:R-:W-:Y:S01]  /*4b00*/  ISETP.GE.AND P1, PT, R7, RZ, PT ;  /* 0x000000ff0700720c */ /* 0x000fe20003f26270 */
[----:B------:R-:W-:Y:S01]  /*4b10*/  HFMA2 R7, -RZ, RZ, 0, 0 ;  /* 0x00000000ff077431 */ /* 0x000fe200000001ff */
[----:B------:R-:W-:Y:S01]  /*4b20*/  ISETP.NE.AND.EX P0, PT, R6, RZ, PT, P0 ;  /* 0x000000ff0600720c */ /* 0x000fe20003f05300 */
[----:B------:R-:W-:Y:S01]  /*4b30*/  IMAD.X R5, RZ, RZ, ~R18, P2 ;  /* 0x000000ffff057224 */ /* 0x000fe200010e0e12 */
[----:B------:R-:W-:-:S02]  /*4b40*/  MOV R6, R3 ;  /* 0x0000000300067202 */ /* 0x000fc40000000f00 */
[----:B------:R-:W-:Y:S02]  /*4b50*/  SEL R16, R16, R17, !P1 ;  /* 0x0000001110107207 */ /* 0x000fe40004800000 */
[----:B------:R-:W-:Y:S02]  /*4b60*/  SEL R5, R5, R18, !P1 ;  /* 0x0000001205057207 */ /* 0x000fe40004800000 */
[----:B------:R-:W-:Y:S02]  /*4b70*/  SEL R16, R16, 0xffffffff, P0 ;  /* 0xffffffff10107807 */ /* 0x000fe40000000000 */
[----:B------:R-:W-:Y:S01]  /*4b80*/  SEL R5, R5, 0xffffffff, P0 ;  /* 0xffffffff05057807 */ /* 0x000fe20000000000 */
[----:B------:R-:W-:Y:S06]  /*4b90*/  RET.REL.NODEC R6 `(_ZN2at6native38_GLOBAL__N__9a469cfd_6_RNN_cu_eca79a6d6kernel17lstm_cell_forwardIN3c108BFloat16EflLi2EEEvNS_4cuda6detail10TensorInfoIT_T1_EESB_SB_SB_SB_SB_SB_SB_SA_SA_) ;  /* 0xffffffb406187950 */ /* 0x000fec0003c3ffff */
.L_x_999:
        /* <DEDUP_REMOVED lines=14> */
.L_x_1401:


//--------------------- .text._ZN2at6native38_GLOBAL__N__9a469cfd_6_RNN_cu_eca79a6d6kernel17lstm_cell_forwardIN3c108BFloat16EflLi1EEEvNS_4cuda6detail10TensorInfoIT_T1_EESB_SB_SB_SB_SB_SB_SB_SA_SA_ --------------------------
	.section	.text._ZN2at6native38_GLOBAL__N__9a469cfd_6_RNN_cu_eca79a6d6kernel17lstm_cell_forwardIN3c108BFloat16EflLi1EEEvNS_4cuda6detail10TensorInfoIT_T1_EESB_SB_SB_SB_SB_SB_SB_SA_SA_,"ax",@progbits
	.align	128
.text._ZN2at6native38_GLOBAL__N__9a469cfd_6_RNN_cu_eca79a6d6kernel17lstm_cell_forwardIN3c108BFloat16EflLi1EEEvNS_4cuda6detail10TensorInfoIT_T1_EESB_SB_SB_SB_SB_SB_SB_SA_SA_:
        .type           _ZN2at6native38_GLOBAL__N__9a469cfd_6_RNN_cu_eca79a6d6kernel17lstm_cell_forwardIN3c108BFloat16EflLi1EEEvNS_4cuda6detail10TensorInfoIT_T1_EESB_SB_SB_SB_SB_SB_SB_SA_SA_,@function
        .size           _ZN2at6native38_GLOBAL__N__9a469cfd_6_RNN_cu_eca79a6d6kernel17lstm_cell_forwardIN3c108BFloat16EflLi1EEEvNS_4cuda6detail10TensorInfoIT_T1_EESB_SB_SB_SB_SB_SB_SB_SA_SA_,(.L_x_1403 - _ZN2at6native38_GLOBAL__N__9a469cfd_6_RNN_cu_eca79a6d6kernel17lstm_cell_forwardIN3c108BFloat16EflLi1EEEvNS_4cuda6detail10TensorInfoIT_T1_EESB_SB_SB_SB_SB_SB_SB_SA_SA_)
        .other          _ZN2at6native38_GLOBAL__N__9a469cfd_6_RNN_cu_eca79a6d6kernel17lstm_cell_forwardIN3c108BFloat16EflLi1EEEvNS_4cuda6detail10TensorInfoIT_T1_EESB_SB_SB_SB_SB_SB_SB_SA_SA_,@"STO_CUDA_ENTRY STV_DEFAULT"
_ZN2at6native38_GLOBAL__N__9a469cfd_6_RNN_cu_eca79a6d6kernel17lstm_cell_forwardIN3c108BFloat16EflLi1EEEvNS_4cuda6detail10TensorInfoIT_T1_EESB_SB_SB_SB_SB_SB_SB_SA_SA_:
[----:B------:R-:W0:Y:S01]  /*0000*/  LDC R1, c[0x0][0x37c] ;  /* 0x0000df00ff017b82 */ /* 0x000e220000000800 */
[----:B------:R-:W1:Y:S01]  /*0010*/  S2R R2, SR_TID.X ;  /* 0x0000000000027919 */ /* 0x000e620000002100 */
[----:B------:R-:W2:Y:S06]  /*0020*/  LDCU UR6, c[0x0][0x360] ;  /* 0x00006c00ff0677ac */ /* 0x000eac0008000800 */
[----:B------:R-:W1:Y:S01]  /*0030*/  S2UR UR4, SR_CTAID.X ;  /* 0x00000000000479c3 */ /* 0x000e620000002500 */
[----:B0-----:R-:W-:Y:S01]  /*0040*/  IADD3 R1, PT, PT, R1, -0x58, RZ ;  /* 0xffffffa801017810 */ /* 0x001fe20007ffe0ff */
        /* <DEDUP_REMOVED lines=17> */
[----:B---34-:R-:W-:Y:S07]  /*0160*/  BRA.U !UP0, `(.L_x_1000) ;  /* 0x0000001508d47547 */ /* 0x018fee000b800000 */
        /* <DEDUP_REMOVED lines=9> */
[----:B------:R-:W0:Y:S03]  /*0200*/  LDCU UR52, c[0x0][0x1084] ;  /* 0x00021080ff3477ac */ /* 0x000e260008000800 */
[----:B-1----:R-:W-:-:S02]  /*0210*/  IMAD R9, R0, UR16, RZ ;  /* 0x0000001000097c24 */ /* 0x002fc4000f8e02ff */
[----:B--2---:R-:W-:Y:S01]  /*0220*/  IMAD R13, R0, UR20, RZ ;  /* 0x00000014000d7c24 */ /* 0x004fe2000f8e02ff */
[----:B------:R-:W1:Y:S01]  /*0230*/  LDCU UR53, c[0x0][0x1080] ;  /* 0x00021000ff3577ac */ /* 0x000e620008000800 */
[----:B------:R-:W-:Y:S01]  /*0240*/  IMAD R3, R2, UR9, R3 ;  /* 0x0000000902037c24 */ /* 0x000fe2000f8e0203 */
[----:B---3--:R-:W-:Y:S01]  /*0250*/  LEA R14, P0, R6, UR10, 0x1 ;  /* 0x0000000a060e7c11 */ /* 0x008fe2000f8008ff */
[C---:B------:R-:W-:Y:S01]  /*0260*/  IMAD R11, R2.reuse, UR17, R9 ;  /* 0x00000011020b7c24 */ /* 0x040fe2000f8e0209 */
[----:B------:R-:W2:Y:S01]  /*0270*/  LDCU.64 UR44, c[0x0][0xe10] ;  /* 0x0001c200ff2c77ac */ /* 0x000ea20008000a00 */
[C---:B------:R-:W-:Y:S01]  /*0280*/  IMAD.WIDE.U32 R8, R2.reuse, UR20, RZ ;  /* 0x0000001402087c25 */ /* 0x040fe2000f8e00ff */
[----:B------:R-:W-:Y:S01]  /*0290*/  IADD3 R7, PT, PT, R7, R3, RZ ;  /* 0x0000000307077210 */ /* 0x000fe20007ffe0ff */
[----:B------:R3:W-:Y:S01]  /*02a0*/  STL [R1+0x24], R14 ;  /* 0x0000240e01007387 */ /* 0x0007e20000100800 */
[----:B------:R-:W1:Y:S01]  /*02b0*/  LDCU.64 UR46, c[0x0][0xc70] ;  /* 0x00018e00ff2e77ac */ /* 0x000e620008000a00 */
[----:B------:R-:W-:Y:S01]  /*02c0*/  IMAD R13, R2, UR21, R13 ;  /* 0x00000015020d7c24 */ /* 0x000fe2000f8e020d */
[----:B----4-:R-:W-:Y:S01]  /*02d0*/  LEA R10, P2, R8, UR22, 0x1 ;  /* 0x00000016080a7c11 */ /* 0x010fe2000f8408ff */
[----:B------:R-:W-:Y:S01]  /*02e0*/  IMAD.WIDE.U32 R4, R2, UR16, RZ ;  /* 0x0000001002047c25 */ /* 0x000fe2000f8e00ff */
[----:B------:R-:W-:Y:S01]  /*02f0*/  LEA.HI.X R6, R6, UR11, R7, 0x1, P0 ;  /* 0x0000000b06067c11 */ /* 0x000fe200080f0c07 */
[----:B------:R-:W4:Y:S01]  /*0300*/  LDCU.64 UR48, c[0x0][0xad0] ;  /* 0x00015a00ff3077ac */ /* 0x000f220008000a00 */
[----:B------:R-:W-:Y:S01]  /*0310*/  IADD3 R3, PT, PT, R9, R13, RZ ;  /* 0x0000000d09037210 */ /* 0x000fe20007ffe0ff */
[----:B------:R-:W-:Y:S01]  /*0320*/  IMAD.IADD R5, R5, 0x1, R11 ;  /* 0x0000000105057824 */ /* 0x000fe200078e020b */
[----:B0-----:R-:W-:Y:S01]  /*0330*/  LEA R12, P1, R4, UR18, 0x1 ;  /* 0x00000012040c7c11 */ /* 0x001fe2000f8208ff */
[----:B------:R-:W0:Y:S01]  /*0340*/  LDCU.64 UR54, c[0x0][0x1080] ;  /* 0x00021000ff3677ac */ /* 0x000e220008000a00 */
[----:B------:R-:W-:-:S02]  /*0350*/  LEA.HI.X R3, R8, UR23, R3, 0x1, P2 ;  /* 0x0000001708037c11 */ /* 0x000fc400090f0c03 */
[----:B------:R-:W-:Y:S01]  /*0360*/  LEA.HI.X R4, R4, UR19, R5, 0x1, P1 ;  /* 0x0000001304047c11 */ /* 0x000fe200088f0c05 */
[----:B------:R3:W-:Y:S01]  /*0370*/  STL [R1+0x2c], R12 ;  /* 0x00002c0c01007387 */ /* 0x0007e20000100800 */
[----:B------:R-:W0:Y:S03]  /*0380*/  LDCU.64 UR50, c[0x0][0x1088] ;  /* 0x00021100ff3277ac */ /* 0x000e260008000a00 */
[----:B------:R3:W-:Y:S01]  /*0390*/  STL [R1+0x34], R10 ;  /* 0x0000340a01007387 */ /* 0x0007e20000100800 */
[----:B------:R-:W0:Y:S03]  /*03a0*/  LDCU.64 UR24, c[0x0][0x450] ;  /* 0x00008a00ff1877ac */ /* 0x000e260008000a00 */
        /* <DEDUP_REMOVED lines=9> */
[----:B------:R-:W0:Y:S01]  /*0440*/  LDCU.64 UR36, c[0x0][0x790] ;  /* 0x0000f200ff2477ac */ /* 0x000e220008000a00 */
[----:B------:R-:W0:Y:S01]  /*0450*/  LDCU.64 UR38, c[0x0][0x930] ;  /* 0x00012600ff2677ac */ /* 0x000e220008000a00 */
[----:B-12-4-:R-:W0:Y:S02]  /*0460*/  LDCU.64 UR40, c[0x0][0x860] ;  /* 0x00010c00ff2877ac */ /* 0x016e240008000a00 */
.L_x_1005:
[----:B------:R-:W-:Y:S01]  /*0470*/  IMAD.U32 R7, RZ, RZ, UR52 ;  /* 0x00000034ff077e24 */ /* 0x000fe2000f8e00ff */
[----:B------:R-:W-:Y:S04]  /*0480*/  BSSY.RECONVERGENT B1, `(.L_x_1002) ;  /* 0x0000027000017945 */ /* 0x000fe80003800200 */
[----:B---3--:R-:W-:-:S04]  /*0490*/  LOP3.LUT R3, R0, R7, RZ, 0xfc, !PT ;  /* 0x0000000700037212 */ /* 0x008fc800078efcff */
[----:B------:R-:W-:-:S13]  /*04a0*/  ISETP.NE.U32.AND P0, PT, R3, RZ, PT ;  /* 0x000000ff0300720c */ /* 0x000fda0003f05070 */
[----:B------:R-:W-:Y:S05]  /*04b0*/  @P0 BRA `(.L_x_1003) ;  /* 0x0000000000600947 */ /* 0x000fea0003800000 */
[----:B------:R-:W-:Y:S01]  /*04c0*/  MOV R5, UR53 ;  /* 0x0000003500057c02 */ /* 0x000fe20008000f00 */
[----:B------:R-:W-:-:S03]  /*04d0*/  HFMA2 R13, -RZ, RZ, 0, 0 ;  /* 0x00000000ff0d7431 */ /* 0x000fc600000001ff */
        /* <DEDUP_REMOVED lines=22> */
.L_x_1003:
[----:B------:R-:W-:-:S07]  /*0640*/  MOV R3, 0x660 ;  /* 0x0000066000037802 */ /* 0x000fce0000000f00 */
[----:B0-----:R-:W-:Y:S05]  /*0650*/  CALL.REL.NOINC `($__internal_32_$__cuda_sm20_div_s64) ;  /* 0x0000002000987944 */ /* 0x001fea0003c00000 */
[----:B------:R-:W-:Y:S01]  /*0660*/  IADD3 R6, P0, PT, RZ, -R12, RZ ;  /* 0x8000000cff067210 */ /* 0x000fe20007f1e0ff */
[----:B------:R-:W-:Y:S01]  /*0670*/  IMAD.U32 R5, RZ, RZ, UR54 ;  /* 0x00000036ff057e24 */ /* 0x000fe2000f8e00ff */
[----:B------:R-:W-:Y:S01]  /*0680*/  MOV R3, R0 ;  /* 0x0000000000037202 */ /* 0x000fe20000000f00 */
[----:B------:R-:W-:Y:S01]  /*0690*/  IMAD.U32 R7, RZ, RZ, UR55 ;  /* 0x00000037ff077e24 */ /* 0x000fe2000f8e00ff */
[----:B------:R-:W-:Y:S01]  /*06a0*/  IADD3.X R4, PT, PT, RZ, ~R13, RZ, P0, !PT ;  /* 0x8000000dff047210 */ /* 0x000fe200007fe4ff */
[----:B------:R-:W-:-:S04]  /*06b0*/  IMAD.WIDE.U32 R8, R6, R5, R2 ;  /* 0x0000000506087225 */ /* 0x000fc800078e0002 */
[----:B------:R-:W-:-:S04]  /*06c0*/  IMAD R4, R4, R5, RZ ;  /* 0x0000000504047224 */ /* 0x000fc800078e02ff */
[----:B------:R-:W-:-:S04]  /*06d0*/  IMAD R3, R6, R7, R4 ;  /* 0x0000000706037224 */ /* 0x000fc800078e0204 */
[----:B------:R-:W-:-:S07]  /*06e0*/  IMAD.IADD R9, R9, 0x1, R3 ;  /* 0x0000000109097824 */ /* 0x000fce00078e0203 */
.L_x_1004:
[----:B0-----:R-:W-:Y:S05]  /*06f0*/  BSYNC.RECONVERGENT B1 ;  /* 0x0000000000017941 */ /* 0x001fea0003800200 */
.L_x_1002:
[----:B------:R-:W-:Y:S01]  /*0700*/  IADD3 R6, P0, PT, R8, R5, RZ ;  /* 0x0000000508067210 */ /* 0x000fe20007f1e0ff */
[C---:B------:R-:W-:Y:S01]  /*0710*/  IMAD R3, R12.reuse, UR5, RZ ;  /* 0x000000050c037c24 */ /* 0x040fe2000f8e02ff */
[----:B------:R-:W-:Y:S01]  /*0720*/  STL [R1+0x3c], R2 ;  /* 0x00003c0201007387 */ /* 0x000fe20000100800 */
[----:B------:R-:W-:Y:S01]  /*0730*/  IMAD.WIDE.U32 R14, R12, UR4, R8 ;  /* 0x000000040c0e7c25 */ /* 0x000fe2000f8e0008 */
[----:B------:R-:W-:Y:S02]  /*0740*/  IADD3.X R23, PT, PT, R9, R7, RZ, P0, !PT ;  /* 0x0000000709177210 */ /* 0x000fe400007fe4ff */
[----:B------:R0:W-:Y:S01]  /*0750*/  STL [R1+0x38], R0 ;  /* 0x0000380001007387 */ /* 0x0001e20000100800 */
[----:B------:R-:W-:Y:S01]  /*0760*/  IMAD R29, R13, UR4, R3 ;  /* 0x000000040d1d7c24 */ /* 0x000fe2000f8e0203 */
[----:B------:R-:W-:Y:S01]  /*0770*/  IADD3 R4, P0, PT, R14, R5, RZ ;  /* 0x000000050e047210 */ /* 0x000fe20007f1e0ff */
[----:B------:R-:W-:Y:S01]  /*0780*/  IMAD R17, R23, UR38, RZ ;  /* 0x0000002617117c24 */ /* 0x000fe2000f8e02ff */
[----:B------:R-:W-:Y:S01]  /*0790*/  STL.64 [R1+0x50], R8 ;  /* 0x0000500801007387 */ /* 0x000fe20000100a00 */
[----:B------:R-:W-:Y:S01]  /*07a0*/  IMAD.WIDE.U32 R10, R6, UR38, RZ ;  /* 0x00000026060a7c25 */ /* 0x000fe2000f8e00ff */
[----:B------:R-:W-:-:S03]  /*07b0*/  IADD3 R29, PT, PT, R15, R29, RZ ;  /* 0x0000001d0f1d7210 */ /* 0x000fc60007ffe0ff */
[----:B------:R-:W-:Y:S01]  /*07c0*/  IMAD R17, R6, UR39, R17 ;  /* 0x0000002706117c24 */ /* 0x000fe2000f8e0211 */
[----:B------:R-:W-:Y:S01]  /*07d0*/  LEA R12, P1, R10, UR40, 0x1 ;  /* 0x000000280a0c7c11 */ /* 0x000fe2000f8208ff */
[----:B0-----:R-:W-:Y:S01]  /*07e0*/  IMAD.X R0, R29, 0x1, R7, P0 ;  /* 0x000000011d007824 */ /* 0x001fe200000e0607 */
[----:B------:R0:W-:Y:S01]  /*07f0*/  STL [R1+0x40], R29 ;  /* 0x0000401d01007387 */ /* 0x0001e20000100800 */
[----:B------:R-:W-:Y:S02]  /*0800*/  IMAD.IADD R3, R11, 0x1, R17 ;  /* 0x000000010b037824 */ /* 0x000fe400078e0211 */
[----:B------:R-:W-:Y:S01]  /*0810*/  IMAD R15, R0, UR24, RZ ;  /* 0x00000018000f7c24 */ /* 0x000fe2000f8e02ff */
[----:B------:R-:W-:Y:S01]  /*0820*/  STL [R1+0x44], R14 ;  /* 0x0000440e01007387 */ /* 0x000fe20000100800 */
[C---:B------:R-:W-:Y:S01]  /*0830*/  IMAD R11, R29.reuse, UR24, RZ ;  /* 0x000000181d0b7c24 */ /* 0x040fe2000f8e02ff */
[----:B------:R-:W-:Y:S01]  /*0840*/  LEA.HI.X R13, R10, UR41, R3, 0x1, P1 ;  /* 0x000000290a0d7c11 */ /* 0x000fe200088f0c03 */
[----:B------:R-:W-:Y:S01]  /*0850*/  IMAD R22, R29, UR28, RZ ;  /* 0x0000001c1d167c24 */ /* 0x000fe2000f8e02ff */
[C---:B------:R-:W-:Y:S01]  /*0860*/  IADD3 R3, P2, PT, R4.reuse, R5, RZ ;  /* 0x0000000504037210 */ /* 0x040fe20007f5e0ff */
[C---:B------:R-:W-:Y:S01]  /*0870*/  IMAD.WIDE.U32 R20, R4.reuse, UR24, RZ ;  /* 0x0000001804147c25 */ /* 0x040fe2000f8e00ff */
[----:B------:R-:W-:Y:S03]  /*0880*/  STL [R1+0x48], R0 ;  /* 0x0000480001007387 */ /* 0x000fe60000100800 */
[----:B------:R-:W-:Y:S01]  /*0890*/  IMAD R15, R4, UR25, R15 ;  /* 0x00000019040f7c24 */ /* 0x000fe2000f8e020f */
[----:B------:R-:W-:Y:S01]  /*08a0*/  LEA R24, P1, R20, UR26, 0x1 ;  /* 0x0000001a14187c11 */ /* 0x000fe2000f8208ff */
[C---:B------:R-:W-:Y:S01]  /*08b0*/  IMAD.WIDE.U32 R16, R14.reuse, UR24, RZ ;  /* 0x000000180e107c25 */ /* 0x040fe2000f8e00ff */
[----:B0-----:R-:W2:Y:S02]  /*08c0*/  LDG.E.U16 R29, desc[UR14][R12.64] ;  /* 0x0000000e0c1d7981 */ /* 0x001ea4000c1e1500 */
[----:B------:R-:W-:Y:S01]  /*08d0*/  IADD3 R15, PT, PT, R21, R15, RZ ;  /* 0x0000000f150f7210 */ /* 0x000fe20007ffe0ff */
[----:B------:R-:W-:Y:S01]  /*08e0*/  IMAD R11, R14, UR25, R11 ;  /* 0x000000190e0b7c24 */ /* 0x000fe2000f8e020b */
[----:B------:R-:W-:Y:S01]  /*08f0*/  LEA R10, P0, R16, UR26, 0x1 ;  /* 0x0000001a100a7c11 */ /* 0x000fe2000f8008ff */
[----:B------:R-:W-:Y:S01]  /*0900*/  IMAD.WIDE.U32 R18, R14, UR28, RZ ;  /* 0x0000001c0e127c25 */ /* 0x000fe2000f8e00ff */
[----:B------:R-:W-:-:S02]  /*0910*/  LEA.HI.X R25, R20, UR27, R15, 0x1, P1 ;  /* 0x0000001b14197c11 */ /* 0x000fc400088f0c0f */
[----:B------:R-:W-:Y:S01]  /*0920*/  IADD3 R11, PT, PT, R17, R11, RZ ;  /* 0x0000000b110b7210 */ /* 0x000fe20007ffe0ff */
[----:B------:R-:W-:Y:S01]  /*0930*/  IMAD R22, R14, UR29, R22 ;  /* 0x0000001d0e167c24 */ /* 0x000fe2000f8e0216 */
[----:B------:R-:W-:Y:S01]  /*0940*/  LEA R26, P3, R18, UR30, 0x1 ;  /* 0x0000001e121a7c11 */ /* 0x000fe2000f8608ff */
[----:B------:R-:W-:Y:S01]  /*0950*/  IMAD.X R28, R0, 0x1, R7, P2 ;  /* 0x00000001001c7824 */ /* 0x000fe200010e0607 */
[----:B------:R-:W-:Y:S01]  /*0960*/  LEA.HI.X R11, R16, UR27, R11, 0x1, P0 ;  /* 0x0000001b100b7c11 */ /* 0x000fe200080f0c0b */
[----:B------:R-:W-:Y:S01]  /*0970*/  IMAD.IADD R17, R19, 0x1, R22 ;  /* 0x0000000113117824 */ /* 0x000fe200078e0216 */
[----:B------:R-:W-:Y:S01]  /*0980*/  IADD3 R15, P0, PT, R6, R5, RZ ;  /* 0x00000005060f7210 */ /* 0x000fe20007f1e0ff */
[----:B------:R-:W-:Y:S01]  /*0990*/  IMAD R21, R0, UR28, RZ ;  /* 0x0000001c00157c24 */ /* 0x000fe2000f8e02ff */
[----:B------:R0:W-:Y:S01]  /*09a0*/  STL.64 [R1+0x18], R24 ;  /* 0x0000181801007387 */ /* 0x0001e20000100a00 */
[----:B------:R-:W-:Y:S01]  /*09b0*/  IMAD R20, R28, UR24, RZ ;  /* 0x000000181c147c24 */ /* 0x000fe2000f8e02ff */
[----:B------:R-:W-:Y:S01]  /*09c0*/  LEA.HI.X R27, R18, UR31, R17, 0x1, P3 ;  /* 0x0000001f121b7c11 */ /* 0x000fe200098f0c11 */
[C---:B------:R-:W-:Y:S01]  /*09d0*/  IMAD.WIDE.U32 R16, R4.reuse, UR28, RZ ;  /* 0x0000001c04107c25 */ /* 0x040fe2000f8e00ff */
[----:B------:R-:W-:Y:S01]  /*09e0*/  IADD3.X R22, PT, PT, R23, R7, RZ, P0, !PT ;  /* 0x0000000717167210 */ /* 0x000fe200007fe4ff */
[----:B------:R1:W-:Y:S02]  /*09f0*/  STL [R1+0x4c], R4 ;  /* 0x00004c0401007387 */ /* 0x0003e40000100800 */
[----:B------:R-:W-:-:S02]  /*0a00*/  IMAD R21, R4, UR29, R21 ;  /* 0x0000001d04157c24 */ /* 0x000fc4000f8e0215 */
[C---:B------:R-:W-:Y:S01]  /*0a10*/  IMAD.WIDE.U32 R18, R3.reuse, UR24, RZ ;  /* 0x0000001803127c25 */ /* 0x040fe2000f8e00ff */
[----:B------:R-:W3:Y:S01]  /*0a20*/  LDG.E.U16 R26, desc[UR14][R26.64] ;  /* 0x0000000e1a1a7981 */ /* 0x000ee2000c1e1500 */
[----:B0-----:R-:W-:Y:S02]  /*0a30*/  LEA R24, P1, R16, UR30, 0x1 ;  /* 0x0000001e10187c11 */ /* 0x001fe4000f8208ff */
[----:B------:R-:W-:Y:S01]  /*0a40*/  IMAD R20, R3, UR25, R20 ;  /* 0x0000001903147c24 */ /* 0x000fe2000f8e0214 */
[----:B------:R-:W-:Y:S01]  /*0a50*/  LEA R8, P0, R18, UR26, 0x1 ;  /* 0x0000001a12087c11 */ /* 0x000fe2000f8008ff */
[----:B------:R-:W-:Y:S01]  /*0a60*/  IMAD.IADD R17, R17, 0x1, R21 ;  /* 0x0000000111117824 */ /* 0x000fe200078e0215 */
[----:B-1----:R0:W4:Y:S01]  /*0a70*/  LDG.E.U16 R4, desc[UR14][R10.64] ;  /* 0x0000000e0a047981 */ /* 0x002122000c1e1500 */
[----:B------:R-:W-:Y:S01]  /*0a80*/  IMAD R21, R22, UR38, RZ ;  /* 0x0000002616157c24 */ /* 0x000fe2000f8e02ff */
[----:B------:R-:W-:Y:S02]  /*0a90*/  IADD3 R19, PT, PT, R19, R20, RZ ;  /* 0x0000001413137210 */ /* 0x000fe40007ffe0ff */
[----:B------:R-:W-:Y:S01]  /*0aa0*/  LEA.HI.X R25, R16, UR31, R17, 0x1, P1 ;  /* 0x0000001f10197c11 */ /* 0x000fe200088f0c11 */
[----:B------:R-:W-:Y:S01]  /*0ab0*/  IMAD.WIDE.U32 R16, R15, UR38, RZ ;  /* 0x000000260f107c25 */ /* 0x000fe2000f8e00ff */
[----:B------:R-:W-:-:S03]  /*0ac0*/  LEA.HI.X R9, R18, UR27, R19, 0x1, P0 ;  /* 0x0000001b12097c11 */ /* 0x000fc600080f0c13 */
[----:B------:R-:W-:Y:S01]  /*0ad0*/  IMAD R21, R15, UR39, R21 ;  /* 0x000000270f157c24 */ /* 0x000fe2000f8e0215 */
[----:B------:R-:W5:Y:S01]  /*0ae0*/  LDG.E.U16 R24, desc[UR14][R24.64] ;  /* 0x0000000e18187981 */ /* 0x000f62000c1e1500 */
[----:B------:R-:W-:Y:S02]  /*0af0*/  IMAD R18, R28, UR28, RZ ;  /* 0x0000001c1c127c24 */ /* 0x000fe4000f8e02ff */
[----:B------:R-:W-:Y:S01]  /*0b00*/  IMAD.IADD R21, R17, 0x1, R21 ;  /* 0x0000000111157824 */ /* 0x000fe200078e0215 */
[----:B------:R1:W-:Y:S01]  /*0b10*/  STL.64 [R1+0x8], R8 ;  /* 0x0000080801007387 */ /* 0x0003e20000100a00 */
[C---:B------:R-:W-:Y:S02]  /*0b20*/  IMAD R17, R3.reuse, UR29, R18 ;  /* 0x0000001d03117c24 */ /* 0x040fe4000f8e0212 */
[----:B------:R-:W-:Y:S01]  /*0b30*/  IMAD.WIDE.U32 R18, R3, UR28, RZ ;  /* 0x0000001c03127c25 */ /* 0x000fe2000f8e00ff */
[----:B-1----:R-:W-:-:S04]  /*0b40*/  LEA R8, P0, R16, UR40, 0x1 ;  /* 0x0000002810087c11 */ /* 0x002fc8000f8008ff */
[----:B------:R-:W-:-:S05]  /*0b50*/  LEA.HI.X R9, R16, UR41, R21, 0x1, P0 ;  /* 0x0000002910097c11 */ /* 0x000fca00080f0c15 */
[----:B------:R1:W-:Y:S04]  /*0b60*/  STL.64 [R1+0x10], R8 ;  /* 0x0000100801007387 */ /* 0x0003e80000100a00 */
[----:B-1----:R-:W2:Y:S01]  /*0b70*/  LDL.LU.64 R8, [R1+0x50] ;  /* 0x0000500001087983 */ /* 0x002ea20000300a00 */
[----:B------:R-:W-:Y:S02]  /*0b80*/  IADD3 R17, PT, PT, R19, R17, RZ ;  /* 0x0000001113117210 */ /* 0x000fe40007ffe0ff */
[----:B------:R-:W-:-:S04]  /*0b90*/  LEA R16, P0, R18, UR30, 0x1 ;  /* 0x0000001e12107c11 */ /* 0x000fc8000f8008ff */
[----:B------:R-:W-:Y:S01]  /*0ba0*/  LEA.HI.X R17, R18, UR31, R17, 0x1, P0 ;  /* 0x0000001f12117c11 */ /* 0x000fe200080f0c11 */
[----:B0-----:R-:W-:-:S04]  /*0bb0*/  IMAD.WIDE.U32 R10, R15, UR36, RZ ;  /* 0x000000240f0a7c25 */ /* 0x001fc8000f8e00ff */
[----:B------:R-:W-:Y:S01]  /*0bc0*/  IMAD R12, R23, UR36, RZ ;  /* 0x00000024170c7c24 */ /* 0x000fe2000f8e02ff */
[----:B------:R-:W3:Y:S03]  /*0bd0*/  LDG.E.U16 R16, desc[UR14][R16.64] ;  /* 0x0000000e10107981 */ /* 0x000ee6000c1e1500 */
[----:B------:R-:W-:Y:S02]  /*0be0*/  IMAD R12, R6, UR37, R12 ;  /* 0x00000025060c7c24 */ /* 0x000fe4000f8e020c */
[----:B--2---:R-:W-:Y:S02]  /*0bf0*/  IMAD R20, R9, UR36, RZ ;  /* 0x0000002409147c24 */ /* 0x004fe4000f8e02ff */
[----:B------:R-:W-:-:S04]  /*0c00*/  IMAD.WIDE.U32 R18, R8, UR36, RZ ;  /* 0x0000002408127c25 */ /* 0x000fc8000f8e00ff */
[----:B------:R-:W-:-:S04]  /*0c10*/  IMAD R20, R8, UR37, R20 ;  /* 0x0000002508147c24 */ /* 0x000fc8000f8e0214 */
[----:B------:R-:W-:Y:S01]  /*0c20*/  IMAD.IADD R19, R19, 0x1, R20 ;  /* 0x0000000113137824 */ /* 0x000fe200078e0214 */
[----:B------:R-:W-:-:S04]  /*0c30*/  LEA R20, P0, R18, UR42, 0x1 ;  /* 0x0000002a12147c11 */ /* 0x000fc8000f8008ff */
[----:B------:R-:W-:Y:S01]  /*0c40*/  LEA.HI.X R21, R18, UR43, R19, 0x1, P0 ;  /* 0x0000002b12157c11 */ /* 0x000fe200080f0c13 */
[----:B------:R-:W-:-:S04]  /*0c50*/  IMAD R18, R9, UR38, RZ ;  /* 0x0000002609127c24 */ /* 0x000fc8000f8e02ff */
[C---:B------:R-:W-:Y:S01]  /*0c60*/  IMAD R18, R8.reuse, UR39, R18 ;  /* 0x0000002708127c24 */ /* 0x040fe2000f8e0212 */
[----:B------:R-:W2:Y:S01]  /*0c70*/  LDG.E.U16 R14, desc[UR14][R20.64] ;  /* 0x0000000e140e7981 */ /* 0x000ea2000c1e1500 */
[----:B------:R-:W-:-:S05]  /*0c80*/  IMAD.WIDE.U32 R8, R8, UR38, RZ ;  /* 0x0000002608087c25 */ /* 0x000fca000f8e00ff */
[----:B------:R-:W-:Y:S02]  /*0c90*/  IADD3 R9, PT, PT, R9, R18, RZ ;  /* 0x0000001209097210 */ /* 0x000fe40007ffe0ff */
[----:B------:R-:W-:-:S04]  /*0ca0*/  LEA R18, P0, R8, UR40, 0x1 ;  /* 0x0000002808127c11 */ /* 0x000fc8000f8008ff */
[----:B------:R-:W-:Y:S01]  /*0cb0*/  LEA.HI.X R19, R8, UR41, R9, 0x1, P0 ;  /* 0x0000002908137c11 */ /* 0x000fe200080f0c09 */
[----:B------:R-:W-:-:S04]  /*0cc0*/  IMAD R8, R22, UR36, RZ ;  /* 0x0000002416087c24 */ /* 0x000fc8000f8e02ff */
[----:B------:R-:W-:Y:S01]  /*0cd0*/  IMAD R8, R15, UR37, R8 ;  /* 0x000000250f087c24 */ /* 0x000fe2000f8e0208 */
[----:B------:R-:W3:Y:S03]  /*0ce0*/  LDG.E.U16 R2, desc[UR14][R18.64] ;  /* 0x0000000e12027981 */ /* 0x000ee6000c1e1500 */
[----:B------:R-:W-:Y:S01]  /*0cf0*/  IMAD.IADD R9, R11, 0x1, R8 ;  /* 0x000000010b097824 */ /* 0x000fe200078e0208 */
[----:B------:R-:W-:-:S04]  /*0d00*/  LEA R8, P0, R10, UR42, 0x1 ;  /* 0x0000002a0a087c11 */ /* 0x000fc8000f8008ff */
[----:B------:R-:W-:Y:S01]  /*0d10*/  LEA.HI.X R9, R10, UR43, R9, 0x1, P0 ;  /* 0x0000002b0a097c11 */ /* 0x000fe200080f0c09 */
[----:B------:R-:W-:-:S05]  /*0d20*/  IMAD.WIDE.U32 R10, R6, UR36, RZ ;  /* 0x00000024060a7c25 */ /* 0x000fca000f8e00ff */
[----:B------:R-:W-:Y:S02]  /*0d30*/  IADD3 R6, PT, PT, R11, R12, RZ ;  /* 0x0000000c0b067210 */ /* 0x000fe40007ffe0ff */
[----:B------:R-:W-:-:S04]  /*0d40*/  LEA R12, P0, R10, UR42, 0x1 ;  /* 0x0000002a0a0c7c11 */ /* 0x000fc8000f8008ff */
[----:B------:R-:W-:Y:S02]  /*0d50*/  LEA.HI.X R13, R10, UR43, R6, 0x1, P0 ;  /* 0x0000002b0a0d7c11 */ /* 0x000fe400080f0c06 */
[----:B------:R-:W4:Y:S01]  /*0d60*/  LDL.LU.64 R10, [R1+0x18] ;  /* 0x00001800010a7983 */ /* 0x000f220000300a00 */
[-C--:B------:R-:W-:Y:S02]  /*0d70*/  IADD3 R15, P1, PT, R15, R5.reuse, RZ ;  /* 0x000000050f0f7210 */ /* 0x080fe40007f3e0ff */
[----:B------:R-:W-:Y:S01]  /*0d80*/  IADD3 R5, P0, PT, R3, R5, RZ ;  /* 0x0000000503057210 */ /* 0x000fe20007f1e0ff */
[----:B------:R0:W5:Y:S04]  /*0d90*/  LDG.E.U16 R0, desc[UR14][R12.64] ;  /* 0x0000000e0c007981 */ /* 0x000168000c1e1500 */
[----:B------:R-:W-:Y:S01]  /*0da0*/  IMAD.X R23, R28, 0x1, R7, P0 ;  /* 0x000000011c177824 */ /* 0x000fe200000e0607 */
[----:B------:R-:W3:Y:S03]  /*0db0*/  LDL.LU R27, [R1+0x30] ;  /* 0x00003000011b7983 */ /* 0x000ee60000300800 */
[----:B------:R-:W-:Y:S01]  /*0dc0*/  IMAD R6, R23, UR24, RZ ;  /* 0x0000001817067c24 */ /* 0x000fe2000f8e02ff */
[----:B------:R-:W-:Y:S01]  /*0dd0*/  IADD3.X R22, PT, PT, R22, R7, RZ, P1, !PT ;  /* 0x0000000716167210 */ /* 0x000fe20000ffe4ff */
[C---:B0-----:R-:W-:Y:S01]  /*0de0*/  IMAD.WIDE.U32 R12, R5.reuse, UR28, RZ ;  /* 0x0000001c050c7c25 */ /* 0x041fe2000f8e00ff */
[----:B------:R-:W3:Y:S03]  /*0df0*/  LDL R25, [R1+0x34] ;  /* 0x0000340001197983 */ /* 0x000ee60000100800 */
[----:B------:R-:W-:Y:S01]  /*0e00*/  IMAD R6, R5, UR25, R6 ;  /* 0x0000001905067c24 */ /* 0x000fe2000f8e0206 */
[----:B----4-:R-:W-:-:S02]  /*0e10*/  MOV R18, R10 ;  /* 0x0000000a00127202 */ /* 0x010fc40000000f00 */
[----:B------:R-:W-:Y:S01]  /*0e20*/  MOV R19, R11 ;  /* 0x0000000b00137202 */ /* 0x000fe20000000f00 */
[----:B------:R-:W-:-:S04]  /*0e30*/  IMAD.WIDE.U32 R10, R5, UR24, RZ ;  /* 0x00000018050a7c25 */ /* 0x000fc8000f8e00ff */
[----:B------:R-:W-:Y:S01]  /*0e40*/  IMAD.IADD R7, R11, 0x1, R6 ;  /* 0x000000010b077824 */ /* 0x000fe200078e0206 */
[C---:B------:R-:W-:Y:S01]  /*0e50*/  LEA R6, P0, R10.reuse, UR26, 0x1 ;  /* 0x0000001a0a067c11 */ /* 0x040fe2000f8008ff */
[----:B------:R0:W4:Y:S03]  /*0e60*/  LDG.E.U16 R20, desc[UR14][R18.64] ;  /* 0x0000000e12147981 */ /* 0x000126000c1e1500 */
[----:B------:R-:W-:Y:S01]  /*0e70*/  LEA.HI.X R7, R10, UR27, R7, 0x1, P0 ;  /* 0x0000001b0a077c11 */ /* 0x000fe200080f0c07 */
[----:B------:R-:W-:-:S04]  /*0e80*/  IMAD R10, R23, UR28, RZ ;  /* 0x0000001c170a7c24 */ /* 0x000fc8000f8e02ff */
[----:B------:R-:W-:-:S05]  /*0e90*/  IMAD R10, R5, UR29, R10 ;  /* 0x0000001d050a7c24 */ /* 0x000fca000f8e020a */
[----:B------:R-:W-:Y:S02]  /*0ea0*/  IADD3 R11, PT, PT, R13, R10, RZ ;  /* 0x0000000a0d0b7210 */ /* 0x000fe40007ffe0ff */
[----:B------:R-:W-:-:S04]  /*0eb0*/  LEA R10, P0, R12, UR30, 0x1 ;  /* 0x0000001e0c0a7c11 */ /* 0x000fc8000f8008ff */
[----:B------:R-:W-:Y:S01]  /*0ec0*/  LEA.HI.X R11, R12, UR31, R11, 0x1, P0 ;  /* 0x0000001f0c0b7c11 */ /* 0x000fe200080f0c0b */
[----:B------:R-:W-:-:S04]  /*0ed0*/  IMAD R12, R22, UR36, RZ ;  /* 0x00000024160c7c24 */ /* 0x000fc8000f8e02ff */
[C---:B0-----:R-:W-:Y:S01]  /*0ee0*/  IMAD R18, R15.reuse, UR37, R12 ;  /* 0x000000250f127c24 */ /* 0x041fe2000f8e020c */
[----:B------:R-:W3:Y:S01]  /*0ef0*/  LDG.E.U16 R10, desc[UR14][R10.64] ;  /* 0x0000000e0a0a7981 */ /* 0x000ee2000c1e1500 */
[----:B------:R-:W-:-:S05]  /*0f00*/  IMAD.WIDE.U32 R12, R15, UR36, RZ ;  /* 0x000000240f0c7c25 */ /* 0x000fca000f8e00ff */
[----:B------:R-:W-:Y:S02]  /*0f10*/  IADD3 R13, PT, PT, R13, R18, RZ ;  /* 0x000000120d0d7210 */ /* 0x000fe40007ffe0ff */
[----:B------:R-:W-:-:S04]  /*0f20*/  LEA R18, P0, R12, UR42, 0x1 ;  /* 0x0000002a0c127c11 */ /* 0x000fc8000f8008ff */
[----:B------:R-:W-:Y:S02]  /*0f30*/  LEA.HI.X R19, R12, UR43, R13, 0x1, P0 ;  /* 0x0000002b0c137c11 */ /* 0x000fe400080f0c0d */
[----:B------:R-:W2:Y:S01]  /*0f40*/  LDL.LU.64 R12, [R1+0x8] ;  /* 0x00000800010c7983 */ /* 0x000ea20000300a00 */
[----:B------:R-:W-:-:S03]  /*0f50*/  IMAD R22, R22, UR38, RZ ;  /* 0x0000002616167c24 */ /* 0x000fc6000f8e02ff */
[----:B------:R-:W3:Y:S01]  /*0f60*/  LDG.E.U16 R18, desc[UR14][R18.64] ;  /* 0x0000000e12127981 */ /* 0x000ee2000c1e1500 */
[----:B------:R-:W-:-:S03]  /*0f70*/  IMAD R17, R15, UR39, R22 ;  /* 0x000000270f117c24 */ /* 0x000fc6000f8e0216 */
[----:B--2---:R0:W2:Y:S02]  /*0f80*/  LDG.E.U16 R21, desc[UR14][R12.64] ;  /* 0x0000000e0c157981 */ /* 0x0040a4000c1e1500 */
[----:B0-----:R-:W-:Y:S02]  /*0f90*/  IMAD.WIDE.U32 R12, R15, UR38, RZ ;  /* 0x000000260f0c7c25 */ /* 0x001fe4000f8e00ff */
[----:B------:R0:W2:Y:S02]  /*0fa0*/  LDG.E.U16 R15, desc[UR14][R8.64] ;  /* 0x0000000e080f7981 */ /* 0x0000a4000c1e1500 */
[----:B------:R-:W-:Y:S02]  /*0fb0*/  IMAD.IADD R17, R13, 0x1, R17 ;  /* 0x000000010d117824 */ /* 0x000fe400078e0211 */
[----:B------:R-:W2:Y:S04]  /*0fc0*/  LDG.E.U16 R13, desc[UR14][R6.64] ;  /* 0x0000000e060d7981 */ /* 0x000ea8000c1e1500 */
[----:B------:R-:W3:Y:S01]  /*0fd0*/  LDL.LU.64 R6, [R1+0x10] ;  /* 0x0000100001067983 */ /* 0x000ee20000300a00 */
[----:B0-----:R-:W-:-:S04]  /*0fe0*/  LEA R8, P0, R12, UR40, 0x1 ;  /* 0x000000280c087c11 */ /* 0x001fc8000f8008ff */
[----:B------:R-:W-:-:S05]  /*0ff0*/  LEA.HI.X R9, R12, UR41, R17, 0x1, P0 ;  /* 0x000000290c097c11 */ /* 0x000fca00080f0c11 */
[----:B------:R5:W2:Y:S01]  /*1000*/  LDG.E.U16 R8, desc[UR14][R8.64] ;  /* 0x0000000e08087981 */ /* 0x000aa2000c1e1500 */
[----:B------:R-:W-:Y:S01]  /*1010*/  SHF.L.U32 R12, R14, 0x10, RZ ;  /* 0x000000100e0c7819 */ /* 0x000fe200000006ff */
[----:B------:R-:W-:Y:S01]  /*1020*/  IMAD.U32 R17, R29, 0x10000, RZ ;  /* 0x000100001d117824 */ /* 0x000fe200078e00ff */
[----:B-----5:R-:W-:Y:S01]  /*1030*/  SHF.L.U32 R9, R0, 0x10, RZ ;  /* 0x0000001000097819 */ /* 0x020fe200000006ff */
[----:B----4-:R-:W-:Y:S01]  /*1040*/  IMAD.U32 R20, R20, 0x10000, RZ ;  /* 0x0001000014147824 */ /* 0x010fe200078e00ff */
[----:B------:R-:W-:-:S05]  /*1050*/  SHF.L.U32 R24, R24, 0x10, RZ ;  /* 0x0000001018187819 */ /* 0x000fca00000006ff */
[----:B------:R-:W-:-:S04]  /*1060*/  FADD.FTZ R20, R20, R24 ;  /* 0x0000001814147221 */ /* 0x000fc80000010000 */
[----:B------:R-:W-:Y:S01]  /*1070*/  FADD.FTZ R9, R20, R9 ;  /* 0x0000000914097221 */ /* 0x000fe20000010000 */
[----:B---3--:R0:W3:Y:S02]  /*1080*/  LDG.E.U16 R11, desc[UR14][R6.64] ;  /* 0x0000000e060b7981 */ /* 0x0080e4000c1e1500 */
[----:B0-----:R-:W-:Y:S02]  /*1090*/  MOV R6, R25 ;  /* 0x0000001900067202 */ /* 0x001fe40000000f00 */
[----:B------:R-:W-:-:S05]  /*10a0*/  MOV R7, R27 ;  /* 0x0000001b00077202 */ /* 0x000fca0000000f00 */
[----:B------:R0:W4:Y:S02]  /*10b0*/  LDG.E.U16 R6, desc[UR14][R6.64] ;  /* 0x0000000e06067981 */ /* 0x000124000c1e1500 */
[----:B0-----:R-:W-:Y:S02]  /*10c0*/  SHF.L.U32 R7, R4, 0x10, RZ ;  /* 0x0000001004077819 */ /* 0x001fe400000006ff */
[----:B------:R-:W5:Y:S04]  /*10d0*/  LDL.LU R4, [R1+0x4c] ;  /* 0x00004c0001047983 */ /* 0x000f680000300800 */
[----:B------:R-:W5:Y:S04]  /*10e0*/  LDL.LU R0, [R1+0x48] ;  /* 0x0000480001007983 */ /* 0x000f680000300800 */
[----:B------:R-:W5:Y:S04]  /*10f0*/  LDL.LU R14, [R1+0x44] ;  /* 0x00004400010e7983 */ /* 0x000f680000300800 */
[----:B------:R-:W5:Y:S01]  /*1100*/  LDL.LU R29, [R1+0x40] ;  /* 0x00004000011d7983 */ /* 0x000f620000300800 */
[----:B------:R-:W-:-:S04]  /*1110*/  FADD.FTZ R9, R9, R17 ;  /* 0x0000001109097221 */ /* 0x000fc80000010000 */
[----:B------:R-:W-:Y:S01]  /*1120*/  FMUL.FTZ R9, R9, -1.4426950216293334961 ;  /* 0xbfb8aa3b09097820 */ /* 0x000fe20000410000 */
[----:B--2---:R-:W-:Y:S01]  /*1130*/  SHF.L.U32 R13, R13, 0x10, RZ ;  /* 0x000000100d0d7819 */ /* 0x004fe200000006ff */
[----:B------:R-:W-:-:S04]  /*1140*/  IMAD.U32 R10, R10, 0x10000, RZ ;  /* 0x000100000a0a7824 */ /* 0x000fc800078e00ff */
[----:B------:R-:W0:Y:S01]  /*1150*/  MUFU.EX2 R9, R9 ;  /* 0x0000000900097308 */ /* 0x000e220000000800 */
[----:B------:R-:W-:Y:S01]  /*1160*/  SHF.L.U32 R18, R18, 0x10, RZ ;  /* 0x0000001012127819 */ /* 0x000fe200000006ff */
[----:B------:R-:W-:Y:S01]  /*1170*/  FADD.FTZ R13, R13, R10 ;  /* 0x0000000a0d0d7221 */ /* 0x000fe20000010000 */
[----:B------:R-:W-:Y:S02]  /*1180*/  IMAD.U32 R8, R8, 0x10000, RZ ;  /* 0x0001000008087824 */ /* 0x000fe400078e00ff */
[----:B------:R-:W-:Y:S02]  /*1190*/  IMAD.U32 R26, R26, 0x10000, RZ ;  /* 0x000100001a1a7824 */ /* 0x000fe400078e00ff */
[----:B------:R-:W-:Y:S02]  /*11a0*/  FADD.FTZ R13, R13, R18 ;  /* 0x000000120d0d7221 */ /* 0x000fe40000010000 */
[----:B------:R-:W-:Y:S02]  /*11b0*/  FADD.FTZ R7, R7, R26 ;  /* 0x0000001a07077221 */ /* 0x000fe40000010000 */
[----:B------:R-:W-:Y:S01]  /*11c0*/  FADD.FTZ R13, R13, R8 ;  /* 0x000000080d0d7221 */ /* 0x000fe20000010000 */
[----:B0-----:R-:W-:Y:S01]  /*11d0*/  FADD.FTZ R8, R9, 1 ;  /* 0x3f80000009087421 */ /* 0x001fe20000010000 */
[----:B------:R-:W-:-:S02]  /*11e0*/  IMAD.U32 R19, R2, 0x10000, RZ ;  /* 0x0001000002137824 */ /* 0x000fc400078e00ff */
[----:B------:R-:W-:Y:S01]  /*11f0*/  FADD.FTZ R7, R7, R12 ;  /* 0x0000000c07077221 */ /* 0x000fe20000010000 */
[----:B------:R-:W-:Y:S02]  /*1200*/  SHF.L.U32 R21, R21, 0x10, RZ ;  /* 0x0000001015157819 */ /* 0x000fe400000006ff */
[----:B------:R-:W-:Y:S01]  /*1210*/  SHF.L.U32 R16, R16, 0x10, RZ ;  /* 0x0000001010107819 */ /* 0x000fe200000006ff */
[----:B------:R-:W0:Y:S01]  /*1220*/  MUFU.RCP R8, R8 ;  /* 0x0000000800087308 */ /* 0x000e220000001000 */
[----:B------:R-:W-:Y:S01]  /*1230*/  FADD.FTZ R7, R7, R19 ;  /* 0x0000001307077221 */ /* 0x000fe20000010000 */
[----:B------:R-:W-:Y:S01]  /*1240*/  SHF.L.U32 R15, R15, 0x10, RZ ;  /* 0x000000100f0f7819 */ /* 0x000fe200000006ff */
[----:B------:R-:W-:Y:S01]  /*1250*/  FMUL.FTZ R13, R13, -1.4426950216293334961 ;  /* 0xbfb8aa3b0d0d7820 */ /* 0x000fe20000410000 */
[----:B------:R-:W-:Y:S01]  /*1260*/  FADD.FTZ R16, R21, R16 ;  /* 0x0000001015107221 */ /* 0x000fe20000010000 */
[----:B------:R-:W-:Y:S01]  /*1270*/  FMUL.FTZ R12, R7, -1.4426950216293334961 ;  /* 0xbfb8aa3b070c7820 */ /* 0x000fe20000410000 */
[----:B------:R-:W2:Y:S02]  /*1280*/  LDL.LU R2, [R1+0x3c] ;  /* 0x00003c0001027983 */ /* 0x000ea40000300800 */
[----:B------:R-:W-:-:S03]  /*1290*/  FADD.FTZ R15, R16, R15 ;  /* 0x0000000f100f7221 */ /* 0x000fc60000010000 */
[----:B------:R-:W1:Y:S04]  /*12a0*/  MUFU.EX2 R12, R12 ;  /* 0x0000000c000c7308 */ /* 0x000e680000000800 */
[----:B------:R-:W0:Y:S01]  /*12b0*/  MUFU.EX2 R13, R13 ;  /* 0x0000000d000d7308 */ /* 0x000e220000000800 */
[----:B-1----:R-:W-:Y:S01]  /*12c0*/  FADD.FTZ R9, R12, 1 ;  /* 0x3f8000000c097421 */ /* 0x002fe20000010000 */
[----:B---3--:R-:W-:-:S05]  /*12d0*/  SHF.L.U32 R16, R11, 0x10, RZ ;  /* 0x000000100b107819 */ /* 0x008fca00000006ff */
[----:B------:R-:W-:Y:S01]  /*12e0*/  FADD.FTZ R7, R15, R16 ;  /* 0x000000100f077221 */ /* 0x000fe20000010000 */
[----:B----4-:R-:W-:-:S05]  /*12f0*/  SHF.L.U32 R11, R6, 0x10, RZ ;  /* 0x00000010060b7819 */ /* 0x010fca00000006ff */
[----:B0-----:R-:W-:Y:S01]  /*1300*/  FMUL.FTZ R16, R11, R8 ;  /* 0x000000080b107220 */ /* 0x001fe20000410000 */
[----:B------:R-:W-:Y:S01]  /*1310*/  FADD.FTZ R6, R13, 1 ;  /* 0x3f8000000d067421 */ /* 0x000fe20000010000 */
[----:B-----5:R-:W-:Y:S02]  /*1320*/  IMAD R17, R0, UR32, RZ ;  /* 0x0000002000117c24 */ /* 0x020fe4000f8e02ff */
[----:B------:R-:W3:Y:S01]  /*1330*/  LDL.LU R0, [R1+0x38] ;  /* 0x0000380001007983 */ /* 0x000ee20000300800 */
[----:B------:R-:W-:-:S04]  /*1340*/  IMAD.WIDE.U32 R10, R14, UR32, RZ ;  /* 0x000000200e0a7c25 */ /* 0x000fc8000f8e00ff */
[----:B------:R-:W-:-:S04]  /*1350*/  IMAD R29, R29, UR32, RZ ;  /* 0x000000201d1d7c24 */ /* 0x000fc8000f8e02ff */
[----:B------:R-:W-:Y:S01]  /*1360*/  IMAD R29, R14, UR33, R29 ;  /* 0x000000210e1d7c24 */ /* 0x000fe2000f8e021d */
[----:B------:R-:W-:-:S04]  /*1370*/  LEA R12, P0, R10, UR34, 0x1 ;  /* 0x000000220a0c7c11 */ /* 0x000fc8000f8008ff */
[----:B------:R-:W-:Y:S02]  /*1380*/  IADD3 R11, PT, PT, R11, R29, RZ ;  /* 0x0000001d0b0b7210 */ /* 0x000fe40007ffe0ff */
[----:B------:R-:W4:Y:S04]  /*1390*/  LDL.LU R29, [R1+0x2c] ;  /* 0x00002c00011d7983 */ /* 0x000f280000300800 */
[----:B------:R-:W5:Y:S04]  /*13a0*/  LDL.LU R26, [R1+0x34] ;  /* 0x00003400011a7983 */ /* 0x000f680000300800 */
[----:B------:R-:W3:Y:S01]  /*13b0*/  LDL.LU R25, [R1+0x20] ;  /* 0x0000200001197983 */ /* 0x000ee20000300800 */
[----:B------:R-:W-:-:S03]  /*13c0*/  LEA.HI.X R13, R10, UR35, R11, 0x1, P0 ;  /* 0x000000230a0d7c11 */ /* 0x000fc600080f0c0b */
[----:B------:R-:W5:Y:S01]  /*13d0*/  LDL.LU R24, [R1+0x28] ;  /* 0x0000280001187983 */ /* 0x000f620000300800 */
[C---:B------:R-:W-:Y:S02]  /*13e0*/  IMAD R17, R4.reuse, UR33, R17 ;  /* 0x0000002104117c24 */ /* 0x040fe4000f8e0211 */
[----:B------:R-:W-:-:S04]  /*13f0*/  IMAD.WIDE.U32 R10, R4, UR32, RZ ;  /* 0x00000020040a7c25 */ /* 0x000fc8000f8e00ff */
[----:B------:R-:W-:Y:S02]  /*1400*/  IMAD R4, R23, UR32, RZ ;  /* 0x0000002017047c24 */ /* 0x000fe4000f8e02ff */
[----:B------:R-:W3:Y:S01]  /*1410*/  LDL.LU R23, [R1+0x24] ;  /* 0x0000240001177983 */ /* 0x000ee20000300800 */
[----:B------:R-:W-:Y:S08]  /*1420*/  MUFU.TANH R7, R7 ;  /* 0x0000000700077308 */ /* 0x000ff00000002400 */
[----:B------:R-:W0:Y:S08]  /*1430*/  MUFU.RCP R9, R9 ;  /* 0x0000000900097308 */ /* 0x000e300000001000 */
[----:B------:R-:W-:Y:S01]  /*1440*/  MUFU.RCP R6, R6 ;  /* 0x0000000600067308 */ /* 0x000fe20000001000 */
[----:B0-----:R-:W-:-:S07]  /*1450*/  FFMA.FTZ R16, R7, R9, R16 ;  /* 0x0000000907107223 */ /* 0x001fce0000010010 */
[----:B------:R-:W0:Y:S01]  /*1460*/  MUFU.TANH R15, R16 ;  /* 0x00000010000f7308 */ /* 0x000e220000002400 */
[----:B------:R-:W-:-:S04]  /*1470*/  IMAD R28, R28, UR32, RZ ;  /* 0x000000201c1c7c24 */ /* 0x000fc8000f8e02ff */
[----:B------:R-:W-:Y:S02]  /*1480*/  IMAD R19, R3, UR33, R28 ;  /* 0x0000002103137c24 */ /* 0x000fe4000f8e021c */
[----:B0-----:R-:W-:Y:S01]  /*1490*/  FMUL.FTZ R21, R15, R6 ;  /* 0x000000060f157220 */ /* 0x001fe20000410000 */
[----:B------:R-:W-:-:S04]  /*14a0*/  IMAD.WIDE.U32 R14, R3, UR32, RZ ;  /* 0x00000020030e7c25 */ /* 0x000fc8000f8e00ff */
[C---:B------:R-:W-:Y:S02]  /*14b0*/  IMAD R3, R5.reuse, UR33, R4 ;  /* 0x0000002105037c24 */ /* 0x040fe4000f8e0204 */
[----:B------:R-:W-:Y:S01]  /*14c0*/  IMAD.WIDE.U32 R4, R5, UR32, RZ ;  /* 0x0000002005047c25 */ /* 0x000fe2000f8e00ff */
[----:B------:R-:W-:Y:S02]  /*14d0*/  F2FP.BF16.F32.PACK_AB R22, R16, R21 ;  /* 0x000000151016723e */ /* 0x000fe400000010ff */
[----:B------:R-:W-:Y:S02]  /*14e0*/  LEA R20, P2, R4, UR34, 0x1 ;  /* 0x0000002204147c11 */ /* 0x000fe4000f8408ff */
[----:B------:R-:W-:Y:S01]  /*14f0*/  IADD3 R3, PT, PT, R5, R3, RZ ;  /* 0x0000000305037210 */ /* 0x000fe20007ffe0ff */
[----:B------:R-:W-:-:S03]  /*1500*/  FADD.FTZ R9, R9, -RZ ;  /* 0x800000ff09097221 */ /* 0x000fc60000010000 */
[--C-:B------:R-:W-:Y:S01]  /*1510*/  LEA.HI.X R21, R4, UR35, R3.reuse, 0x1, P2 ;  /* 0x0000002304157c11 */ /* 0x100fe200090f0c03 */
[----:B------:R-:W-:Y:S01]  /*1520*/  FADD.FTZ R8, R8, -RZ ;  /* 0x800000ff08087221 */ /* 0x000fe20000010000 */
[----:B------:R-:W-:Y:S01]  /*1530*/  PRMT R3, R22, 0x7632, R3 ;  /* 0x0000763216037816 */ /* 0x000fe20000000003 */
[----:B------:R-:W-:Y:S01]  /*1540*/  FADD.FTZ R6, R6, -RZ ;  /* 0x800000ff06067221 */ /* 0x000fe20000010000 */
[----:B------:R-:W-:Y:S01]  /*1550*/  IMAD.IADD R17, R11, 0x1, R17 ;  /* 0x000000010b117824 */ /* 0x000fe200078e0211 */
[----:B------:R-:W-:Y:S01]  /*1560*/  UIMAD.WIDE.U32 UR18, UR6, UR48, URZ ;  /* 0x00000030061272a5 */ /* 0x000fe2000f8e00ff */
[----:B------:R-:W-:Y:S01]  /*1570*/  F2FP.BF16.F32.PACK_AB R8, R8, R9 ;  /* 0x000000090808723e */ /* 0x000fe200000010ff */
[----:B------:R-:W-:Y:S01]  /*1580*/  UIMAD.WIDE.U32 UR10, UR6, UR44, URZ ;  /* 0x0000002c060a72a5 */ /* 0x000fe2000f8e00ff */
[----:B------:R-:W-:Y:S01]  /*1590*/  LEA R16, P0, R10, UR34, 0x1 ;  /* 0x000000220a107c11 */ /* 0x000fe2000f8008ff */
[----:B------:R-:W-:Y:S01]  /*15a0*/  UIMAD.WIDE.U32 UR16, UR6, UR46, URZ ;  /* 0x0000002e061072a5 */ /* 0x000fe2000f8e00ff */
[----:B------:R-:W-:Y:S01]  /*15b0*/  F2FP.BF16.F32.PACK_AB R6, R6, R7 ;  /* 0x000000070606723e */ /* 0x000fe200000010ff */
[----:B------:R-:W-:Y:S01]  /*15c0*/  UIMAD UR7, UR6, UR49, UR19 ;  /* 0x00000031060772a4 */ /* 0x000fe2000f8e0213 */
[----:B------:R-:W-:Y:S01]  /*15d0*/  LEA.HI.X R17, R10, UR35, R17, 0x1, P0 ;  /* 0x000000230a117c11 */ /* 0x000fe200080f0c11 */
[----:B------:R-:W-:Y:S01]  /*15e0*/  UIMAD UR9, UR6, UR45, UR11 ;  /* 0x0000002d060972a4 */ /* 0x000fe2000f8e020b */
[----:B------:R-:W-:Y:S01]  /*15f0*/  LEA R18, P1, R14, UR34, 0x1 ;  /* 0x000000220e127c11 */ /* 0x000fe2000f8208ff */
[----:B------:R-:W-:Y:S01]  /*1600*/  UIMAD UR8, UR6, UR47, UR17 ;  /* 0x0000002f060872a4 */ /* 0x000fe2000f8e0211 */
[----:B------:R-:W-:-:S02]  /*1610*/  IADD3 R19, PT, PT, R15, R19, RZ ;  /* 0x000000130f137210 */ /* 0x000fc40007ffe0ff */
[C---:B------:R-:W-:Y:S02]  /*1620*/  PRMT R9, R6.reuse, 0x7610, R9 ;  /* 0x0000761006097816 */ /* 0x040fe40000000009 */
[----:B------:R-:W-:Y:S02]  /*1630*/  PRMT R10, R6, 0x7632, R10 ;  /* 0x00007632060a7816 */ /* 0x000fe4000000000a */
[----:B------:R-:W-:Y:S02]  /*1640*/  MOV R6, UR16 ;  /* 0x0000001000067c02 */ /* 0x000fe40008000f00 */
[----:B------:R-:W-:Y:S02]  /*1650*/  MOV R7, UR17 ;  /* 0x0000001100077c02 */ /* 0x000fe40008000f00 */
[----:B------:R-:W-:Y:S02]  /*1660*/  LEA.HI.X R19, R14, UR35, R19, 0x1, P1 ;  /* 0x000000230e137c11 */ /* 0x000fe400088f0c13 */
[----:B------:R-:W-:-:S02]  /*1670*/  MOV R7, UR7 ;  /* 0x0000000700077c02 */ /* 0x000fc40008000f00 */
[----:B--2---:R-:W-:Y:S01]  /*1680*/  IADD3 R2, P0, PT, R2, UR6, RZ ;  /* 0x0000000602027c10 */ /* 0x004fe2000ff1e0ff */
[----:B----4-:R-:W-:Y:S01]  /*1690*/  IMAD.MOV.U32 R4, RZ, RZ, R29 ;  /* 0x000000ffff047224 */ /* 0x010fe200078e001d */
[----:B-----5:R-:W-:-:S05]  /*16a0*/  MOV R5, R24 ;  /* 0x0000001800057202 */ /* 0x020fca0000000f00 */
[----:B------:R3:W-:Y:S02]  /*16b0*/  STG.E.U16 desc[UR14][R4.64], R22 ;  /* 0x0000001604007986 */ /* 0x0007e4000c10150e */
[----:B---3--:R-:W-:Y:S01]  /*16c0*/  MOV R4, R23 ;  /* 0x0000001700047202 */ /* 0x008fe20000000f00 */
[----:B------:R-:W-:-:S05]  /*16d0*/  IMAD.MOV.U32 R5, RZ, RZ, R25 ;  /* 0x000000ffff057224 */ /* 0x000fca00078e0019 */
[----:B------:R0:W-:Y:S04]  /*16e0*/  STG.E.U16 desc[UR14][R4.64], R3 ;  /* 0x0000000304007986 */ /* 0x0001e8000c10150e */
[----:B------:R1:W-:Y:S01]  /*16f0*/  STG.E.U16 desc[UR14][R12.64], R8 ;  /* 0x000000080c007986 */ /* 0x0003e2000c10150e */
[----:B0-----:R-:W-:Y:S02]  /*1700*/  PRMT R5, R8, 0x7632, R5 ;  /* 0x0000763208057816 */ /* 0x001fe40000000005 */
[----:B------:R-:W-:Y:S01]  /*1710*/  MOV R4, UR10 ;  /* 0x0000000a00047c02 */ /* 0x000fe20008000f00 */
[----:B-1----:R-:W-:Y:S02]  /*1720*/  IMAD.U32 R8, RZ, RZ, UR18 ;  /* 0x00000012ff087e24 */ /* 0x002fe4000f8e00ff */
[----:B------:R0:W-:Y:S01]  /*1730*/  STG.E.U16 desc[UR14][R16.64], R5 ;  /* 0x0000000510007986 */ /* 0x0001e2000c10150e */
[----:B------:R-:W-:-:S02]  /*1740*/  LEA R23, P1, R4, R23, 0x1 ;  /* 0x0000001704177211 */ /* 0x000fc400078208ff */
[----:B------:R-:W-:Y:S02]  /*1750*/  MOV R3, UR9 ;  /* 0x0000000900037c02 */ /* 0x000fe40008000f00 */
[----:B------:R-:W-:Y:S02]  /*1760*/  LEA R26, P3, R8, R26, 0x1 ;  /* 0x0000001a081a7211 */ /* 0x000fe400078608ff */
[----:B------:R-:W-:Y:S01]  /*1770*/  LEA R29, P2, R6, R29, 0x1 ;  /* 0x0000001d061d7211 */ /* 0x000fe200078408ff */
[----:B0-----:R-:W-:Y:S02]  /*1780*/  IMAD.U32 R5, RZ, RZ, UR11 ;  /* 0x0000000bff057e24 */ /* 0x001fe4000f8e00ff */
[----:B------:R-:W-:Y:S01]  /*1790*/  IMAD.U32 R5, RZ, RZ, UR8 ;  /* 0x00000008ff057e24 */ /* 0x000fe2000f8e00ff */
[----:B------:R-:W-:Y:S01]  /*17a0*/  LEA.HI.X R27, R8, R27, R7, 0x1, P3 ;  /* 0x0000001b081b7211 */ /* 0x000fe200018f0c07 */
[----:B------:R-:W-:Y:S01]  /*17b0*/  STL [R1+0x24], R23 ;  /* 0x0000241701007387 */ /* 0x000fe20000100800 */
[----:B------:R-:W-:-:S02]  /*17c0*/  LEA.HI.X R25, R4, R25, R3, 0x1, P1 ;  /* 0x0000001904197211 */ /* 0x000fc400008f0c03 */
[----:B------:R-:W-:Y:S01]  /*17d0*/  LEA.HI.X R24, R6, R24, R5, 0x1, P2 ;  /* 0x0000001806187211 */ /* 0x000fe200010f0c05 */
[----:B------:R-:W-:Y:S01]  /*17e0*/  STL [R1+0x2c], R29 ;  /* 0x00002c1d01007387 */ /* 0x000fe20000100800 */
[----:B------:R-:W-:-:S03]  /*17f0*/  IADD3.X R0, PT, PT, RZ, R0, RZ, P0, !PT ;  /* 0x00000000ff007210 */ /* 0x000fc600007fe4ff */
[----:B------:R-:W-:Y:S01]  /*1800*/  STL [R1+0x34], R26 ;  /* 0x0000341a01007387 */ /* 0x000fe20000100800 */
[----:B------:R-:W-:-:S03]  /*1810*/  ISETP.GE.U32.AND P0, PT, R2, UR50, PT ;  /* 0x0000003202007c0c */ /* 0x000fc6000bf06070 */
[----:B------:R-:W-:Y:S04]  /*1820*/  STL [R1+0x30], R27 ;  /* 0x0000301b01007387 */ /* 0x000fe80000100800 */
[----:B------:R0:W-:Y:S04]  /*1830*/  STG.E.U16 desc[UR14][R18.64], R9 ;  /* 0x0000000912007986 */ /* 0x0001e8000c10150e */
[----:B------:R1:W-:Y:S04]  /*1840*/  STL [R1+0x20], R25 ;  /* 0x0000201901007387 */ /* 0x0003e80000100800 */
[----:B------:R1:W-:Y:S04]  /*1850*/  STG.E.U16 desc[UR14][R20.64], R10 ;  /* 0x0000000a14007986 */ /* 0x0003e8000c10150e */
[----:B------:R1:W-:Y:S01]  /*1860*/  STL [R1+0x28], R24 ;  /* 0x0000281801007387 */ /* 0x0003e20000100800 */
[----:B------:R-:W-:-:S02]  /*1870*/  ISETP.GE.AND.EX P0, PT, R0, UR51, PT, P0 ;  /* 0x0000003300007c0c */ /* 0x000fc4000bf06300 */
[----:B0-----:R-:W-:-:S11]  /*1880*/  MOV R9, UR19 ;  /* 0x0000001300097c02 */ /* 0x001fd60008000f00 */
[----:B-1----:R-:W-:Y:S05]  /*1890*/  @!P0 BRA `(.L_x_1005) ;  /* 0xffffffe800f48947 */ /* 0x002fea000383ffff */
[----:B------:R-:W-:Y:S05]  /*18a0*/  BSYNC.RECONVERGENT B0 ;  /* 0x0000000000007941 */ /* 0x000fea0003800200 */
.L_x_1001:
[----:B------:R-:W-:Y:S05]  /*18b0*/  EXIT ;  /* 0x000000000000794d */ /* 0x000fea0003800000 */
.L_x_1000:
        /* <DEDUP_REMOVED lines=9> */
[----:B------:R-:W-:-:S03]  /*1950*/  UIMAD.WIDE.U32 UR24, UR6, UR20, URZ ;  /* 0x00000014061872a5 */ /* 0x000fc6000f8e00ff */
[C---:B------:R-:W-:Y:S01]  /*1960*/  IMAD R11, R2.reuse, UR21, R9 ;  /* 0x00000015020b7c24 */ /* 0x040fe2000f8e0209 */
[----:B-1----:R-:W-:Y:S02]  /*1970*/  UIMAD.WIDE.U32 UR30, UR6, UR26, URZ ;  /* 0x0000001a061e72a5 */ /* 0x002fe4000f8e00ff */
[----:B------:R-:W-:Y:S01]  /*1980*/  IMAD.WIDE.U32 R8, R2, UR26, RZ ;  /* 0x0000001a02087c25 */ /* 0x000fe2000f8e00ff */
[----:B------:R-:W-:Y:S02]  /*1990*/  UIMAD UR10, UR6, UR21, UR25 ;  /* 0x00000015060a72a4 */ /* 0x000fe4000f8e0219 */
[----:B---3--:R-:W-:Y:S02]  /*19a0*/  UIMAD.WIDE.U32 UR18, UR6, UR8, URZ ;  /* 0x00000008061272a5 */ /* 0x008fe4000f8e00ff */
[----:B------:R-:W-:Y:S01]  /*19b0*/  IMAD R3, R0, UR8, RZ ;  /* 0x0000000800037c24 */ /* 0x000fe2000f8e02ff */
[----:B--2---:R-:W-:Y:S01]  /*19c0*/  LEA R10, P2, R8, UR28, 0x1 ;  /* 0x0000001c080a7c11 */ /* 0x004fe2000f8408ff */
[----:B------:R-:W-:Y:S01]  /*19d0*/  IMAD R13, R0, UR26, RZ ;  /* 0x0000001a000d7c24 */ /* 0x000fe2000f8e02ff */
[----:B------:R-:W-:Y:S01]  /*19e0*/  UIMAD UR11, UR6, UR9, UR19 ;  /* 0x00000009060b72a4 */ /* 0x000fe2000f8e0213 */
[----:B------:R-:W-:Y:S01]  /*19f0*/  IMAD.WIDE.U32 R4, R2, UR8, RZ ;  /* 0x0000000802047c25 */ /* 0x000fe2000f8e00ff */
[----:B------:R-:W-:Y:S01]  /*1a00*/  UIMAD UR7, UR6, UR27, UR31 ;  /* 0x0000001b060772a4 */ /* 0x000fe2000f8e021f */
[----:B------:R1:W-:Y:S01]  /*1a10*/  STL [R1], R10 ;  /* 0x0000000a01007387 */ /* 0x0003e20000100800 */
[----:B0-----:R-:W-:Y:S01]  /*1a20*/  LEA R28, P1, R6, UR22, 0x1 ;  /* 0x00000016061c7c11 */ /* 0x001fe2000f8208ff */
[----:B------:R-:W-:Y:S01]  /*1a30*/  IMAD R3, R2, UR9, R3 ;  /* 0x0000000902037c24 */ /* 0x000fe2000f8e0203 */
[----:B----4-:R-:W-:Y:S01]  /*1a40*/  LEA R25, P0, R4, UR16, 0x1 ;  /* 0x0000001004197c11 */ /* 0x010fe2000f8008ff */
[----:B------:R-:W-:Y:S01]  /*1a50*/  IMAD R13, R2, UR27, R13 ;  /* 0x0000001b020d7c24 */ /* 0x000fe2000f8e020d */
[----:B------:R-:W0:Y:S01]  /*1a60*/  LDCU UR44, c[0x0][0x1084] ;  /* 0x00021080ff2c77ac */ /* 0x000e220008000800 */
[----:B------:R-:W-:Y:S01]  /*1a70*/  IMAD.IADD R11, R7, 0x1, R11 ;  /* 0x00000001070b7824 */ /* 0x000fe200078e020b */
[----:B------:R-:W-:-:S02]  /*1a80*/  IADD3 R3, PT, PT, R5, R3, RZ ;  /* 0x0000000305037210 */ /* 0x000fc40007ffe0ff */
[----:B------:R-:W-:Y:S01]  /*1a90*/  IADD3 R13, PT, PT, R9, R13, RZ ;  /* 0x0000000d090d7210 */ /* 0x000fe20007ffe0ff */
[----:B------:R-:W2:Y:S01]  /*1aa0*/  LDCU UR45, c[0x0][0x1080] ;  /* 0x00021000ff2d77ac */ /* 0x000ea20008000800 */
[----:B------:R-:W-:Y:S02]  /*1ab0*/  LEA.HI.X R23, R4, UR17, R3, 0x1, P0 ;  /* 0x0000001104177c11 */ /* 0x000fe400080f0c03 */
[----:B------:R-:W-:Y:S01]  /*1ac0*/  LEA.HI.X R27, R6, UR23, R11, 0x1, P1 ;  /* 0x00000017061b7c11 */ /* 0x000fe200088f0c0b */
[----:B------:R-:W3:Y:S01]  /*1ad0*/  LDCU.64 UR46, c[0x0][0x1080] ;  /* 0x00021000ff2e77ac */ /* 0x000ee20008000a00 */
[----:B------:R-:W-:Y:S01]  /*1ae0*/  LEA.HI.X R29, R8, UR29, R13, 0x1, P2 ;  /* 0x0000001d081d7c11 */ /* 0x000fe200090f0c0d */
        /* <DEDUP_REMOVED lines=8> */
[----:B------:R-:W-:Y:S02]  /*1b70*/  USHF.L.U64.HI UR10, UR24, 0x1, UR10 ;  /* 0x00000001180a7899 */ /* 0x000fe4000801020a */
[----:B-1----:R-:W-:-:S12]  /*1b80*/  USHF.L.U64.HI UR7, UR30, 0x1, UR7 ;  /* 0x000000011e077899 */ /* 0x002fd80008010207 */
.L_x_1010:
[----:B0-----:R-:W-:Y:S01]  /*1b90*/  MOV R3, UR44 ;  /* 0x0000002c00037c02 */ /* 0x001fe20008000f00 */
[----:B------:R-:W-:Y:S03]  /*1ba0*/  BSSY.RECONVERGENT B1, `(.L_x_1007) ;  /* 0x0000029000017945 */ /* 0x000fe60003800200 */
[----:B------:R-:W-:-:S04]  /*1bb0*/  LOP3.LUT R4, R0, R3, RZ, 0xfc, !PT ;  /* 0x0000000300047212 */ /* 0x000fc800078efcff */
[----:B------:R-:W-:-:S13]  /*1bc0*/  ISETP.NE.U32.AND P0, PT, R4, RZ, PT ;  /* 0x000000ff0400720c */ /* 0x000fda0003f05070 */
[----:B------:R-:W-:Y:S05]  /*1bd0*/  @P0 BRA `(.L_x_1008) ;  /* 0x0000000000600947 */ /* 0x000fea0003800000 */
[----:B--2---:R-:W-:Y:S02]  /*1be0*/  IMAD.U32 R7, RZ, RZ, UR45 ;  /* 0x0000002dff077e24 */ /* 0x004fe4000f8e00ff */
[----:B------:R-:W-:Y:S02]  /*1bf0*/  HFMA2 R13, -RZ, RZ, 0, 0 ;  /* 0x00000000ff0d7431 */ /* 0x000fe400000001ff */
        /* <DEDUP_REMOVED lines=22> */
.L_x_1008:
[----:B------:R-:W-:-:S07]  /*1d60*/  MOV R3, 0x1d80 ;  /* 0x00001d8000037802 */ /* 0x000fce0000000f00 */
[----:B--234-:R-:W-:Y:S05]  /*1d70*/  CALL.REL.NOINC `($__internal_32_$__cuda_sm20_div_s64) ;  /* 0x0000000800d07944 */ /* 0x01cfea0003c00000 */
        /* <DEDUP_REMOVED lines=8> */
[----:B------:R-:W-:-:S03]  /*1e00*/  IMAD.WIDE.U32 R4, R6, R7, R4 ;  /* 0x0000000706047225 */ /* 0x000fc600078e0004 */
[----:B------:R-:W-:Y:S02]  /*1e10*/  MOV R8, R4 ;  /* 0x0000000400087202 */ /* 0x000fe40000000f00 */
[----:B------:R-:W-:-:S07]  /*1e20*/  IADD3 R9, PT, PT, R9, R5, RZ ;  /* 0x0000000509097210 */ /* 0x000fce0007ffe0ff */
.L_x_1009:
[----:B---34-:R-:W-:Y:S05]  /*1e30*/  BSYNC.RECONVERGENT B1 ;  /* 0x0000000000017941 */ /* 0x018fea0003800200 */
.L_x_1007:
[C---:B------:R-:W-:Y:S02]  /*1e40*/  IMAD R5, R12.reuse, UR5, RZ ;  /* 0x000000050c057c24 */ /* 0x040fe4000f8e02ff */
[----:B------:R-:W-:-:S04]  /*1e50*/  IMAD.WIDE.U32 R8, R12, UR4, R8 ;  /* 0x000000040c087c25 */ /* 0x000fc8000f8e0008 */
[----:B------:R-:W-:Y:S01]  /*1e60*/  IMAD R5, R13, UR4, R5 ;  /* 0x000000040d057c24 */ /* 0x000fe2000f8e0205 */
[C---:B------:R-:W-:Y:S01]  /*1e70*/  IADD3 R22, P1, PT, R8.reuse, R7, RZ ;  /* 0x0000000708167210 */ /* 0x040fe20007f3e0ff */
[----:B------:R-:W-:-:S04]  /*1e80*/  IMAD.WIDE.U32 R12, R8, UR36, RZ ;  /* 0x00000024080c7c25 */ /* 0x000fc8000f8e00ff */
[----:B------:R-:W-:Y:S02]  /*1e90*/  IMAD.IADD R9, R9, 0x1, R5 ;  /* 0x0000000109097824 */ /* 0x000fe400078e0205 */
[----:B------:R-:W-:-:S03]  /*1ea0*/  IMAD.WIDE.U32 R4, R8, UR32, RZ ;  /* 0x0000002008047c25 */ /* 0x000fc6000f8e00ff */
[C---:B------:R-:W-:Y:S01]  /*1eb0*/  IADD3.X R6, PT, PT, R9.reuse, R3, RZ, P1, !PT ;  /* 0x0000000309067210 */ /* 0x040fe20000ffe4ff */
[C---:B------:R-:W-:Y:S01]  /*1ec0*/  IMAD R11, R9.reuse, UR32, RZ ;  /* 0x00000020090b7c24 */ /* 0x040fe2000f8e02ff */
[----:B------:R-:W-:Y:S01]  /*1ed0*/  LEA R18, P0, R4, UR34, 0x1 ;  /* 0x0000002204127c11 */ /* 0x000fe2000f8008ff */
[----:B------:R-:W-:Y:S01]  /*1ee0*/  IMAD R15, R9, UR36, RZ ;  /* 0x00000024090f7c24 */ /* 0x000fe2000f8e02ff */
[----:B------:R-:W-:Y:S01]  /*1ef0*/  LEA R10, P1, R12, UR38, 0x1 ;  /* 0x000000260c0a7c11 */ /* 0x000fe2000f8208ff */
[C---:B------:R-:W-:Y:S02]  /*1f00*/  IMAD R11, R8.reuse, UR33, R11 ;  /* 0x00000021080b7c24 */ /* 0x040fe4000f8e020b */
[----:B------:R-:W-:Y:S02]  /*1f10*/  IMAD R15, R8, UR37, R15 ;  /* 0x00000025080f7c24 */ /* 0x000fe4000f8e020f */
[----:B------:R-:W-:Y:S01]  /*1f20*/  IMAD.WIDE.U32 R16, R22, UR36, RZ ;  /* 0x0000002416107c25 */ /* 0x000fe2000f8e00ff */
[----:B------:R-:W-:-:S03]  /*1f30*/  IADD3 R11, PT, PT, R5, R11, RZ ;  /* 0x0000000b050b7210 */ /* 0x000fc60007ffe0ff */
[----:B------:R-:W-:Y:S01]  /*1f40*/  IMAD.IADD R5, R13, 0x1, R15 ;  /* 0x000000010d057824 */ /* 0x000fe200078e020f */
[----:B------:R-:W-:Y:S01]  /*1f50*/  LEA.HI.X R19, R4, UR35, R11, 0x1, P0 ;  /* 0x0000002304137c11 */ /* 0x000fe200080f0c0b */
[----:B------:R-:W-:Y:S02]  /*1f60*/  IMAD R13, R6, UR32, RZ ;  /* 0x00000020060d7c24 */ /* 0x000fe4000f8e02ff */
[----:B------:R-:W-:Y:S01]  /*1f70*/  IMAD.WIDE.U32 R14, R22, UR32, RZ ;  /* 0x00000020160e7c25 */ /* 0x000fe2000f8e00ff */
[----:B------:R-:W-:Y:S01]  /*1f80*/  LEA.HI.X R11, R12, UR39, R5, 0x1, P1 ;  /* 0x000000270c0b7c11 */ /* 0x000fe200088f0c05 */
[----:B------:R0:W2:Y:S01]  /*1f90*/  LDG.E.U16 R24, desc[UR14][R18.64] ;  /* 0x0000000e12187981 */ /* 0x0000a2000c1e1500 */
[C---:B------:R-:W-:Y:S01]  /*1fa0*/  IADD3 R4, P1, PT, R22.reuse, R7, RZ ;  /* 0x0000000716047210 */ /* 0x040fe20007f3e0ff */
[----:B------:R-:W-:Y:S01]  /*1fb0*/  IMAD R13, R22, UR33, R13 ;  /* 0x00000021160d7c24 */ /* 0x000fe2000f8e020d */
[----:B------:R-:W-:Y:S01]  /*1fc0*/  LEA R12, P0, R14, UR34, 0x1 ;  /* 0x000000220e0c7c11 */ /* 0x000fe2000f8008ff */
[----:B------:R-:W-:-:S02]  /*1fd0*/  IMAD R5, R6, UR36, RZ ;  /* 0x0000002406057c24 */ /* 0x000fc4000f8e02ff */
[----:B------:R-:W-:Y:S01]  /*1fe0*/  IMAD.WIDE.U32 R20, R4, UR32, RZ ;  /* 0x0000002004147c25 */ /* 0x000fe2000f8e00ff */
[----:B------:R-:W-:-:S03]  /*1ff0*/  IADD3 R13, PT, PT, R15, R13, RZ ;  /* 0x0000000d0f0d7210 */ /* 0x000fc60007ffe0ff */
[----:B------:R-:W-:Y:S01]  /*2000*/  IMAD R15, R22, UR37, R5 ;  /* 0x00000025160f7c24 */ /* 0x000fe2000f8e0205 */
[----:B------:R-:W-:Y:S02]  /*2010*/  IADD3.X R5, PT, PT, R6, R3, RZ, P1, !PT ;  /* 0x0000000306057210 */ /* 0x000fe40000ffe4ff */
[----:B------:R-:W-:Y:S01]  /*2020*/  LEA.HI.X R13, R14, UR35, R13, 0x1, P0 ;  /* 0x000000230e0d7c11 */ /* 0x000fe200080f0c0d */
[----:B------:R-:W-:Y:S01]  /*2030*/  IMAD.IADD R15, R17, 0x1, R15 ;  /* 0x00000001110f7824 */ /* 0x000fe200078e020f */
[----:B------:R-:W-:Y:S01]  /*2040*/  LEA R14, P0, R16, UR38, 0x1 ;  /* 0x00000026100e7c11 */ /* 0x000fe2000f8008ff */
[----:B------:R-:W-:Y:S02]  /*2050*/  IMAD R17, R5, UR32, RZ ;  /* 0x0000002005117c24 */ /* 0x000fe4000f8e02ff */
[----:B0-----:R-:W-:Y:S01]  /*2060*/  IMAD.WIDE.U32 R18, R4, UR36, RZ ;  /* 0x0000002404127c25 */ /* 0x001fe2000f8e00ff */
[----:B------:R-:W-:Y:S02]  /*2070*/  LEA.HI.X R15, R16, UR39, R15, 0x1, P0 ;  /* 0x00000027100f7c11 */ /* 0x000fe400080f0c0f */
[----:B------:R-:W-:Y:S01]  /*2080*/  LEA R16, P0, R20, UR34, 0x1 ;  /* 0x0000002214107c11 */ /* 0x000fe2000f8008ff */
[----:B------:R-:W-:-:S05]  /*2090*/  IMAD R17, R4, UR33, R17 ;  /* 0x0000002104117c24 */ /* 0x000fca000f8e0211 */
[----:B------:R-:W-:Y:S01]  /*20a0*/  IADD3 R17, PT, PT, R21, R17, RZ ;  /* 0x0000001115117210 */ /* 0x000fe20007ffe0ff */
[----:B------:R-:W-:-:S03]  /*20b0*/  IMAD R21, R5, UR36, RZ ;  /* 0x0000002405157c24 */ /* 0x000fc6000f8e02ff */
[----:B------:R-:W-:Y:S01]  /*20c0*/  LEA.HI.X R17, R20, UR35, R17, 0x1, P0 ;  /* 0x0000002314117c11 */ /* 0x000fe200080f0c11 */
[----:B------:R-:W-:Y:S01]  /*20d0*/  IMAD R21, R4, UR37, R21 ;  /* 0x0000002504157c24 */ /* 0x000fe2000f8e0215 */
[----:B------:R-:W-:-:S03]  /*20e0*/  LEA R20, P0, R18, UR38, 0x1 ;  /* 0x0000002612147c11 */ /* 0x000fc6000f8008ff */
[----:B------:R-:W3:Y:S01]  /*20f0*/  LDG.E.U16 R16, desc[UR14][R16.64] ;  /* 0x0000000e10107981 */ /* 0x000ee2000c1e1500 */
[----:B------:R-:W-:-:S04]  /*2100*/  IADD3 R19, PT, PT, R19, R21, RZ ;  /* 0x0000001513137210 */ /* 0x000fc80007ffe0ff */
[----:B------:R-:W-:Y:S02]  /*2110*/  LEA.HI.X R21, R18, UR39, R19, 0x1, P0 ;  /* 0x0000002712157c11 */ /* 0x000fe400080f0c13 */
[----:B------:R0:W4:Y:S04]  /*2120*/  LDG.E.U16 R18, desc[UR14][R10.64] ;  /* 0x0000000e0a127981 */ /* 0x000128000c1e1500 */
[----:B------:R-:W5:Y:S04]  /*2130*/  LDG.E.U16 R20, desc[UR14][R20.64] ;  /* 0x0000000e14147981 */ /* 0x000f68000c1e1500 */
[----:B------:R1:W2:Y:S04]  /*2140*/  LDG.E.U16 R19, desc[UR14][R12.64] ;  /* 0x0000000e0c137981 */ /* 0x0002a8000c1e1500 */
[----:B------:R-:W3:Y:S01]  /*2150*/  LDL.LU R21, [R1] ;  /* 0x0000000001157983 */ /* 0x000ee20000300800 */
[----:B------:R-:W-:-:S05]  /*2160*/  IADD3 R7, P0, PT, R4, R7, RZ ;  /* 0x0000000704077210 */ /* 0x000fca0007f1e0ff */
[----:B------:R-:W-:-:S04]  /*2170*/  IMAD.X R3, R5, 0x1, R3, P0 ;  /* 0x0000000105037824 */ /* 0x000fc800000e0603 */
[----:B------:R-:W-:Y:S02]  /*2180*/  IMAD R26, R3, UR32, RZ ;  /* 0x00000020031a7c24 */ /* 0x000fe4000f8e02ff */
[----:B0-----:R-:W-:-:S04]  /*2190*/  IMAD.WIDE.U32 R10, R7, UR32, RZ ;  /* 0x00000020070a7c25 */ /* 0x001fc8000f8e00ff */
[----:B------:R-:W-:-:S05]  /*21a0*/  IMAD R26, R7, UR33, R26 ;  /* 0x00000021071a7c24 */ /* 0x000fca000f8e021a */
[----:B------:R-:W-:Y:S02]  /*21b0*/  IADD3 R11, PT, PT, R11, R26, RZ ;  /* 0x0000001a0b0b7210 */ /* 0x000fe40007ffe0ff */
[----:B------:R0:W5:Y:S01]  /*21c0*/  LDG.E.U16 R26, desc[UR14][R14.64] ;  /* 0x0000000e0e1a7981 */ /* 0x000162000c1e1500 */
[----:B-1----:R-:W-:-:S04]  /*21d0*/  LEA R12, P0, R10, UR34, 0x1 ;  /* 0x000000220a0c7c11 */ /* 0x002fc8000f8008ff */
[----:B------:R-:W-:Y:S01]  /*21e0*/  LEA.HI.X R13, R10, UR35, R11, 0x1, P0 ;  /* 0x000000230a0d7c11 */ /* 0x000fe200080f0c0b */
[----:B------:R-:W-:-:S04]  /*21f0*/  IMAD.WIDE.U32 R10, R7, UR36, RZ ;  /* 0x00000024070a7c25 */ /* 0x000fc8000f8e00ff */
[----:B0-----:R-:W-:Y:S01]  /*2200*/  IMAD R14, R3, UR36, RZ ;  /* 0x00000024030e7c24 */ /* 0x001fe2000f8e02ff */
[----:B------:R0:W5:Y:S03]  /*2210*/  LDG.E.U16 R12, desc[UR14][R12.64] ;  /* 0x0000000e0c0c7981 */ /* 0x000166000c1e1500 */
[----:B------:R-:W-:-:S05]  /*2220*/  IMAD R14, R7, UR37, R14 ;  /* 0x00000025070e7c24 */ /* 0x000fca000f8e020e */
[----:B------:R-:W-:Y:S02]  /*2230*/  IADD3 R11, PT, PT, R11, R14, RZ ;  /* 0x0000000e0b0b7210 */ /* 0x000fe40007ffe0ff */
[----:B------:R-:W-:-:S04]  /*2240*/  LEA R14, P0, R10, UR38, 0x1 ;  /* 0x000000260a0e7c11 */ /* 0x000fc8000f8008ff */
[----:B------:R-:W-:-:S05]  /*2250*/  LEA.HI.X R15, R10, UR39, R11, 0x1, P0 ;  /* 0x000000270a0f7c11 */ /* 0x000fca00080f0c0b */
[----:B------:R-:W5:Y:S01]  /*2260*/  LDG.E.U16 R14, desc[UR14][R14.64] ;  /* 0x0000000e0e0e7981 */ /* 0x000f62000c1e1500 */
[----:B------:R-:W-:Y:S01]  /*2270*/  MOV R11, R29 ;  /* 0x0000001d000b7202 */ /* 0x000fe20000000f00 */
[----:B---3--:R-:W-:-:S06]  /*2280*/  IMAD.MOV.U32 R10, RZ, RZ, R21 ;  /* 0x000000ffff0a7224 */ /* 0x008fcc00078e0015 */
[----:B------:R1:W3:Y:S01]  /*2290*/  LDG.E.U16 R10, desc[UR14][R10.64] ;  /* 0x0000000e0a0a7981 */ /* 0x0002e2000c1e1500 */
[----:B--2---:R-:W-:Y:S01]  /*22a0*/  IMAD.U32 R19, R19, 0x10000, RZ ;  /* 0x0001000013137824 */ /* 0x004fe200078e00ff */
[----:B------:R-:W-:Y:S02]  /*22b0*/  SHF.L.U32 R24, R24, 0x10, RZ ;  /* 0x0000001018187819 */ /* 0x000fe400000006ff */
[----:B----4-:R-:W-:Y:S02]  /*22c0*/  SHF.L.U32 R17, R18, 0x10, RZ ;  /* 0x0000001012117819 */ /* 0x010fe400000006ff */
[----:B-----5:R-:W-:-:S03]  /*22d0*/  SHF.L.U32 R26, R26, 0x10, RZ ;  /* 0x000000101a1a7819 */ /* 0x020fc600000006ff */
[----:B------:R-:W-:Y:S02]  /*22e0*/  FADD.FTZ R17, R24, R17 ;  /* 0x0000001118117221 */ /* 0x000fe40000010000 */
[----:B------:R-:W-:-:S04]  /*22f0*/  FADD.FTZ R19, R19, R26 ;  /* 0x0000001a13137221 */ /* 0x000fc80000010000 */
[----:B------:R-:W-:Y:S01]  /*2300*/  FADD.FTZ R19, RZ, R19 ;  /* 0x00000013ff137221 */ /* 0x000fe20000010000 */
[----:B------:R-:W-:Y:S01]  /*2310*/  FADD.FTZ R17, RZ, R17 ;  /* 0x00000011ff117221 */ /* 0x000fe20000010000 */
[----:B------:R-:W-:Y:S02]  /*2320*/  SHF.L.U32 R16, R16, 0x10, RZ ;  /* 0x0000001010107819 */ /* 0x000fe400000006ff */
[----:B------:R-:W-:Y:S01]  /*2330*/  FADD.FTZ R19, RZ, R19 ;  /* 0x00000013ff137221 */ /* 0x000fe20000010000 */
[----:B0-----:R-:W-:Y:S01]  /*2340*/  SHF.L.U32 R13, R20, 0x10, RZ ;  /* 0x00000010140d7819 */ /* 0x001fe200000006ff */
[----:B------:R-:W-:Y:S02]  /*2350*/  FADD.FTZ R17, RZ, R17 ;  /* 0x00000011ff117221 */ /* 0x000fe40000010000 */
[----:B------:R-:W-:Y:S01]  /*2360*/  FMUL.FTZ R19, R19, -1.4426950216293334961 ;  /* 0xbfb8aa3b13137820 */ /* 0x000fe20000410000 */
[----:B-1----:R-:W-:Y:S02]  /*2370*/  IMAD.U32 R11, R12, 0x10000, RZ ;  /* 0x000100000c0b7824 */ /* 0x002fe400078e00ff */
[----:B------:R-:W-:Y:S01]  /*2380*/  FADD.FTZ R16, R16, R13 ;  /* 0x0000000d10107221 */ /* 0x000fe20000010000 */
[----:B------:R-:W-:Y:S01]  /*2390*/  FMUL.FTZ R13, R17, -1.4426950216293334961 ;  /* 0xbfb8aa3b110d7820 */ /* 0x000fe20000410000 */
[----:B------:R-:W0:Y:S05]  /*23a0*/  MUFU.EX2 R12, R19 ;  /* 0x00000013000c7308 */ /* 0x000e2a0000000800 */
[----:B------:R-:W1:Y:S01]  /*23b0*/  MUFU.EX2 R13, R13 ;  /* 0x0000000d000d7308 */ /* 0x000e620000000800 */
[----:B------:R-:W-:-:S05]  /*23c0*/  SHF.L.U32 R14, R14, 0x10, RZ ;  /* 0x000000100e0e7819 */ /* 0x000fca00000006ff */
[----:B------:R-:W-:Y:S01]  /*23d0*/  FADD.FTZ R14, R11, R14 ;  /* 0x0000000e0b0e7221 */ /* 0x000fe20000010000 */
[----:B------:R-:W-:Y:S01]  /*23e0*/  FADD.FTZ R16, RZ, R16 ;  /* 0x00000010ff107221 */ /* 0x000fe20000010000 */
[----:B0-----:R-:W-:Y:S02]  /*23f0*/  FADD.FTZ R12, R12, 1 ;  /* 0x3f8000000c0c7421 */ /* 0x001fe40000010000 */
[----:B------:R-:W-:Y:S01]  /*2400*/  FADD.FTZ R14, RZ, R14 ;  /* 0x0000000eff0e7221 */ /* 0x000fe20000010000 */
[----:B------:R-:W-:-:S03]  /*2410*/  FADD.FTZ R11, RZ, R16 ;  /* 0x00000010ff0b7221 */ /* 0x000fc60000010000 */
[----:B------:R-:W-:Y:S01]  /*2420*/  FADD.FTZ R14, RZ, R14 ;  /* 0x0000000eff0e7221 */ /* 0x000fe20000010000 */
[----:B------:R-:W0:Y:S01]  /*2430*/  MUFU.RCP R12, R12 ;  /* 0x0000000c000c7308 */ /* 0x000e220000001000 */
[----:B-1----:R-:W-:Y:S02]  /*2440*/  FADD.FTZ R17, R13, 1 ;  /* 0x3f8000000d117421 */ /* 0x002fe40000010000 */
[----:B------:R-:W-:-:S05]  /*2450*/  FMUL.FTZ R18, R14, -1.4426950216293334961 ;  /* 0xbfb8aa3b0e127820 */ /* 0x000fca0000410000 */
[----:B------:R-:W-:Y:S08]  /*2460*/  MUFU.TANH R11, R11 ;  /* 0x0000000b000b7308 */ /* 0x000ff00000002400 */
[----:B------:R1:W2:Y:S08]  /*2470*/  MUFU.RCP R13, R17 ;  /* 0x00000011000d7308 */ /* 0x0002b00000001000 */
[----:B------:R-:W4:Y:S01]  /*2480*/  MUFU.EX2 R18, R18 ;  /* 0x0000001200127308 */ /* 0x000f220000000800 */
[----:B------:R-:W-:-:S02]  /*2490*/  IMAD R9, R9, UR40, RZ ;  /* 0x0000002809097c24 */ /* 0x000fc4000f8e02ff */
[----:B------:R-:W-:Y:S02]  /*24a0*/  IMAD R5, R5, UR40, RZ ;  /* 0x0000002805057c24 */ /* 0x000fe4000f8e02ff */
[----:B-1----:R-:W-:Y:S02]  /*24b0*/  IMAD R17, R6, UR40, RZ ;  /* 0x0000002806117c24 */ /* 0x002fe4000f8e02ff */
[----:B------:R-:W-:Y:S02]  /*24c0*/  IMAD R6, R3, UR40, RZ ;  /* 0x0000002803067c24 */ /* 0x000fe4000f8e02ff */
[----:B------:R-:W-:Y:S02]  /*24d0*/  IMAD.MOV.U32 R26, RZ, RZ, R21 ;  /* 0x000000ffff1a7224 */ /* 0x000fe400078e0015 */
[----:B------:R-:W-:Y:S02]  /*24e0*/  IMAD R9, R8, UR41, R9 ;  /* 0x0000002908097c24 */ /* 0x000fe4000f8e0209 */
[----:B------:R-:W-:-:S02]  /*24f0*/  IMAD R3, R4, UR41, R5 ;  /* 0x0000002904037c24 */ /* 0x000fc4000f8e0205 */
[----:B------:R-:W-:-:S05]  /*2500*/  IMAD.WIDE.U32 R4, R4, UR40, RZ ;  /* 0x0000002804047c25 */ /* 0x000fca000f8e00ff */
[----:B------:R-:W-:Y:S01]  /*2510*/  IADD3 R3, PT, PT, R5, R3, RZ ;  /* 0x0000000305037210 */ /* 0x000fe20007ffe0ff */
[----:B------:R-:W-:Y:S01]  /*2520*/  IMAD R17, R22, UR41, R17 ;  /* 0x0000002916117c24 */ /* 0x000fe2000f8e0211 */
[----:B---3--:R-:W-:Y:S01]  /*2530*/  SHF.L.U32 R15, R10, 0x10, RZ ;  /* 0x000000100a0f7819 */ /* 0x008fe200000006ff */
[----:B----4-:R-:W-:-:S04]  /*2540*/  FADD.FTZ R10, R18, 1 ;  /* 0x3f800000120a7421 */ /* 0x010fc80000010000 */
[----:B0-----:R-:W-:-:S04]  /*2550*/  FMUL.FTZ R16, R15, R12 ;  /* 0x0000000c0f107220 */ /* 0x001fc80000410000 */
[----:B--2---:R-:W-:Y:S01]  /*2560*/  FFMA.FTZ R16, R11, R13, R16 ;  /* 0x0000000d0b107223 */ /* 0x004fe20000010010 */
[----:B------:R-:W-:Y:S08]  /*2570*/  MUFU.RCP R10, R10 ;  /* 0x0000000a000a7308 */ /* 0x000ff00000001000 */
[----:B------:R-:W0:Y:S01]  /*2580*/  MUFU.TANH R19, R16 ;  /* 0x0000001000137308 */ /* 0x000e220000002400 */
[----:B------:R-:W-:-:S04]  /*2590*/  IMAD.WIDE.U32 R14, R8, UR40, RZ ;  /* 0x00000028080e7c25 */ /* 0x000fc8000f8e00ff */
[----:B------:R-:W-:Y:S01]  /*25a0*/  IMAD.IADD R9, R15, 0x1, R9 ;  /* 0x000000010f097824 */ /* 0x000fe200078e0209 */
[----:B------:R-:W-:Y:S02]  /*25b0*/  LEA R8, P0, R14, UR20, 0x1 ;  /* 0x000000140e087c11 */ /* 0x000fe4000f8008ff */
[----:B------:R-:W-:Y:S02]  /*25c0*/  LEA R18, P1, R4, UR20, 0x1 ;  /* 0x0000001404127c11 */ /* 0x000fe4000f8208ff */
[----:B------:R-:W-:Y:S01]  /*25d0*/  LEA.HI.X R9, R14, UR21, R9, 0x1, P0 ;  /* 0x000000150e097c11 */ /* 0x000fe200080f0c09 */
[----:B0-----:R-:W-:Y:S01]  /*25e0*/  FMUL.FTZ R21, R19, R10 ;  /* 0x0000000a13157220 */ /* 0x001fe20000410000 */
[C---:B------:R-:W-:Y:S02]  /*25f0*/  IMAD R19, R7.reuse, UR41, R6 ;  /* 0x0000002907137c24 */ /* 0x040fe4000f8e0206 */
[----:B------:R-:W-:-:S04]  /*2600*/  IMAD.WIDE.U32 R6, R7, UR40, RZ ;  /* 0x0000002807067c25 */ /* 0x000fc8000f8e00ff */
[----:B------:R-:W-:Y:S01]  /*2610*/  IMAD.IADD R5, R7, 0x1, R19 ;  /* 0x0000000107057824 */ /* 0x000fe200078e0213 */
[----:B------:R-:W-:Y:S01]  /*2620*/  LEA R20, P2, R6, UR20, 0x1 ;  /* 0x0000001406147c11 */ /* 0x000fe2000f8408ff */
[----:B------:R-:W-:Y:S01]  /*2630*/  IMAD.WIDE.U32 R14, R22, UR40, RZ ;  /* 0x00000028160e7c25 */ /* 0x000fe2000f8e00ff */
[----:B------:R-:W-:-:S03]  /*2640*/  F2FP.BF16.F32.PACK_AB R22, R16, R21 ;  /* 0x000000151016723e */ /* 0x000fc600000010ff */
[----:B------:R-:W-:Y:S01]  /*2650*/  FADD.FTZ R13, R13, -RZ ;  /* 0x800000ff0d0d7221 */ /* 0x000fe20000010000 */
[----:B------:R-:W-:Y:S01]  /*2660*/  LEA.HI.X R19, R4, UR21, R3, 0x1, P1 ;  /* 0x0000001504137c11 */ /* 0x000fe200088f0c03 */
[----:B------:R-:W-:Y:S01]  /*2670*/  FADD.FTZ R12, R12, -RZ ;  /* 0x800000ff0c0c7221 */ /* 0x000fe20000010000 */
[----:B------:R-:W-:Y:S02]  /*2680*/  LEA.HI.X R21, R6, UR21, R5, 0x1, P2 ;  /* 0x0000001506157c11 */ /* 0x000fe400090f0c05 */
[----:B------:R-:W-:Y:S02]  /*2690*/  MOV R4, R28 ;  /* 0x0000001c00047202 */ /* 0x000fe40000000f00 */
[----:B------:R-:W-:Y:S01]  /*26a0*/  MOV R5, R27 ;  /* 0x0000001b00057202 */ /* 0x000fe20000000f00 */
[----:B------:R-:W-:Y:S01]  /*26b0*/  FADD.FTZ R10, R10, -RZ ;  /* 0x800000ff0a0a7221 */ /* 0x000fe20000010000 */
[----:B------:R-:W-:Y:S02]  /*26c0*/  LEA R16, P0, R14, UR20, 0x1 ;  /* 0x000000140e107c11 */ /* 0x000fe4000f8008ff */
[----:B------:R-:W-:Y:S01]  /*26d0*/  IADD3 R17, PT, PT, R15, R17, RZ ;  /* 0x000000110f117210 */ /* 0x000fe20007ffe0ff */
[----:B------:R0:W-:Y:S01]  /*26e0*/  STG.E.U16 desc[UR14][R4.64], R22 ;  /* 0x0000001604007986 */ /* 0x0001e2000c10150e */
[----:B------:R-:W-:-:S02]  /*26f0*/  F2FP.BF16.F32.PACK_AB R12, R12, R13 ;  /* 0x0000000d0c0c723e */ /* 0x000fc400000010ff */
[----:B------:R-:W-:Y:S02]  /*2700*/  PRMT R3, R22, 0x7632, R3 ;  /* 0x0000763216037816 */ /* 0x000fe40000000003 */
[----:B------:R-:W-:Y:S02]  /*2710*/  F2FP.BF16.F32.PACK_AB R10, R10, R11 ;  /* 0x0000000b0a0a723e */ /* 0x000fe400000010ff */
[----:B------:R-:W-:Y:S02]  /*2720*/  LEA.HI.X R17, R14, UR21, R17, 0x1, P0 ;  /* 0x000000150e117c11 */ /* 0x000fe400080f0c11 */
[----:B------:R-:W-:Y:S01]  /*2730*/  PRMT R6, R12, 0x7632, R6 ;  /* 0x000076320c067816 */ /* 0x000fe20000000006 */
[----:B0-----:R-:W-:Y:S02]  /*2740*/  IMAD.U32 R5, RZ, RZ, UR30 ;  /* 0x0000001eff057e24 */ /* 0x001fe4000f8e00ff */
[----:B------:R-:W-:Y:S01]  /*2750*/  IMAD.MOV.U32 R22, RZ, RZ, R25 ;  /* 0x000000ffff167224 */ /* 0x000fe200078e0019 */
[----:B------:R-:W-:-:S02]  /*2760*/  PRMT R7, R10, 0x7632, R7 ;  /* 0x000076320a077816 */ /* 0x000fc40000000007 */
[----:B------:R-:W-:Y:S02]  /*2770*/  LEA R26, P3, R5, R26, 0x1 ;  /* 0x0000001a051a7211 */ /* 0x000fe400078608ff */
[----:B------:R0:W-:Y:S01]  /*2780*/  STG.E.U16 desc[UR14][R22.64], R3 ;  /* 0x0000000316007986 */ /* 0x0001e2000c10150e */
[----:B------:R-:W-:-:S03]  /*2790*/  IADD3 R2, P0, PT, R2, UR6, RZ ;  /* 0x0000000602027c10 */ /* 0x000fc6000ff1e0ff */
[----:B------:R1:W-:Y:S01]  /*27a0*/  STG.E.U16 desc[UR14][R8.64], R12 ;  /* 0x0000000c08007986 */ /* 0x0003e2000c10150e */
[----:B------:R-:W-:-:S03]  /*27b0*/  IADD3.X R0, PT, PT, RZ, R0, RZ, P0, !PT ;  /* 0x00000000ff007210 */ /* 0x000fc600007fe4ff */
[----:B------:R1:W-:Y:S01]  /*27c0*/  STG.E.U16 desc[UR14][R16.64], R6 ;  /* 0x0000000610007986 */ /* 0x0003e2000c10150e */
[----:B------:R-:W-:-:S03]  /*27d0*/  ISETP.GE.U32.AND P0, PT, R2, UR42, PT ;  /* 0x0000002a02007c0c */ /* 0x000fc6000bf06070 */
[----:B------:R1:W-:Y:S04]  /*27e0*/  STG.E.U16 desc[UR14][R18.64], R10 ;  /* 0x0000000a12007986 */ /* 0x0003e8000c10150e */
[----:B------:R1:W-:Y:S04]  /*27f0*/  STG.E.U16 desc[UR14][R20.64], R7 ;  /* 0x0000000714007986 */ /* 0x0003e8000c10150e */
[----:B------:R1:W-:Y:S01]  /*2800*/  STL [R1], R26 ;  /* 0x0000001a01007387 */ /* 0x0003e20000100800 */
[----:B------:R-:W-:Y:S02]  /*2810*/  ISETP.GE.AND.EX P0, PT, R0, UR43, PT, P0 ;  /* 0x0000002b00007c0c */ /* 0x000fe4000bf06300 */
[----:B------:R-:W-:-:S02]  /*2820*/  MOV R4, UR18 ;  /* 0x0000001200047c02 */ /* 0x000fc40008000f00 */
[----:B0-----:R-:W-:Y:S02]  /*2830*/  MOV R3, UR24 ;  /* 0x0000001800037c02 */ /* 0x001fe40008000f00 */
[----:B------:R-:W-:Y:S02]  /*2840*/  LEA R25, P1, R4, R25, 0x1 ;  /* 0x0000001904197211 */ /* 0x000fe400078208ff */
[----:B------:R-:W-:Y:S02]  /*2850*/  LEA R28, P2, R3, R28, 0x1 ;  /* 0x0000001c031c7211 */ /* 0x000fe400078408ff */
[----:B------:R-:W-:Y:S02]  /*2860*/  IADD3.X R23, PT, PT, R23, UR11, RZ, P1, !PT ;  /* 0x0000000b17177c10 */ /* 0x000fe40008ffe4ff */
[----:B------:R-:W-:Y:S02]  /*2870*/  IADD3.X R27, PT, PT, R27, UR10, RZ, P2, !PT ;  /* 0x0000000a1b1b7c10 */ /* 0x000fe400097fe4ff */
[----:B------:R-:W-:Y:S01]  /*2880*/  IADD3.X R29, PT, PT, R29, UR7, RZ, P3, !PT ;  /* 0x000000071d1d7c10 */ /* 0x000fe20009ffe4ff */
[----:B-1----:R-:W-:Y:S06]  /*2890*/  @!P0 BRA `(.L_x_1010) ;  /* 0xfffffff000bc8947 */ /* 0x002fec000383ffff */
[----:B------:R-:W-:Y:S05]  /*28a0*/  BSYNC.RECONVERGENT B0 ;  /* 0x0000000000007941 */ /* 0x000fea0003800200 */
.L_x_1006:
[----:B------:R-:W-:Y:S05]  /*28b0*/  EXIT ;  /* 0x000000000000794d */ /* 0x000fea0003800000 */
        .weak           $__internal_32_$__cuda_sm20_div_s64
        .type           $__internal_32_$__cuda_sm20_div_s64,@function
        .size           $__internal_32_$__cuda_sm20_div_s64,(.L_x_1403 - $__internal_32_$__cuda_sm20_div_s64)
$__internal_32_$__cuda_sm20_div_s64:
        /* <DEDUP_REMOVED lines=32> */
[----:B------:R-:W-:-:S04]  /*2ac0*/  IMAD.HI.U32 R6, R7, R11, RZ ;  /* 0x0000000b07067227 */ /* 0x000fc800078e00ff */
[----:B------:R-:W-:-:S04]  /*2ad0*/  IMAD.X R4, RZ, RZ, ~R4, P0 ;  /* 0x000000ffff047224 */ /* 0x000fc800000e0e04 */
[----:B------:R-:W-:-:S04]  /*2ae0*/  IMAD.WIDE.U32 R6, P0, R7, R4, R6 ;  /* 0x0000000407067225 */ /* 0x000fc80007800006 */
[----:B------:R-:W-:Y:S01]  /*2af0*/  IMAD.HI.U32 R6, P1, R9, R11, R6 ;  /* 0x0000000b09067227 */ /* 0x000fe20007820006 */
[----:B------:R-:W-:-:S03]  /*2b00*/  SEL R7, R5, R2, !P3 ;  /* 0x0000000205077207 */ /* 0x000fc60005800000 */
[CC--:B------:R-:W-:Y:S02]  /*2b10*/  IMAD R11, R9.reuse, R4.reuse, RZ ;  /* 0x00000004090b7224 */ /* 0x0c0fe400078e02ff */
[----:B------:R-:W-:-:S03]  /*2b20*/  IMAD.HI.U32 R4, R9, R4, RZ ;  /* 0x0000000409047227 */ /* 0x000fc600078e00ff */
[----:B------:R-:W-:Y:S02]  /*2b30*/  IADD3 R6, P2, PT, R11, R6, RZ ;  /* 0x000000060b067210 */ /* 0x000fe40007f5e0ff */
[-C--:B------:R-:W-:Y:S02]  /*2b40*/  IADD3.X R11, PT, PT, RZ, ~R0.reuse, RZ, P4, !PT ;  /* 0x80000000ff0b7210 */ /* 0x080fe400027fe4ff */
[----:B------:R-:W-:Y:S01]  /*2b50*/  IADD3.X R5, PT, PT, R4, R9, RZ, P0, !PT ;  /* 0x0000000904057210 */ /* 0x000fe200007fe4ff */
[C---:B------:R-:W-:Y:S01]  /*2b60*/  IMAD.HI.U32 R4, R6.reuse, R7, RZ ;  /* 0x0000000706047227 */ /* 0x040fe200078e00ff */
[----:B------:R-:W-:Y:S02]  /*2b70*/  SEL R9, R11, R0, !P3 ;  /* 0x000000000b097207 */ /* 0x000fe40005800000 */
[----:B------:R-:W-:Y:S01]  /*2b80*/  IADD3.X R8, PT, PT, RZ, RZ, R5, P2, P1 ;  /* 0x000000ffff087210 */ /* 0x000fe200017e2405 */
[----:B------:R-:W-:Y:S02]  /*2b90*/  IMAD.MOV.U32 R5, RZ, RZ, RZ ;  /* 0x000000ffff057224 */ /* 0x000fe400078e00ff */
        /* <DEDUP_REMOVED lines=31> */
[----:B------:R-:W-:Y:S01]  /*2d90*/  ISETP.NE.U32.AND P0, PT, RZ, UR12, PT ;  /* 0x0000000cff007c0c */ /* 0x000fe2000bf05070 */
[----:B------:R-:W-:Y:S01]  /*2da0*/  IMAD.X R4, RZ, RZ, ~R13, P2 ;  /* 0x000000ffff047224 */ /* 0x000fe200010e0e0d */
[----:B------:R-:W-:Y:S01]  /*2db0*/  SEL R12, R5, R12, !P1 ;  /* 0x0000000c050c7207 */ /* 0x000fe20004800000 */
[----:B------:R-:W-:Y:S01]  /*2dc0*/  HFMA2 R5, -RZ, RZ, 0, 0 ;  /* 0x00000000ff057431 */ /* 0x000fe200000001ff */
[----:B------:R-:W-:Y:S02]  /*2dd0*/  ISETP.NE.AND.EX P0, PT, RZ, UR13, PT, P0 ;  /* 0x0000000dff007c0c */ /* 0x000fe4000bf05300 */
[----:B------:R-:W-:Y:S02]  /*2de0*/  SEL R13, R4, R13, !P1 ;  /* 0x0000000d040d7207 */ /* 0x000fe40004800000 */
[----:B------:R-:W-:Y:S02]  /*2df0*/  MOV R4, R3 ;  /* 0x0000000300047202 */ /* 0x000fe40000000f00 */
[----:B------:R-:W-:-:S02]  /*2e00*/  SEL R12, R12, 0xffffffff, P0 ;  /* 0xffffffff0c0c7807 */ /* 0x000fc40000000000 */
[----:B------:R-:W-:Y:S01]  /*2e10*/  SEL R13, R13, 0xffffffff, P0 ;  /* 0xffffffff0d0d7807 */ /* 0x000fe20000000000 */
[----:B------:R-:W-:Y:S06]  /*2e20*/  RET.REL.NODEC R4 `(_ZN2at6native38_GLOBAL__N__9a469cfd_6_RNN_cu_eca79a6d6kernel17lstm_cell_forwardIN3c108BFloat16EflLi1EEEvNS_4cuda6detail10TensorInfoIT_T1_EESB_SB_SB_SB_SB_SB_SB_SA_SA_) ;  /* 0xffffffd004747950 */ /* 0x000fec0003c3ffff */
.L_x_1011:
        /* <DEDUP_REMOVED lines=13> */
.L_x_1403:


//--------------------- .text._ZN2at6native38_GLOBAL__N__9a469cfd_6_RNN_cu_eca79a6d6kernel17lstm_cell_forwardIN3c108BFloat16EfiLi2EEEvNS_4cuda6detail10TensorInfoIT_T1_EESB_SB_SB_SB_SB_SB_SB_SA_SA_ --------------------------
	.section	.text._ZN2at6native38_GLOBAL__N__9a469cfd_6_RNN_cu_eca79a6d6kernel17lstm_cell_forwardIN3c108BFloat16EfiLi2EEEvNS_4cuda6detail10TensorInfoIT_T1_EESB_SB_SB_SB_SB_SB_SB_SA_SA_,"ax",@progbits
	.align	128
.text._ZN2at6native38_GLOBAL__N__9a469cfd_6_RNN_cu_eca79a6d6kernel17lstm_cell_forwardIN3c108BFloat16EfiLi2EEEvNS_4cuda6detail10TensorInfoIT_T1_EESB_SB_SB_SB_SB_SB_SB_SA_SA_:
        .type           _ZN2at6native38_GLOBAL__N__9a469cfd_6_RNN_cu_eca79a6d6kernel17lstm_cell_forwardIN3c108BFloat16EfiLi2EEEvNS_4cuda6detail10TensorInfoIT_T1_EESB_SB_SB_SB_SB_SB_SB_SA_SA_,@function
        .size           _ZN2at6native38_GLOBAL__N__9a469cfd_6_RNN_cu_eca79a6d6kernel17lstm_cell_forwardIN3c108BFloat16EfiLi2EEEvNS_4cuda6detail10TensorInfoIT_T1_EESB_SB_SB_SB_SB_SB_SB_SA_SA_,(.L_x_1405 - _ZN2at6native38_GLOBAL__N__9a469cfd_6_RNN_cu_eca79a6d6kernel17lstm_cell_forwardIN3c108BFloat16EfiLi2EEEvNS_4cuda6detail10TensorInfoIT_T1_EESB_SB_SB_SB_SB_SB_SB_SA_SA_)
        .other          _ZN2at6native38_GLOBAL__N__9a469cfd_6_RNN_cu_eca79a6d6kernel17lstm_cell_forwardIN3c108BFloat16EfiLi2EEEvNS_4cuda6detail10TensorInfoIT_T1_EESB_SB_SB_SB_SB_SB_SB_SA_SA_,@"STO_CUDA_ENTRY STV_DEFAULT"
_ZN2at6native38_GLOBAL__N__9a469cfd_6_RNN_cu_eca79a6d6kernel17lstm_cell_forwardIN3c108BFloat16EfiLi2EEEvNS_4cuda6detail10TensorInfoIT_T1_EESB_SB_SB_SB_SB_SB_SB_SA_SA_:
        /* <DEDUP_REMOVED lines=13> */
[----:B------:R-:W3:Y:S01]  /*00d0*/  LDCU.64 UR6, c[0x0][0x358] ;  /* 0x00006b00ff0677ac */ /* 0x000ee20008000a00 */
[----:B------:R-:W4:Y:S01]  /*00e0*/  LDCU UR23, c[0x0][0xa44] ;  /* 0x00014880ff1777ac */ /* 0x000f220008000800 */
[----:B------:R-:W0:Y:S01]  /*00f0*/  LDCU UR5, c[0x0][0x3f0] ;  /* 0x00007e00ff0577ac */ /* 0x000e220008000800 */
[----:B------:R-:W0:Y:S02]  /*0100*/  LDCU UR10, c[0x0][0x3ec] ;  /* 0x00007d80ff0a77ac */ /* 0x000e240008000800 */
[----:B0-----:R-:W-:Y:S01]  /*0110*/  IABS R0, R0 ;  /* 0x0000000000007213 */ /* 0x001fe20000000000 */
[----:B--2---:R-:W-:Y:S01]  /*0120*/  UISETP.NE.U32.AND UP0, UPT, UR8, URZ, UPT ;  /* 0x000000ff0800728c */ /* 0x004fe2000bf05070 */
[----:B------:R-:W0:Y:S03]  /*0130*/  LDCU UR11, c[0x0][0x4c8] ;  /* 0x00009900ff0b77ac */ /* 0x000e260008000800 */
        /* <DEDUP_REMOVED lines=10> */
[----:B------:R-:W0:Y:S01]  /*01e0*/  LDCU UR19, c[0x0][0x828] ;  /* 0x00010500ff1377ac */ /* 0x000e220008000800 */
[----:B------:R-:W0:Y:S01]  /*01f0*/  LDCU UR20, c[0x0][0x824] ;  /* 0x00010480ff1477ac */ /* 0x000e220008000800 */
[----:B-----5:R-:W-:Y:S01]  /*0200*/  IADD3 R2, PT, PT, R0, 0xffffffe, RZ ;  /* 0x0ffffffe00027810 */ /* 0x020fe20007ffe0ff */
[----:B-1----:R-:W-:Y:S01]  /*0210*/  IMAD R0, R4, UR4, RZ ;  /* 0x0000000404007c24 */ /* 0x002fe2000f8e02ff */
[----:B------:R-:W1:Y:S02]  /*0220*/  LDCU UR21, c[0x0][0x900] ;  /* 0x00012000ff1577ac */ /* 0x000e640008000800 */
[----:B------:R5:W3:Y:S01]  /*0230*/  F2I.FTZ.U32.TRUNC.NTZ R3, R2 ;  /* 0x0000000200037305 */ /* 0x000ae2000021f000 */
[----:B------:R-:W0:Y:S01]  /*0240*/  LDCU UR22, c[0x0][0x8fc] ;  /* 0x00011f80ff1677ac */ /* 0x000e220008000800 */
[----:B------:R-:W-:Y:S01]  /*0250*/  UISETP.NE.AND.EX UP0, UPT, UR9, URZ, UPT, UP0 ;  /* 0x000000ff0900728c */ /* 0x000fe2000bf05300 */
[----:B-----5:R-:W-:-:S02]  /*0260*/  HFMA2 R2, -RZ, RZ, 0, 0 ;  /* 0x00000000ff027431 */ /* 0x020fc400000001ff */
[----:B---3--:R-:W-:-:S04]  /*0270*/  IMAD.MOV R5, RZ, RZ, -R3 ;  /* 0x000000ffff057224 */ /* 0x008fc800078e0a03 */
[----:B------:R-:W-:-:S04]  /*0280*/  IMAD R5, R5, R7, RZ ;  /* 0x0000000705057224 */ /* 0x000fc800078e02ff */
[----:B------:R-:W-:-:S05]  /*0290*/  IMAD.HI.U32 R2, R3, R5, R2 ;  /* 0x0000000503027227 */ /* 0x000fca00078e0002 */
[----:B------:R3:W-:Y:S04]  /*02a0*/  STL [R1+0x4], R2 ;  /* 0x0000040201007387 */ /* 0x0007e80000100800 */
[----:B012-4-:R3:W-:Y:S02]  /*02b0*/  STL [R1+0x8], R0 ;  /* 0x0000080001007387 */ /* 0x0177e40000100800 */
.L_x_1015:
[----:B---3--:R-:W2:Y:S01]  /*02c0*/  LDL R0, [R1+0x4] ;  /* 0x0000040001007983 */ /* 0x008ea20000100800 */
        /* <DEDUP_REMOVED lines=10> */
[----:B0-----:R-:W-:-:S04]  /*0370*/  IABS R9, R27 ;  /* 0x0000001b00097213 */ /* 0x001fc80000000000 */
[----:B------:R-:W0:Y:S01]  /*0380*/  I2F.RP R11, R9 ;  /* 0x00000009000b7306 */ /* 0x000e220000209400 */
[----:B-1----:R-:W-:-:S07]  /*0390*/  IABS R13, R13 ;  /* 0x0000000d000d7213 */ /* 0x002fce0000000000 */
[----:B0-----:R-:W0:Y:S02]  /*03a0*/  MUFU.RCP R11, R11 ;  /* 0x0000000b000b7308 */ /* 0x001e240000001000 */
[----:B0-----:R-:W-:-:S06]  /*03b0*/  VIADD R11, R11, 0xffffffe ;  /* 0x0ffffffe0b0b7836 */ /* 0x001fcc0000000000 */
[----:B------:R-:W-:Y:S01]  /*03c0*/  F2I.FTZ.U32.TRUNC.NTZ R11, R11 ;  /* 0x0000000b000b7305 */ /* 0x000fe2000021f000 */
[----:B--2---:R-:W-:-:S04]  /*03d0*/  IMAD.HI.U32 R0, R0, R2, RZ ;  /* 0x0000000200007227 */ /* 0x004fc800078e00ff */
[----:B------:R-:W-:-:S04]  /*03e0*/  IMAD.MOV R3, RZ, RZ, -R0 ;  /* 0x000000ffff037224 */ /* 0x000fc800078e0a00 */
[----:B------:R-:W-:Y:S02]  /*03f0*/  IMAD R2, R5, R3, R2 ;  /* 0x0000000305027224 */ /* 0x000fe400078e0202 */
[----:B------:R-:W0:Y:S03]  /*0400*/  I2F.RP R3, R21 ;  /* 0x0000001500037306 */ /* 0x000e260000209400 */
[----:B------:R-:W-:-:S05]  /*0410*/  ISETP.GT.U32.AND P1, PT, R4, R2, PT ;  /* 0x000000020400720c */ /* 0x000fca0003f24070 */
[----:B0-----:R-:W0:Y:S08]  /*0420*/  MUFU.RCP R3, R3 ;  /* 0x0000000300037308 */ /* 0x001e300000001000 */
[----:B------:R-:W-:Y:S01]  /*0430*/  @!P1 IADD3 R2, PT, PT, R2, -R5, RZ ;  /* 0x8000000502029210 */ /* 0x000fe20007ffe0ff */
[----:B------:R-:W-:Y:S01]  /*0440*/  @!P1 VIADD R0, R0, 0x1 ;  /* 0x0000000100009836 */ /* 0x000fe20000000000 */
[----:B------:R-:W-:-:S02]  /*0450*/  ISETP.NE.AND P1, PT, R10, RZ, PT ;  /* 0x000000ff0a00720c */ /* 0x000fc40003f25270 */
[----:B------:R-:W-:Y:S02]  /*0460*/  ISETP.GE.U32.AND P0, PT, R2, R4, PT ;  /* 0x000000040200720c */ /* 0x000fe40003f06070 */
[----:B------:R-:W-:-:S04]  /*0470*/  LOP3.LUT R2, R6, R10, RZ, 0x3c, !PT ;  /* 0x0000000a06027212 */ /* 0x000fc800078e3cff */
[----:B------:R-:W-:Y:S01]  /*0480*/  ISETP.GE.AND P2, PT, R2, RZ, PT ;  /* 0x000000ff0200720c */ /* 0x000fe20003f46270 */
[----:B0-----:R-:W-:-:S06]  /*0490*/  VIADD R2, R3, 0xffffffe ;  /* 0x0ffffffe03027836 */ /* 0x001fcc0000000000 */
[----:B------:R-:W-:Y:S01]  /*04a0*/  @P0 IADD3 R0, PT, PT, R0, 0x1, RZ ;  /* 0x0000000100000810 */ /* 0x000fe20007ffe0ff */
[----:B------:R0:W1:Y:S05]  /*04b0*/  F2I.FTZ.U32.TRUNC.NTZ R3, R2 ;  /* 0x0000000200037305 */ /* 0x00006a000021f000 */
[----:B------:R-:W-:Y:S02]  /*04c0*/  @!P2 IADD3 R0, PT, PT, -R0, RZ, RZ ;  /* 0x000000ff0000a210 */ /* 0x000fe40007ffe1ff */
[----:B------:R-:W-:-:S05]  /*04d0*/  @!P1 LOP3.LUT R0, RZ, R10, RZ, 0x33, !PT ;  /* 0x0000000aff009212 */ /* 0x000fca00078e33ff */
[----:B------:R-:W-:Y:S01]  /*04e0*/  IMAD R17, R0, R10, RZ ;  /* 0x0000000a00117224 */ /* 0x000fe200078e02ff */
[----:B0-----:R-:W-:-:S04]  /*04f0*/  MOV R2, RZ ;  /* 0x000000ff00027202 */ /* 0x001fc80000000f00 */
[----:B------:R-:W-:Y:S01]  /*0500*/  IADD3 R16, PT, PT, -R17, R6, RZ ;  /* 0x0000000611107210 */ /* 0x000fe20007ffe1ff */
[----:B-1----:R-:W-:-:S04]  /*0510*/  IMAD.MOV R0, RZ, RZ, -R3 ;  /* 0x000000ffff007224 */ /* 0x002fc800078e0a03 */
[----:B------:R-:W-:Y:S02]  /*0520*/  IMAD R17, R17, 0x4, R16 ;  /* 0x0000000411117824 */ /* 0x000fe400078e0210 */
[----:B------:R-:W-:Y:S02]  /*0530*/  IMAD R7, R0, R21, RZ ;  /* 0x0000001500077224 */ /* 0x000fe400078e02ff */
[----:B------:R-:W-:Y:S01]  /*0540*/  IMAD.IADD R5, R17, 0x1, R10 ;  /* 0x0000000111057824 */ /* 0x000fe200078e020a */
[----:B------:R-:W-:Y:S01]  /*0550*/  IABS R18, R17 ;  /* 0x0000001100127213 */ /* 0x000fe20000000000 */
[----:B------:R-:W-:-:S03]  /*0560*/  IMAD.HI.U32 R8, R3, R7, R2 ;  /* 0x0000000703087227 */ /* 0x000fc600078e0002 */
[----:B------:R-:W-:Y:S02]  /*0570*/  IADD3 R4, PT, PT, R5, R10, RZ ;  /* 0x0000000a05047210 */ /* 0x000fe40007ffe0ff */
[----:B------:R-:W-:Y:S01]  /*0580*/  IABS R3, R5 ;  /* 0x0000000500037213 */ /* 0x000fe20000000000 */
[----:B------:R-:W-:Y:S01]  /*0590*/  IMAD.HI.U32 R7, R8, R18, RZ ;  /* 0x0000001208077227 */ /* 0x000fe200078e00ff */
[----:B------:R-:W-:-:S03]  /*05a0*/  IABS R19, R4 ;  /* 0x0000000400137213 */ /* 0x000fc60000000000 */
[----:B------:R-:W-:Y:S01]  /*05b0*/  IMAD.IADD R2, R4, 0x1, R10 ;  /* 0x0000000104027824 */ /* 0x000fe200078e020a */
[----:B------:R-:W-:Y:S01]  /*05c0*/  IADD3 R10, PT, PT, -R7, RZ, RZ ;  /* 0x000000ff070a7210 */ /* 0x000fe20007ffe1ff */
[----:B------:R-:W-:-:S03]  /*05d0*/  IMAD.HI.U32 R12, R8, R3, RZ ;  /* 0x00000003080c7227 */ /* 0x000fc600078e00ff */
[----:B------:R-:W-:Y:S01]  /*05e0*/  IABS R0, R2 ;  /* 0x0000000200007213 */ /* 0x000fe20000000000 */
[C---:B------:R-:W-:Y:S02]  /*05f0*/  IMAD R10, R21.reuse, R10, R18 ;  /* 0x0000000a150a7224 */ /* 0x040fe400078e0212 */
[----:B------:R-:W-:Y:S02]  /*0600*/  IMAD.MOV R20, RZ, RZ, -R12 ;  /* 0x000000ffff147224 */ /* 0x000fe400078e0a0c */
[----:B------:R-:W-:Y:S01]  /*0610*/  IMAD.HI.U32 R14, R8, R19, RZ ;  /* 0x00000013080e7227 */ /* 0x000fe200078e00ff */
[----:B------:R-:W-:-:S03]  /*0620*/  ISETP.GT.U32.AND P2, PT, R21, R10, PT ;  /* 0x0000000a1500720c */ /* 0x000fc60003f44070 */
[C---:B------:R-:W-:Y:S01]  /*0630*/  IMAD R23, R21.reuse, R20, R3 ;  /* 0x0000001415177224 */ /* 0x040fe200078e0203 */
[----:B------:R-:W-:Y:S01]  /*0640*/  IADD3 R22, PT, PT, -R14, RZ, RZ ;  /* 0x000000ff0e167210 */ /* 0x000fe20007ffe1ff */
[----:B------:R-:W-:Y:S01]  /*0650*/  IMAD.HI.U32 R8, R8, R0, RZ ;  /* 0x0000000008087227 */ /* 0x000fe200078e00ff */
[----:B------:R-:W0:Y:S02]  /*0660*/  I2F.RP R20, R13 ;  /* 0x0000000d00147306 */ /* 0x000e240000209400 */
[C---:B------:R-:W-:Y:S01]  /*0670*/  ISETP.GT.U32.AND P0, PT, R21.reuse, R23, PT ;  /* 0x000000171500720c */ /* 0x040fe20003f04070 */
[----:B------:R-:W-:Y:S01]  /*0680*/  IMAD R22, R21, R22, R19 ;  /* 0x0000001615167224 */ /* 0x000fe200078e0213 */
[----:B------:R-:W-:-:S03]  /*0690*/  IADD3 R24, PT, PT, -R8, RZ, RZ ;  /* 0x000000ff08187210 */ /* 0x000fc60007ffe1ff */
[----:B------:R-:W-:Y:S01]  /*06a0*/  @!P2 IMAD.IADD R10, R10, 0x1, -R21 ;  /* 0x000000010a0aa824 */ /* 0x000fe200078e0a15 */
[C---:B------:R-:W-:Y:S01]  /*06b0*/  ISETP.GT.U32.AND P5, PT, R21.reuse, R22, PT ;  /* 0x000000161500720c */ /* 0x040fe20003fa4070 */
[----:B------:R-:W-:Y:S02]  /*06c0*/  IMAD R24, R21, R24, R0 ;  /* 0x0000001815187224 */ /* 0x000fe400078e0200 */
[----:B------:R-:W-:Y:S01]  /*06d0*/  @!P2 VIADD R7, R7, 0x1 ;  /* 0x000000010707a836 */ /* 0x000fe20000000000 */
[-C--:B------:R-:W-:Y:S02]  /*06e0*/  ISETP.GE.U32.AND P4, PT, R10, R21.reuse, PT ;  /* 0x000000150a00720c */ /* 0x080fe40003f86070 */
[----:B------:R-:W-:Y:S01]  /*06f0*/  ISETP.GT.U32.AND P1, PT, R21, R24, PT ;  /* 0x000000181500720c */ /* 0x000fe20003f24070 */
[----:B0-----:R-:W0:Y:S01]  /*0700*/  MUFU.RCP R20, R20 ;  /* 0x0000001400147308 */ /* 0x001e220000001000 */
[----:B------:R-:W-:Y:S02]  /*0710*/  @!P0 IADD3 R23, PT, PT, R23, -R21, RZ ;  /* 0x8000001517178210 */ /* 0x000fe40007ffe0ff */
[----:B------:R-:W-:-:S02]  /*0720*/  LOP3.LUT R10, R17, R15, RZ, 0x3c, !PT ;  /* 0x0000000f110a7212 */ /* 0x000fc400078e3cff */
[-C--:B------:R-:W-:Y:S02]  /*0730*/  ISETP.GE.U32.AND P6, PT, R23, R21.reuse, PT ;  /* 0x000000151700720c */ /* 0x080fe40003fc6070 */
[-C--:B------:R-:W-:Y:S02]  /*0740*/  @!P5 IADD3 R22, PT, PT, R22, -R21.reuse, RZ ;  /* 0x800000151616d210 */ /* 0x080fe40007ffe0ff */
[----:B------:R-:W-:Y:S02]  /*0750*/  ISETP.GE.AND P3, PT, R10, RZ, PT ;  /* 0x000000ff0a00720c */ /* 0x000fe40003f66270 */
[----:B------:R-:W-:Y:S01]  /*0760*/  @P4 IADD3 R7, PT, PT, R7, 0x1, RZ ;  /* 0x0000000107074810 */ /* 0x000fe20007ffe0ff */
[----:B------:R-:W-:Y:S01]  /*0770*/  @!P1 IMAD.IADD R24, R24, 0x1, -R21 ;  /* 0x0000000118189824 */ /* 0x000fe200078e0a15 */
[----:B------:R-:W-:Y:S01]  /*0780*/  ISETP.GE.U32.AND P4, PT, R22, R21, PT ;  /* 0x000000151600720c */ /* 0x000fe20003f86070 */
[----:B------:R-:W-:Y:S01]  /*0790*/  @!P1 VIADD R8, R8, 0x1 ;  /* 0x0000000108089836 */ /* 0x000fe20000000000 */
[----:B------:R-:W-:-:S02]  /*07a0*/  LOP3.LUT R10, R5, R15, RZ, 0x3c, !PT ;  /* 0x0000000f050a7212 */ /* 0x000fc400078e3cff */
[----:B------:R-:W-:Y:S02]  /*07b0*/  @!P0 IADD3 R12, PT, PT, R12, 0x1, RZ ;  /* 0x000000010c0c8810 */ /* 0x000fe40007ffe0ff */
[----:B------:R-:W-:Y:S02]  /*07c0*/  LOP3.LUT R22, R4, R15, RZ, 0x3c, !PT ;  /* 0x0000000f04167212 */ /* 0x000fe400078e3cff */
[----:B------:R-:W-:Y:S01]  /*07d0*/  ISETP.GE.AND P2, PT, R10, RZ, PT ;  /* 0x000000ff0a00720c */ /* 0x000fe20003f46270 */
[----:B------:R-:W-:Y:S01]  /*07e0*/  IMAD.MOV R10, RZ, RZ, -R11 ;  /* 0x000000ffff0a7224 */ /* 0x000fe200078e0a0b */
[----:B------:R-:W-:Y:S01]  /*07f0*/  ISETP.GE.U32.AND P0, PT, R24, R21, PT ;  /* 0x000000151800720c */ /* 0x000fe20003f06070 */
[----:B------:R-:W-:Y:S01]  /*0800*/  @P6 VIADD R12, R12, 0x1 ;  /* 0x000000010c0c6836 */ /* 0x000fe20000000000 */
[----:B------:R-:W-:Y:S01]  /*0810*/  ISETP.GE.AND P6, PT, R22, RZ, PT ;  /* 0x000000ff1600720c */ /* 0x000fe20003fc6270 */
[----:B------:R-:W-:Y:S01]  /*0820*/  IMAD R23, R10, R9, RZ ;  /* 0x000000090a177224 */ /* 0x000fe200078e02ff */
[----:B------:R-:W-:Y:S01]  /*0830*/  @!P5 IADD3 R14, PT, PT, R14, 0x1, RZ ;  /* 0x000000010e0ed810 */ /* 0x000fe20007ffe0ff */
[----:B------:R-:W-:Y:S01]  /*0840*/  IMAD.MOV.U32 R10, RZ, RZ, RZ ;  /* 0x000000ffff0a7224 */ /* 0x000fe200078e00ff */
[----:B------:R-:W-:-:S02]  /*0850*/  ISETP.NE.AND P1, PT, R15, RZ, PT ;  /* 0x000000ff0f00720c */ /* 0x000fc40003f25270 */
[----:B------:R-:W-:Y:S01]  /*0860*/  @P4 IADD3 R14, PT, PT, R14, 0x1, RZ ;  /* 0x000000010e0e4810 */ /* 0x000fe20007ffe0ff */
[----:B------:R-:W-:Y:S01]  /*0870*/  IMAD.HI.U32 R22, R11, R23, R10 ;  /* 0x000000170b167227 */ /* 0x000fe200078e000a */
[----:B0-----:R-:W-:Y:S02]  /*0880*/  IADD3 R11, PT, PT, R20, 0xffffffe, RZ ;  /* 0x0ffffffe140b7810 */ /* 0x001fe40007ffe0ff */
[----:B------:R-:W-:Y:S01]  /*0890*/  MOV R10, R14 ;  /* 0x0000000e000a7202 */ /* 0x000fe20000000f00 */
[----:B------:R-:W-:Y:S01]  /*08a0*/  @P0 VIADD R8, R8, 0x1 ;  /* 0x0000000108080836 */ /* 0x000fe20000000000 */
[----:B------:R-:W-:Y:S01]  /*08b0*/  LOP3.LUT R24, RZ, R15, RZ, 0x33, !PT ;  /* 0x0000000fff187212 */ /* 0x000fe200078e33ff */
[----:B------:R-:W-:Y:S01]  /*08c0*/  @!P2 IMAD.MOV R12, RZ, RZ, -R12 ;  /* 0x000000ffff0ca224 */ /* 0x000fe200078e0a0c */
[----:B------:R-:W-:Y:S01]  /*08d0*/  @!P6 IADD3 R10, PT, PT, -R10, RZ, RZ ;  /* 0x000000ff0a0ae210 */ /* 0x000fe20007ffe1ff */
[----:B------:R-:W0:Y:S01]  /*08e0*/  F2I.FTZ.U32.TRUNC.NTZ R11, R11 ;  /* 0x0000000b000b7305 */ /* 0x000e22000021f000 */
[----:B------:R-:W-:Y:S01]  /*08f0*/  IMAD.MOV.U32 R20, RZ, RZ, R8 ;  /* 0x000000ffff147224 */ /* 0x000fe200078e0008 */
[----:B------:R-:W-:-:S02]  /*0900*/  @!P3 IADD3 R7, PT, PT, -R7, RZ, RZ ;  /* 0x000000ff0707b210 */ /* 0x000fc40007ffe1ff */
[C---:B------:R-:W-:Y:S02]  /*0910*/  SEL R12, R24.reuse, R12, !P1 ;  /* 0x0000000c180c7207 */ /* 0x040fe40004800000 */
[C---:B------:R-:W-:Y:S02]  /*0920*/  SEL R8, R24.reuse, R10, !P1 ;  /* 0x0000000a18087207 */ /* 0x040fe40004800000 */
[----:B------:R-:W-:Y:S01]  /*0930*/  SEL R14, R24, R7, !P1 ;  /* 0x00000007180e7207 */ /* 0x000fe20004800000 */
[----:B------:R-:W-:Y:S01]  /*0940*/  IMAD.MOV R23, RZ, RZ, -R12 ;  /* 0x000000ffff177224 */ /* 0x000fe200078e0a0c */
[----:B------:R-:W-:Y:S02]  /*0950*/  IADD3 R10, PT, PT, -R8, RZ, RZ ;  /* 0x000000ff080a7210 */ /* 0x000fe40007ffe1ff */
[----:B------:R-:W-:Y:S01]  /*0960*/  IADD3 R25, PT, PT, -R14, RZ, RZ ;  /* 0x000000ff0e197210 */ /* 0x000fe20007ffe1ff */
[C---:B------:R-:W-:Y:S01]  /*0970*/  IMAD R23, R15.reuse, R23, R5 ;  /* 0x000000170f177224 */ /* 0x040fe200078e0205 */
[----:B------:R-:W-:Y:S01]  /*0980*/  LOP3.LUT R21, R2, R15, RZ, 0x3c, !PT ;  /* 0x0000000f02157212 */ /* 0x000fe200078e3cff */
[----:B------:R-:W-:-:S02]  /*0990*/  IMAD R10, R15, R10, R4 ;  /* 0x0000000a0f0a7224 */ /* 0x000fc400078e0204 */
[----:B------:R-:W-:Y:S01]  /*09a0*/  IMAD R23, R23, UR5, RZ ;  /* 0x0000000517177c24 */ /* 0x000fe2000f8e02ff */
[----:B------:R-:W-:Y:S01]  /*09b0*/  ISETP.GE.AND P5, PT, R21, RZ, PT ;  /* 0x000000ff1500720c */ /* 0x000fe20003fa6270 */
[----:B------:R-:W-:Y:S02]  /*09c0*/  IMAD R10, R10, UR5, RZ ;  /* 0x000000050a0a7c24 */ /* 0x000fe4000f8e02ff */
[----:B0-----:R-:W-:Y:S02]  /*09d0*/  IMAD.MOV R7, RZ, RZ, -R11 ;  /* 0x000000ffff077224 */ /* 0x001fe400078e0a0b */
[----:B------:R-:W-:Y:S02]  /*09e0*/  IMAD R25, R15, R25, R17 ;  /* 0x000000190f197224 */ /* 0x000fe400078e0211 */
[----:B------:R-:W-:Y:S02]  /*09f0*/  IMAD R12, R12, UR10, R23 ;  /* 0x0000000a0c0c7c24 */ /* 0x000fe4000f8e0217 */
[----:B------:R-:W-:-:S02]  /*0a00*/  IMAD R8, R8, UR10, R10 ;  /* 0x0000000a08087c24 */ /* 0x000fc4000f8e020a */
[----:B------:R-:W-:Y:S02]  /*0a10*/  IMAD R25, R25, UR5, RZ ;  /* 0x0000000519197c24 */ /* 0x000fe4000f8e02ff */
[----:B------:R-:W-:Y:S02]  /*0a20*/  IMAD R23, R7, R13, RZ ;  /* 0x0000000d07177224 */ /* 0x000fe400078e02ff */
[----:B------:R-:W-:Y:S02]  /*0a30*/  IMAD.MOV.U32 R10, RZ, RZ, RZ ;  /* 0x000000ffff0a7224 */ /* 0x000fe400078e00ff */
[----:B------:R-:W-:Y:S01]  /*0a40*/  IMAD R14, R14, UR10, R25 ;  /* 0x0000000a0e0e7c24 */ /* 0x000fe2000f8e0219 */
[----:B------:R-:W-:Y:S01]  /*0a50*/  IABS R25, R6 ;  /* 0x0000000600197213 */ /* 0x000fe20000000000 */
[----:B------:R-:W-:-:S04]  /*0a60*/  IMAD.HI.U32 R10, R11, R23, R10 ;  /* 0x000000170b0a7227 */ /* 0x000fc800078e000a */
[----:B------:R-:W-:-:S04]  /*0a70*/  IMAD.HI.U32 R11, R22, R19, RZ ;  /* 0x00000013160b7227 */ /* 0x000fc800078e00ff */
[----:B------:R-:W-:Y:S02]  /*0a80*/  IMAD.MOV R26, RZ, RZ, -R11 ;  /* 0x000000ffff1a7224 */ /* 0x000fe400078e0a0b */
[----:B------:R-:W-:Y:S02]  /*0a90*/  @!P5 IMAD.MOV R20, RZ, RZ, -R20 ;  /* 0x000000ffff14d224 */ /* 0x000fe400078e0a14 */
[----:B------:R-:W-:-:S03]  /*0aa0*/  IMAD.HI.U32 R10, R10, R25, RZ ;  /* 0x000000190a0a7227 */ /* 0x000fc600078e00ff */
[----:B------:R-:W-:Y:S01]  /*0ab0*/  SEL R24, R24, R20, !P1 ;  /* 0x0000001418187207 */ /* 0x000fe20004800000 */
[----:B------:R-:W-:-:S04]  /*0ac0*/  IMAD.HI.U32 R7, R22, R3, RZ ;  /* 0x0000000316077227 */ /* 0x000fc800078e00ff */
[----:B------:R-:W-:Y:S01]  /*0ad0*/  IMAD R19, R9, R26, R19 ;  /* 0x0000001a09137224 */ /* 0x000fe200078e0213 */
[----:B------:R-:W-:Y:S01]  /*0ae0*/  IADD3 R23, PT, PT, -R7, RZ, RZ ;  /* 0x000000ff07177210 */ /* 0x000fe20007ffe1ff */
[----:B------:R-:W-:Y:S02]  /*0af0*/  IMAD.MOV R26, RZ, RZ, -R10 ;  /* 0x000000ffff1a7224 */ /* 0x000fe400078e0a0a */
[----:B------:R-:W-:Y:S01]  /*0b00*/  IMAD.HI.U32 R20, R22, R18, RZ ;  /* 0x0000001216147227 */ /* 0x000fe200078e00ff */
[----:B------:R-:W-:-:S03]  /*0b10*/  ISETP.GT.U32.AND P2, PT, R9, R19, PT ;  /* 0x000000130900720c */ /* 0x000fc60003f44070 */
[----:B------:R-:W-:Y:S01]  /*0b20*/  IMAD R25, R13, R26, R25 ;  /* 0x0000001a0d197224 */ /* 0x000fe200078e0219 */
[----:B------:R-:W-:Y:S01]  /*0b30*/  IADD3 R21, PT, PT, -R20, RZ, RZ ;  /* 0x000000ff14157210 */ /* 0x000fe20007ffe1ff */
[----:B------:R-:W-:Y:S02]  /*0b40*/  IMAD R23, R9, R23, R3 ;  /* 0x0000001709177224 */ /* 0x000fe400078e0203 */
[----:B------:R-:W-:Y:S01]  /*0b50*/  IMAD.HI.U32 R22, R22, R0, RZ ;  /* 0x0000000016167227 */ /* 0x000fe200078e00ff */
[----:B------:R-:W-:Y:S02]  /*0b60*/  ISETP.GT.U32.AND P1, PT, R13, R25, PT ;  /* 0x000000190d00720c */ /* 0x000fe40003f24070 */
[C---:B------:R-:W-:Y:S01]  /*0b70*/  ISETP.GT.U32.AND P0, PT, R9.reuse, R23, PT ;  /* 0x000000170900720c */ /* 0x040fe20003f04070 */
[----:B------:R-:W-:Y:S02]  /*0b80*/  IMAD R21, R9, R21, R18 ;  /* 0x0000001509157224 */ /* 0x000fe400078e0212 */
[----:B------:R-:W-:Y:S01]  /*0b90*/  IMAD.MOV R26, RZ, RZ, -R22 ;  /* 0x000000ffff1a7224 */ /* 0x000fe200078e0a16 */
[----:B------:R-:W-:Y:S01]  /*0ba0*/  @!P2 IADD3 R11, PT, PT, R11, 0x1, RZ ;  /* 0x000000010b0ba810 */ /* 0x000fe20007ffe0ff */
[----:B------:R-:W-:Y:S01]  /*0bb0*/  @!P2 IMAD.IADD R19, R19, 0x1, -R9 ;  /* 0x000000011313a824 */ /* 0x000fe200078e0a09 */
[C---:B------:R-:W-:Y:S01]  /*0bc0*/  ISETP.GT.U32.AND P4, PT, R9.reuse, R21, PT ;  /* 0x000000150900720c */ /* 0x040fe20003f84070 */
[----:B------:R-:W-:-:S03]  /*0bd0*/  IMAD R26, R9, R26, R0 ;  /* 0x0000001a091a7224 */ /* 0x000fc600078e0200 */
[-C--:B------:R-:W-:Y:S01]  /*0be0*/  ISETP.GE.U32.AND P2, PT, R19, R9.reuse, PT ;  /* 0x000000091300720c */ /* 0x080fe20003f46070 */
[----:B------:R-:W-:Y:S01]  /*0bf0*/  @!P1 IMAD.IADD R25, R25, 0x1, -R13 ;  /* 0x0000000119199824 */ /* 0x000fe200078e0a0d */
[----:B------:R-:W-:Y:S02]  /*0c00*/  ISETP.GT.U32.AND P5, PT, R9, R26, PT ;  /* 0x0000001a0900720c */ /* 0x000fe40003fa4070 */
[----:B------:R-:W-:Y:S02]  /*0c10*/  @!P0 IADD3 R23, PT, PT, R23, -R9, RZ ;  /* 0x8000000917178210 */ /* 0x000fe40007ffe0ff */
[----:B------:R-:W-:Y:S02]  /*0c20*/  @!P0 IADD3 R7, PT, PT, R7, 0x1, RZ ;  /* 0x0000000107078810 */ /* 0x000fe40007ffe0ff */
[----:B------:R-:W-:Y:S01]  /*0c30*/  ISETP.GE.U32.AND P0, PT, R25, R13, PT ;  /* 0x0000000d1900720c */ /* 0x000fe20003f06070 */
[----:B------:R-:W-:Y:S01]  /*0c40*/  @!P4 VIADD R20, R20, 0x1 ;  /* 0x000000011414c836 */ /* 0x000fe20000000000 */
[----:B------:R-:W0:Y:S01]  /*0c50*/  LDC R25, c[0x0][0x6ec] ;  /* 0x0001bb00ff197b82 */ /* 0x000e220000000800 */
[----:B------:R-:W-:-:S02]  /*0c60*/  @!P4 IADD3 R21, PT, PT, R21, -R9, RZ ;  /* 0x800000091515c210 */ /* 0x000fc40007ffe0ff */
[-C--:B------:R-:W-:Y:S02]  /*0c70*/  ISETP.GE.U32.AND P6, PT, R23, R9.reuse, PT ;  /* 0x000000091700720c */ /* 0x080fe40003fc6070 */
[----:B------:R-:W-:Y:S01]  /*0c80*/  ISETP.GE.U32.AND P3, PT, R21, R9, PT ;  /* 0x000000091500720c */ /* 0x000fe20003f66070 */
[----:B------:R-:W-:Y:S01]  /*0c90*/  @!P5 IMAD.IADD R26, R26, 0x1, -R9 ;  /* 0x000000011a1ad824 */ /* 0x000fe200078e0a09 */
[----:B------:R-:W-:Y:S01]  /*0ca0*/  IADD3 R21, PT, PT, -R24, RZ, RZ ;  /* 0x000000ff18157210 */ /* 0x000fe20007ffe1ff */
[----:B------:R-:W-:Y:S01]  /*0cb0*/  @!P5 VIADD R22, R22, 0x1 ;  /* 0x000000011616d836 */ /* 0x000fe20000000000 */
[----:B------:R-:W-:Y:S02]  /*0cc0*/  LOP3.LUT R19, R5, R27, RZ, 0x3c, !PT ;  /* 0x0000001b05137212 */ /* 0x000fe400078e3cff */
[----:B------:R-:W-:Y:S01]  /*0cd0*/  @!P1 IADD3 R10, PT, PT, R10, 0x1, RZ ;  /* 0x000000010a0a9810 */ /* 0x000fe20007ffe0ff */
[----:B------:R-:W-:Y:S01]  /*0ce0*/  IMAD R21, R15, R21, R2 ;  /* 0x000000150f157224 */ /* 0x000fe200078e0202 */
[----:B------:R-:W-:-:S02]  /*0cf0*/  LOP3.LUT R15, R17, R27, RZ, 0x3c, !PT ;  /* 0x0000001b110f7212 */ /* 0x000fc400078e3cff */
[----:B------:R-:W-:Y:S01]  /*0d00*/  @P0 IADD3 R10, PT, PT, R10, 0x1, RZ ;  /* 0x000000010a0a0810 */ /* 0x000fe20007ffe0ff */
[----:B------:R-:W-:Y:S01]  /*0d10*/  @P6 VIADD R7, R7, 0x1 ;  /* 0x0000000107076836 */ /* 0x000fe20000000000 */
[----:B------:R-:W-:Y:S01]  /*0d20*/  ISETP.GE.AND P4, PT, R15, RZ, PT ;  /* 0x000000ff0f00720c */ /* 0x000fe20003f86270 */
[----:B------:R-:W-:Y:S01]  /*0d30*/  IMAD R21, R21, UR5, RZ ;  /* 0x0000000515157c24 */ /* 0x000fe2000f8e02ff */
[----:B------:R-:W-:Y:S02]  /*0d40*/  @P3 IADD3 R20, PT, PT, R20, 0x1, RZ ;  /* 0x0000000114143810 */ /* 0x000fe40007ffe0ff */
[----:B------:R-:W-:Y:S01]  /*0d50*/  ISETP.GE.AND P3, PT, R19, RZ, PT ;  /* 0x000000ff1300720c */ /* 0x000fe20003f66270 */
[----:B------:R-:W-:Y:S01]  /*0d60*/  IMAD R24, R24, UR10, R21 ;  /* 0x0000000a18187c24 */ /* 0x000fe2000f8e0215 */
[----:B------:R-:W-:Y:S02]  /*0d70*/  MOV R19, R20 ;  /* 0x0000001400137202 */ /* 0x000fe40000000f00 */
[----:B0-----:R-:W-:-:S02]  /*0d80*/  LOP3.LUT R13, R6, R25, RZ, 0x3c, !PT ;  /* 0x00000019060d7212 */ /* 0x001fc400078e3cff */
[----:B------:R-:W-:Y:S02]  /*0d90*/  ISETP.NE.AND P0, PT, R25, RZ, PT ;  /* 0x000000ff1900720c */ /* 0x000fe40003f05270 */
[----:B------:R-:W-:Y:S01]  /*0da0*/  ISETP.GE.AND P5, PT, R13, RZ, PT ;  /* 0x000000ff0d00720c */ /* 0x000fe20003fa6270 */
[----:B------:R-:W-:Y:S01]  /*0db0*/  @!P4 IMAD.MOV R19, RZ, RZ, -R19 ;  /* 0x000000ffff13c224 */ /* 0x000fe200078e0a13 */
[----:B------:R-:W-:Y:S02]  /*0dc0*/  ISETP.GE.U32.AND P6, PT, R26, R9, PT ;  /* 0x000000091a00720c */ /* 0x000fe40003fc6070 */
[----:B------:R-:W-:Y:S01]  /*0dd0*/  LOP3.LUT R9, R2, R27, RZ, 0x3c, !PT ;  /* 0x0000001b02097212 */ /* 0x000fe200078e3cff */
[----:B------:R-:W-:Y:S01]  /*0de0*/  @!P3 IMAD.MOV R7, RZ, RZ, -R7 ;  /* 0x000000ffff07b224 */ /* 0x000fe200078e0a07 */
[----:B------:R-:W-:Y:S02]  /*0df0*/  @P2 IADD3 R11, PT, PT, R11, 0x1, RZ ;  /* 0x000000010b0b2810 */ /* 0x000fe40007ffe0ff */
[----:B------:R-:W-:-:S02]  /*0e00*/  ISETP.NE.AND P1, PT, R27, RZ, PT ;  /* 0x000000ff1b00720c */ /* 0x000fc40003f25270 */
[-C--:B------:R-:W-:Y:S02]  /*0e10*/  LOP3.LUT R20, RZ, R27.reuse, RZ, 0x33, !PT ;  /* 0x0000001bff147212 */ /* 0x080fe400078e33ff */
[----:B------:R-:W-:Y:S02]  /*0e20*/  ISETP.GE.AND P4, PT, R9, RZ, PT ;  /* 0x000000ff0900720c */ /* 0x000fe40003f86270 */
[----:B------:R-:W-:Y:S01]  /*0e30*/  LOP3.LUT R15, R4, R27, RZ, 0x3c, !PT ;  /* 0x0000001b040f7212 */ /* 0x000fe200078e3cff */
[----:B------:R-:W-:Y:S01]  /*0e40*/  @P6 VIADD R22, R22, 0x1 ;  /* 0x0000000116166836 */ /* 0x000fe20000000000 */
[----:B------:R-:W-:Y:S02]  /*0e50*/  MOV R9, R11 ;  /* 0x0000000b00097202 */ /* 0x000fe40000000f00 */
[----:B------:R-:W-:Y:S02]  /*0e60*/  SEL R11, R20, R7, !P1 ;  /* 0x00000007140b7207 */ /* 0x000fe40004800000 */
[----:B------:R-:W-:-:S02]  /*0e70*/  ISETP.GE.AND P2, PT, R15, RZ, PT ;  /* 0x000000ff0f00720c */ /* 0x000fc40003f46270 */
[----:B------:R-:W-:Y:S02]  /*0e80*/  @!P5 IADD3 R10, PT, PT, -R10, RZ, RZ ;  /* 0x000000ff0a0ad210 */ /* 0x000fe40007ffe1ff */
[----:B------:R-:W-:Y:S01]  /*0e90*/  @!P0 LOP3.LUT R10, RZ, R25, RZ, 0x33, !PT ;  /* 0x00000019ff0a8212 */ /* 0x000fe200078e33ff */
[----:B------:R-:W-:Y:S01]  /*0ea0*/  @!P4 IMAD.MOV R22, RZ, RZ, -R22 ;  /* 0x000000ffff16c224 */ /* 0x000fe200078e0a16 */
[----:B------:R-:W-:Y:S02]  /*0eb0*/  IADD3 R15, PT, PT, -R11, RZ, RZ ;  /* 0x000000ff0b0f7210 */ /* 0x000fe40007ffe1ff */
[----:B------:R-:W-:Y:S01]  /*0ec0*/  SEL R19, R20, R19, !P1 ;  /* 0x0000001314137207 */ /* 0x000fe20004800000 */
[----:B------:R-:W-:Y:S02]  /*0ed0*/  IMAD.MOV R21, RZ, RZ, -R10 ;  /* 0x000000ffff157224 */ /* 0x000fe400078e0a0a */
[----:B------:R-:W-:Y:S02]  /*0ee0*/  IMAD R15, R27, R15, R5 ;  /* 0x0000000f1b0f7224 */ /* 0x000fe400078e0205 */
[----:B------:R-:W-:Y:S01]  /*0ef0*/  IMAD R21, R25, R21, R6 ;  /* 0x0000001519157224 */ /* 0x000fe200078e0206 */
[----:B------:R-:W-:Y:S01]  /*0f00*/  @!P2 IADD3 R9, PT, PT, -R9, RZ, RZ ;  /* 0x000000ff0909a210 */ /* 0x000fe20007ffe1ff */
[----:B------:R-:W-:-:S02]  /*0f10*/  IMAD R15, R15, UR11, RZ ;  /* 0x0000000b0f0f7c24 */ /* 0x000fc4000f8e02ff */
[----:B------:R-:W-:Y:S01]  /*0f20*/  IMAD R21, R21, UR15, RZ ;  /* 0x0000000f15157c24 */ /* 0x000fe2000f8e02ff */
[C---:B------:R-:W-:Y:S01]  /*0f30*/  SEL R7, R20.reuse, R9, !P1 ;  /* 0x0000000914077207 */ /* 0x040fe20004800000 */
[----:B------:R-:W-:Y:S01]  /*0f40*/  IMAD R11, R11, UR12, R15 ;  /* 0x0000000c0b0b7c24 */ /* 0x000fe2000f8e020f */
[----:B------:R-:W-:Y:S01]  /*0f50*/  SEL R20, R20, R22, !P1 ;  /* 0x0000001614147207 */ /* 0x000fe20004800000 */
[----:B---3--:R-:W-:Y:S01]  /*0f60*/  IMAD.WIDE R14, R14, 0x2, R28 ;  /* 0x000000020e0e7825 */ /* 0x008fe200078e021c */
[----:B------:R-:W0:Y:S02]  /*0f70*/  LDC.64 R22, c[0x0][0x458] ;  /* 0x00011600ff167b82 */ /* 0x000e240000000a00 */
[----:B------:R-:W-:Y:S01]  /*0f80*/  IADD3 R9, PT, PT, -R20, RZ, RZ ;  /* 0x000000ff14097210 */ /* 0x000fe20007ffe1ff */
[----:B------:R-:W-:Y:S02]  /*0f90*/  IMAD R10, R10, UR16, R21 ;  /* 0x000000100a0a7c24 */ /* 0x000fe4000f8e0215 */
[----:B------:R0:W2:Y:S01]  /*0fa0*/  LDG.E.U16 R21, desc[UR6][R14.64] ;  /* 0x000000060e157981 */ /* 0x0000a2000c1e1500 */
[----:B------:R-:W-:-:S02]  /*0fb0*/  IMAD.MOV R26, RZ, RZ, -R19 ;  /* 0x000000ffff1a7224 */ /* 0x000fc400078e0a13 */
[C---:B------:R-:W-:Y:S02]  /*0fc0*/  IMAD R9, R27.reuse, R9, R2 ;  /* 0x000000091b097224 */ /* 0x040fe400078e0202 */
[----:B------:R-:W-:Y:S02]  /*0fd0*/  IMAD R13, R27, R26, R17 ;  /* 0x0000001a1b0d7224 */ /* 0x000fe400078e0211 */
[----:B------:R-:W-:Y:S02]  /*0fe0*/  IMAD R9, R9, UR11, RZ ;  /* 0x0000000b09097c24 */ /* 0x000fe4000f8e02ff */
[----:B------:R-:W-:Y:S02]  /*0ff0*/  IMAD R13, R13, UR11, RZ ;  /* 0x0000000b0d0d7c24 */ /* 0x000fe4000f8e02ff */
[----:B------:R-:W-:Y:S02]  /*1000*/  IMAD R20, R20, UR12, R9 ;  /* 0x0000000c14147c24 */ /* 0x000fe4000f8e0209 */
[----:B------:R-:W-:-:S02]  /*1010*/  IMAD R19, R19, UR12, R13 ;  /* 0x0000000c13137c24 */ /* 0x000fc4000f8e020d */
[----:B------:R-:W-:Y:S02]  /*1020*/  IMAD.MOV R13, RZ, RZ, -R7 ;  /* 0x000000ffff0d7224 */ /* 0x000fe400078e0a07 */
[----:B------:R-:W-:-:S04]  /*1030*/  IMAD.WIDE R8, R8, 0x2, R28 ;  /* 0x0000000208087825 */ /* 0x000fc800078e021c */
[----:B------:R-:W-:Y:S02]  /*1040*/  IMAD R13, R27, R13, R4 ;  /* 0x0000000d1b0d7224 */ /* 0x000fe400078e0204 */
[----:B0-----:R-:W-:Y:S01]  /*1050*/  IMAD.WIDE R14, R19, 0x2, R22 ;  /* 0x00000002130e7825 */ /* 0x001fe200078e0216 */
[----:B------:R-:W0:Y:S03]  /*1060*/  LDC.64 R26, c[0x0][0x6e0] ;  /* 0x0001b800ff1a7b82 */ /* 0x000e260000000a00 */
[----:B------:R-:W-:Y:S02]  /*1070*/  IMAD R13, R13, UR11, RZ ;  /* 0x0000000b0d0d7c24 */ /* 0x000fe4000f8e02ff */
[----:B------:R-:W-:-:S04]  /*1080*/  IMAD.WIDE R24, R24, 0x2, R28 ;  /* 0x0000000218187825 */ /* 0x000fc800078e021c */
[----:B------:R-:W-:Y:S02]  /*1090*/  IMAD R7, R7, UR12, R13 ;  /* 0x0000000c07077c24 */ /* 0x000fe4000f8e020d */
[----:B------:R-:W-:Y:S01]  /*10a0*/  IMAD.WIDE R12, R12, 0x2, R28 ;  /* 0x000000020c0c7825 */ /* 0x000fe200078e021c */
[----:B------:R-:W5:Y:S04]  /*10b0*/  LDG.E.U16 R24, desc[UR6][R24.64] ;  /* 0x0000000618187981 */ /* 0x000f68000c1e1500 */
[----:B------:R1:W5:Y:S04]  /*10c0*/  LDG.E.U16 R29, desc[UR6][R12.64] ;  /* 0x000000060c1d7981 */ /* 0x000368000c1e1500 */
[----:B------:R3:W5:Y:S01]  /*10d0*/  LDG.E.U16 R28, desc[UR6][R8.64] ;  /* 0x00000006081c7981 */ /* 0x000762000c1e1500 */
[----:B-1----:R-:W-:-:S03]  /*10e0*/  IMAD.WIDE R12, R7, 0x2, R22 ;  /* 0x00000002070c7825 */ /* 0x002fc600078e0216 */
[----:B------:R-:W5:Y:S01]  /*10f0*/  LDG.E.U16 R7, desc[UR6][R14.64] ;  /* 0x000000060e077981 */ /* 0x000f62000c1e1500 */
[----:B---3--:R-:W-:-:S04]  /*1100*/  IMAD.WIDE R8, R11, 0x2, R22 ;  /* 0x000000020b087825 */ /* 0x008fc800078e0216 */
[----:B0-----:R-:W-:Y:S02]  /*1110*/  IMAD.WIDE R10, R10, 0x2, R26 ;  /* 0x000000020a0a7825 */ /* 0x001fe400078e021a */
[----:B------:R-:W0:Y:S01]  /*1120*/  LDC R27, c[0x0][0x974] ;  /* 0x00025d00ff1b7b82 */ /* 0x000e220000000800 */
[----:B------:R-:W5:Y:S04]  /*1130*/  LDG.E.U16 R8, desc[UR6][R8.64] ;  /* 0x0000000608087981 */ /* 0x000f68000c1e1500 */
[----:B------:R1:W5:Y:S01]  /*1140*/  LDG.E.U16 R9, desc[UR6][R12.64] ;  /* 0x000000060c097981 */ /* 0x000362000c1e1500 */
[----:B0-----:R-:W-:-:S04]  /*1150*/  IABS R19, R27 ;  /* 0x0000001b00137213 */ /* 0x001fc80000000000 */
[----:B------:R-:W0:Y:S08]  /*1160*/  I2F.RP R25, R19 ;  /* 0x0000001300197306 */ /* 0x000e300000209400 */
[----:B0-----:R-:W0:Y:S01]  /*1170*/  MUFU.RCP R25, R25 ;  /* 0x0000001900197308 */ /* 0x001e220000001000 */
[----:B--2---:R2:W-:Y:S02]  /*1180*/  STL [R1], R21 ;  /* 0x0000001501007387 */ /* 0x0045e40000100800 */
[----:B--2---:R-:W-:Y:S01]  /*1190*/  IMAD.WIDE R20, R20, 0x2, R22 ;  /* 0x0000000214147825 */ /* 0x004fe200078e0216 */
[----:B0-----:R-:W-:-:S03]  /*11a0*/  IADD3 R23, PT, PT, R25, 0xffffffe, RZ ;  /* 0x0ffffffe19177810 */ /* 0x001fc60007ffe0ff */
[----:B------:R-:W-:Y:S02]  /*11b0*/  IMAD.MOV.U32 R22, RZ, RZ, RZ ;  /* 0x000000ffff167224 */ /* 0x000fe400078e00ff */
[----:B------:R-:W5:Y:S01]  /*11c0*/  LDG.E.U16 R20, desc[UR6][R20.64] ;  /* 0x0000000614147981 */ /* 0x000f62000c1e1500 */
[----:B------:R-:W1:Y:S03]  /*11d0*/  F2I.FTZ.U32.TRUNC.NTZ R23, R23 ;  /* 0x0000001700177305 */ /* 0x000e66000021f000 */
[----:B------:R0:W5:Y:S01]  /*11e0*/  LDG.E.U16 R21, desc[UR6][R10.64] ;  /* 0x000000060a157981 */ /* 0x000162000c1e1500 */
[----:B-1----:R-:W-:-:S05]  /*11f0*/  IADD3 R12, PT, PT, RZ, -R23, RZ ;  /* 0x80000017ff0c7210 */ /* 0x002fca0007ffe0ff */
[----:B------:R-:W-:-:S04]  /*1200*/  IMAD R13, R12, R19, RZ ;  /* 0x000000130c0d7224 */ /* 0x000fc800078e02ff */
[----:B------:R-:W-:-:S06]  /*1210*/  IMAD.HI.U32 R22, R23, R13, R22 ;  /* 0x0000000d17167227 */ /* 0x000fcc00078e0016 */
[----:B0-----:R-:W-:-:S05]  /*1220*/  IMAD.HI.U32 R10, R22, R18, RZ ;  /* 0x00000012160a7227 */ /* 0x001fca00078e00ff */
[----:B------:R-:W-:-:S05]  /*1230*/  IADD3 R11, PT, PT, -R10, RZ, RZ ;  /* 0x000000ff0a0b7210 */ /* 0x000fca0007ffe1ff */
[----:B------:R-:W-:-:S05]  /*1240*/  IMAD R18, R19, R11, R18 ;  /* 0x0000000b13127224 */ /* 0x000fca00078e0212 */
[----:B------:R-:W-:Y:S02]  /*1250*/  ISETP.GT.U32.AND P1, PT, R19, R18, PT ;  /* 0x000000121300720c */ /* 0x000fe40003f24070 */
[----:B------:R-:W-:-:S11]  /*1260*/  LOP3.LUT R11, R17, R27, RZ, 0x3c, !PT ;  /* 0x0000001b110b7212 */ /* 0x000fd600078e3cff */
[----:B------:R-:W-:-:S04]  /*1270*/  @!P1 IADD3 R18, PT, PT, R18, -R19, RZ ;  /* 0x8000001312129210 */ /* 0x000fc80007ffe0ff */
[----:B------:R-:W-:Y:S02]  /*1280*/  ISETP.GE.U32.AND P0, PT, R18, R19, PT ;  /* 0x000000131200720c */ /* 0x000fe40003f06070 */
[----:B------:R-:W-:Y:S01]  /*1290*/  ISETP.GE.AND P2, PT, R11, RZ, PT ;  /* 0x000000ff0b00720c */ /* 0x000fe20003f46270 */
[----:B------:R-:W-:Y:S01]  /*12a0*/  @!P1 VIADD R10, R10, 0x1 ;  /* 0x000000010a0a9836 */ /* 0x000fe20000000000 */
[----:B------:R-:W-:-:S09]  /*12b0*/  LOP3.LUT R11, RZ, R27, RZ, 0x33, !PT ;  /* 0x0000001bff0b7212 */ /* 0x000fd200078e33ff */
[----:B------:R-:W-:Y:S02]  /*12c0*/  @P0 IADD3 R10, PT, PT, R10, 0x1, RZ ;  /* 0x000000010a0a0810 */ /* 0x000fe40007ffe0ff */
[----:B------:R-:W-:Y:S02]  /*12d0*/  ISETP.NE.AND P0, PT, R27, RZ, PT ;  /* 0x000000ff1b00720c */ /* 0x000fe40003f05270 */
[----:B------:R-:W-:-:S04]  /*12e0*/  @!P2 IADD3 R10, PT, PT, -R10, RZ, RZ ;  /* 0x000000ff0a0aa210 */ /* 0x000fc80007ffe1ff */
[----:B------:R-:W-:-:S05]  /*12f0*/  SEL R10, R11, R10, !P0 ;  /* 0x0000000a0b0a7207 */ /* 0x000fca0004000000 */
[----:B------:R-:W-:-:S04]  /*1300*/  IMAD.MOV R12, RZ, RZ, -R10 ;  /* 0x000000ffff0c7224 */ /* 0x000fc800078e0a0a */
[----:B------:R-:W-:-:S04]  /*1310*/  IMAD R17, R27, R12, R17 ;  /* 0x0000000c1b117224 */ /* 0x000fc800078e0211 */
[----:B------:R-:W-:-:S04]  /*1320*/  IMAD R17, R17, UR13, RZ ;  /* 0x0000000d11117c24 */ /* 0x000fc8000f8e02ff */
[----:B------:R-:W-:Y:S01]  /*1330*/  IMAD R23, R10, UR14, R17 ;  /* 0x0000000e0a177c24 */ /* 0x000fe2000f8e0211 */
[----:B------:R-:W-:Y:S06]  /*1340*/  BRA.U !UP0, `(.L_x_1013) ;  /* 0x0000000108887547 */ /* 0x000fec000b800000 */
[----:B------:R-:W0:Y:S01]  /*1350*/  LDC R15, c[0x0][0xa40] ;  /* 0x00029000ff0f7b82 */ /* 0x000e220000000800 */
[C---:B------:R-:W-:Y:S01]  /*1360*/  IMAD R10, R16.reuse, UR17, RZ ;  /* 0x00000011100a7c24 */ /* 0x040fe2000f8e02ff */
[----:B------:R1:W-:Y:S06]  /*1370*/  STL.64 [R1+0x10], R2 ;  /* 0x0000100201007387 */ /* 0x0003ec0000100a00 */
[----:B------:R-:W2:Y:S08]  /*1380*/  LDC.64 R26, c[0x0][0x530] ;  /* 0x00014c00ff1a7b82 */ /* 0x000eb00000000a00 */
[----:B-1----:R-:W1:Y:S01]  /*1390*/  LDC.64 R2, c[0x0][0x608] ;  /* 0x00018200ff027b82 */ /* 0x002e620000000a00 */
[----:B0-----:R-:W-:-:S04]  /*13a0*/  IADD3 R17, PT, PT, R16, R15, RZ ;  /* 0x0000000f10117210 */ /* 0x001fc80007ffe0ff */
[C---:B------:R-:W-:Y:S01]  /*13b0*/  IADD3 R18, PT, PT, R17.reuse, R15, RZ ;  /* 0x0000000f11127210 */ /* 0x040fe20007ffe0ff */
[----:B------:R-:W-:Y:S02]  /*13c0*/  IMAD R12, R17, UR17, RZ ;  /* 0x00000011110c7c24 */ /* 0x000fe4000f8e02ff */
[----:B--2---:R-:W-:-:S04]  /*13d0*/  IMAD.WIDE R10, R10, 0x2, R26 ;  /* 0x000000020a0a7825 */ /* 0x004fc800078e021a */
[----:B------:R-:W-:Y:S01]  /*13e0*/  IMAD R14, R18, UR17, RZ ;  /* 0x00000011120e7c24 */ /* 0x000fe2000f8e02ff */
[----:B------:R0:W5:Y:S01]  /*13f0*/  LDG.E.U16 R25, desc[UR6][R10.64] ;  /* 0x000000060a197981 */ /* 0x000162000c1e1500 */
[----:B------:R-:W-:-:S04]  /*1400*/  IMAD.WIDE R12, R12, 0x2, R26 ;  /* 0x000000020c0c7825 */ /* 0x000fc800078e021a */
[----:B------:R-:W-:Y:S02]  /*1410*/  IMAD.IADD R19, R18, 0x1, R15 ;  /* 0x0000000112137824 */ /* 0x000fe400078e020f */
[----:B------:R-:W-:Y:S02]  /*1420*/  IMAD.WIDE R14, R14, 0x2, R26 ;  /* 0x000000020e0e7825 */ /* 0x000fe400078e021a */
[----:B------:R2:W5:Y:S02]  /*1430*/  LDG.E.U16 R26, desc[UR6][R12.64] ;  /* 0x000000060c1a7981 */ /* 0x000564000c1e1500 */
[C---:B0-----:R-:W-:Y:S02]  /*1440*/  IMAD R10, R19.reuse, UR17, RZ ;  /* 0x00000011130a7c24 */ /* 0x041fe4000f8e02ff */
[----:B------:R0:W5:Y:S01]  /*1450*/  LDG.E.U16 R27, desc[UR6][R14.64] ;  /* 0x000000060e1b7981 */ /* 0x000162000c1e1500 */
[----:B--2---:R-:W2:Y:S01]  /*1460*/  LDC.64 R12, c[0x0][0x530] ;  /* 0x00014c00ff0c7b82 */ /* 0x004ea20000000a00 */
[----:B------:R-:W-:-:S02]  /*1470*/  IMAD R19, R19, UR18, RZ ;  /* 0x0000001213137c24 */ /* 0x000fc4000f8e02ff */
[----:B0-----:R-:W-:-:S04]  /*1480*/  IMAD R14, R17, UR18, RZ ;  /* 0x00000012110e7c24 */ /* 0x001fc8000f8e02ff */
[----:B-1----:R-:W-:-:S06]  /*1490*/  IMAD.WIDE R14, R14, 0x2, R2 ;  /* 0x000000020e0e7825 */ /* 0x002fcc00078e0202 */
[----:B------:R0:W5:Y:S01]  /*14a0*/  LDG.E.U16 R14, desc[UR6][R14.64] ;  /* 0x000000060e0e7981 */ /* 0x000162000c1e1500 */
[----:B--2---:R-:W-:-:S04]  /*14b0*/  IMAD.WIDE R10, R10, 0x2, R12 ;  /* 0x000000020a0a7825 */ /* 0x004fc800078e020c */
[----:B------:R-:W-:Y:S02]  /*14c0*/  IMAD R12, R16, UR18, RZ ;  /* 0x00000012100c7c24 */ /* 0x000fe4000f8e02ff */
[----:B------:R-:W-:Y:S01]  /*14d0*/  IMAD R16, R18, UR18, RZ ;  /* 0x0000001212107c24 */ /* 0x000fe2000f8e02ff */
[----:B------:R0:W5:Y:S01]  /*14e0*/  LDG.E.U16 R10, desc[UR6][R10.64] ;  /* 0x000000060a0a7981 */ /* 0x000162000c1e1500 */
[----:B------:R-:W-:-:S04]  /*14f0*/  IMAD.WIDE R12, R12, 0x2, R2 ;  /* 0x000000020c0c7825 */ /* 0x000fc800078e0202 */
[--C-:B------:R-:W-:Y:S02]  /*1500*/  IMAD.WIDE R16, R16, 0x2, R2.reuse ;  /* 0x0000000210107825 */ /* 0x100fe400078e0202 */
[----:B------:R0:W5:Y:S02]  /*1510*/  LDG.E.U16 R12, desc[UR6][R12.64] ;  /* 0x000000060c0c7981 */ /* 0x000164000c1e1500 */
[----:B------:R-:W-:Y:S02]  /*1520*/  IMAD.WIDE R18, R19, 0x2, R2 ;  /* 0x0000000213127825 */ /* 0x000fe400078e0202 */
[----:B------:R0:W5:Y:S04]  /*1530*/  LDL.LU.64 R2, [R1+0x10] ;  /* 0x0000100001027983 */ /* 0x0001680000300a00 */
[----:B------:R0:W5:Y:S04]  /*1540*/  LDG.E.U16 R16, desc[UR6][R16.64] ;  /* 0x0000000610107981 */ /* 0x000168000c1e1500 */
[----:B------:R0:W5:Y:S01]  /*1550*/  LDG.E.U16 R18, desc[UR6][R18.64] ;  /* 0x0000000612127981 */ /* 0x000162000c1e1500 */
[----:B------:R-:W-:Y:S05]  /*1560*/  BRA `(.L_x_1014) ;  /* 0x0000000000207947 */ /* 0x000fea0003800000 */
.L_x_1013:
        /* <DEDUP_REMOVED lines=8> */
.L_x_1014:
[----:B0-----:R-:W2:Y:S01]  /*15f0*/  LDL.LU R11, [R1] ;  /* 0x00000000010b7983 */ /* 0x001ea20000300800 */
[----:B-----5:R-:W-:Y:S01]  /*1600*/  SHF.L.U32 R7, R7, 0x10, RZ ;  /* 0x0000001007077819 */ /* 0x020fe200000006ff */
[----:B------:R-:W-:Y:S01]  /*1610*/  IMAD.U32 R25, R25, 0x10000, RZ ;  /* 0x0001000019197824 */ /* 0x000fe200078e00ff */
[----:B------:R-:W-:Y:S01]  /*1620*/  SHF.L.U32 R12, R12, 0x10, RZ ;  /* 0x000000100c0c7819 */ /* 0x000fe200000006ff */
[----:B------:R-:W-:Y:S01]  /*1630*/  IMAD.U32 R8, R8, 0x10000, RZ ;  /* 0x0001000008087824 */ /* 0x000fe200078e00ff */
[----:B------:R-:W-:Y:S01]  /*1640*/  SHF.L.U32 R13, R28, 0x10, RZ ;  /* 0x000000101c0d7819 */ /* 0x000fe200000006ff */
[----:B------:R-:W-:Y:S01]  /*1650*/  IMAD.U32 R17, R24, 0x10000, RZ ;  /* 0x0001000018117824 */ /* 0x000fe200078e00ff */
[----:B------:R-:W-:Y:S02]  /*1660*/  SHF.L.U32 R29, R29, 0x10, RZ ;  /* 0x000000101d1d7819 */ /* 0x000fe400000006ff */
[----:B------:R-:W-:Y:S01]  /*1670*/  SHF.L.U32 R20, R20, 0x10, RZ ;  /* 0x0000001014147819 */ /* 0x000fe200000006ff */
[----:B------:R-:W-:-:S02]  /*1680*/  IMAD.U32 R19, R26, 0x10000, RZ ;  /* 0x000100001a137824 */ /* 0x000fc400078e00ff */
[----:B------:R-:W-:Y:S02]  /*1690*/  IMAD.U32 R10, R10, 0x10000, RZ ;  /* 0x000100000a0a7824 */ /* 0x000fe400078e00ff */
[----:B------:R-:W-:Y:S01]  /*16a0*/  FADD.FTZ R8, R29, R8 ;  /* 0x000000081d087221 */ /* 0x000fe20000010000 */
[----:B------:R-:W-:Y:S01]  /*16b0*/  SHF.L.U32 R14, R14, 0x10, RZ ;  /* 0x000000100e0e7819 */ /* 0x000fe200000006ff */
[----:B------:R-:W3:Y:S01]  /*16c0*/  LDL R29, [R1+0x8] ;  /* 0x00000800011d7983 */ /* 0x000ee20000100800 */
[----:B------:R-:W-:Y:S01]  /*16d0*/  FADD.FTZ R17, R17, R20 ;  /* 0x0000001411117221 */ /* 0x000fe20000010000 */
[----:B------:R-:W-:Y:S01]  /*16e0*/  SHF.L.U32 R20, R27, 0x10, RZ ;  /* 0x000000101b147819 */ /* 0x000fe200000006ff */
[----:B------:R-:W-:Y:S01]  /*16f0*/  FADD.FTZ R19, R8, R19 ;  /* 0x0000001308137221 */ /* 0x000fe20000010000 */
[----:B------:R-:W-:Y:S01]  /*1700*/  MOV R8, RZ ;  /* 0x000000ff00087202 */ /* 0x000fe20000000f00 */
[----:B------:R-:W-:Y:S01]  /*1710*/  FADD.FTZ R10, R17, R10 ;  /* 0x0000000a110a7221 */ /* 0x000fe20000010000 */
[----:B------:R-:W-:Y:S01]  /*1720*/  IABS R17, R6 ;  /* 0x0000000600117213 */ /* 0x000fe20000000000 */
[----:B------:R-:W-:Y:S01]  /*1730*/  FADD.FTZ R19, R19, R14 ;  /* 0x0000000e13137221 */ /* 0x000fe20000010000 */
[----:B------:R-:W-:Y:S01]  /*1740*/  IMAD.U32 R14, R16, 0x10000, RZ ;  /* 0x00010000100e7824 */ /* 0x000fe200078e00ff */
[----:B------:R-:W-:Y:S01]  /*1750*/  SHF.L.U32 R21, R21, 0x10, RZ ;  /* 0x0000001015157819 */ /* 0x000fe200000006ff */
[----:B------:R-:W0:Y:S01]  /*1760*/  LDC R28, c[0x0][0x974] ;  /* 0x00025d00ff1c7b82 */ /* 0x000e220000000800 */
[----:B--2---:R-:W-:-:S05]  /*1770*/  SHF.L.U32 R11, R11, 0x10, RZ ;  /* 0x000000100b0b7819 */ /* 0x004fca00000006ff */
[----:B------:R-:W-:Y:S02]  /*1780*/  FADD.FTZ R7, R11, R7 ;  /* 0x000000070b077221 */ /* 0x000fe40000010000 */
[----:B------:R-:W1:Y:S02]  /*1790*/  LDC R11, c[0x0][0x7c4] ;  /* 0x0001f100ff0b7b82 */ /* 0x000e640000000800 */
[----:B------:R-:W-:-:S04]  /*17a0*/  FADD.FTZ R7, R7, R25 ;  /* 0x0000001907077221 */ /* 0x000fc80000010000 */
[----:B------:R-:W-:Y:S01]  /*17b0*/  FADD.FTZ R7, R7, R12 ;  /* 0x0000000c07077221 */ /* 0x000fe20000010000 */
[----:B------:R-:W-:-:S05]  /*17c0*/  SHF.L.U32 R12, R9, 0x10, RZ ;  /* 0x00000010090c7819 */ /* 0x000fca00000006ff */
[----:B------:R-:W-:Y:S01]  /*17d0*/  FADD.FTZ R13, R13, R12 ;  /* 0x0000000c0d0d7221 */ /* 0x000fe20000010000 */
[----:B-1----:R-:W-:-:S04]  /*17e0*/  IABS R12, R11 ;  /* 0x0000000b000c7213 */ /* 0x002fc80000000000 */
[----:B------:R-:W1:Y:S08]  /*17f0*/  I2F.RP R24, R12 ;  /* 0x0000000c00187306 */ /* 0x000e700000209400 */
[----:B-1----:R-:W1:Y:S02]  /*1800*/  MUFU.RCP R24, R24 ;  /* 0x0000001800187308 */ /* 0x002e640000001000 */
[----:B-1----:R-:W-:-:S06]  /*1810*/  IADD3 R9, PT, PT, R24, 0xffffffe, RZ ;  /* 0x0ffffffe18097810 */ /* 0x002fcc0007ffe0ff */
[----:B------:R-:W1:Y:S01]  /*1820*/  F2I.FTZ.U32.TRUNC.NTZ R9, R9 ;  /* 0x0000000900097305 */ /* 0x000e62000021f000 */
[----:B------:R-:W-:Y:S01]  /*1830*/  FADD.FTZ R15, R13, R20 ;  /* 0x000000140d0f7221 */ /* 0x000fe20000010000 */
[----:B-1----:R-:W-:-:S05]  /*1840*/  IADD3 R13, PT, PT, RZ, -R9, RZ ;  /* 0x80000009ff0d7210 */ /* 0x002fca0007ffe0ff */
[----:B------:R-:W-:-:S04]  /*1850*/  IMAD R13, R13, R12, RZ ;  /* 0x0000000c0d0d7224 */ /* 0x000fc800078e02ff */
[----:B------:R-:W-:Y:S02]  /*1860*/  IMAD.HI.U32 R8, R9, R13, R8 ;  /* 0x0000000d09087227 */ /* 0x000fe400078e0008 */
[----:B------:R-:W1:Y:S04]  /*1870*/  LDC R13, c[0x0][0x89c] ;  /* 0x00022700ff0d7b82 */ /* 0x000e680000000800 */
[----:B------:R-:W-:-:S04]  /*1880*/  IMAD.HI.U32 R8, R8, R17, RZ ;  /* 0x0000001108087227 */ /* 0x000fc800078e00ff */
[----:B------:R-:W-:Y:S01]  /*1890*/  FADD.FTZ R14, R15, R14 ;  /* 0x0000000e0f0e7221 */ /* 0x000fe20000010000 */
[----:B------:R-:W-:Y:S02]  /*18a0*/  SHF.L.U32 R9, R18, 0x10, RZ ;  /* 0x0000001012097819 */ /* 0x000fe400000006ff */
[----:B------:R-:W-:-:S03]  /*18b0*/  IADD3 R15, PT, PT, -R8, RZ, RZ ;  /* 0x000000ff080f7210 */ /* 0x000fc60007ffe1ff */
[----:B------:R-:W-:Y:S01]  /*18c0*/  FADD.FTZ R10, R10, R9 ;  /* 0x000000090a0a7221 */ /* 0x000fe20000010000 */
[----:B------:R-:W-:Y:S01]  /*18d0*/  FMUL.FTZ R9, R19, -1.4426950216293334961 ;  /* 0xbfb8aa3b13097820 */ /* 0x000fe20000410000 */
[----:B------:R-:W-:Y:S02]  /*18e0*/  IMAD R15, R12, R15, R17 ;  /* 0x0000000f0c0f7224 */ /* 0x000fe400078e0211 */
[----:B------:R-:W-:Y:S01]  /*18f0*/  FMUL.FTZ R18, R7, -1.4426950216293334961 ;  /* 0xbfb8aa3b07127820 */ /* 0x000fe20000410000 */
[----:B-1----:R-:W-:-:S04]  /*1900*/  IABS R16, R13 ;  /* 0x0000000d00107213 */ /* 0x002fc80000000000 */
[----:B------:R-:W1:Y:S01]  /*1910*/  I2F.RP R19, R16 ;  /* 0x0000001000137306 */ /* 0x000e620000209400 */
[----:B------:R-:W-:-:S07]  /*1920*/  ISETP.GT.U32.AND P2, PT, R12, R15, PT ;  /* 0x0000000f0c00720c */ /* 0x000fce0003f44070 */
[----:B------:R-:W2:Y:S04]  /*1930*/  MUFU.EX2 R9, R9 ;  /* 0x0000000900097308 */ /* 0x000ea80000000800 */
[----:B------:R-:W4:Y:S02]  /*1940*/  MUFU.EX2 R18, R18 ;  /* 0x0000001200127308 */ /* 0x000f240000000800 */
[----:B------:R-:W-:Y:S02]  /*1950*/  @!P2 IMAD.IADD R15, R15, 0x1, -R12 ;  /* 0x000000010f0fa824 */ /* 0x000fe400078e0a0c */
[----:B-1----:R-:W1:Y:S01]  /*1960*/  MUFU.RCP R19, R19 ;  /* 0x0000001300137308 */ /* 0x002e620000001000 */
[----:B------:R-:W-:Y:S02]  /*1970*/  FMUL.FTZ R10, R10, -1.4426950216293334961 ;  /* 0xbfb8aa3b0a0a7820 */ /* 0x000fe40000410000 */
[----:B------:R-:W-:Y:S01]  /*1980*/  ISETP.GE.U32.AND P1, PT, R15, R12, PT ;  /* 0x0000000c0f00720c */ /* 0x000fe20003f26070 */
[----:B--2---:R-:W-:Y:S01]  /*1990*/  FADD.FTZ R24, R9, 1 ;  /* 0x3f80000009187421 */ /* 0x004fe20000010000 */
[----:B------:R-:W-:-:S03]  /*19a0*/  LOP3.LUT R9, R6, R11, RZ, 0x3c, !PT ;  /* 0x0000000b06097212 */ /* 0x000fc600078e3cff */
[----:B------:R-:W2:Y:S01]  /*19b0*/  MUFU.RCP R12, R24 ;  /* 0x00000018000c7308 */ /* 0x000ea20000001000 */
[----:B----4-:R-:W-:Y:S01]  /*19c0*/  FADD.FTZ R20, R18, 1 ;  /* 0x3f80000012147421 */ /* 0x010fe20000010000 */
[----:B------:R-:W-:Y:S02]  /*19d0*/  ISETP.GE.AND P3, PT, R9, RZ, PT ;  /* 0x000000ff0900720c */ /* 0x000fe40003f66270 */
[----:B------:R-:W-:Y:S02]  /*19e0*/  @!P2 IADD3 R8, PT, PT, R8, 0x1, RZ ;  /* 0x000000010808a810 */ /* 0x000fe40007ffe0ff */
[----:B------:R-:W-:Y:S02]  /*19f0*/  ISETP.NE.AND P2, PT, R11, RZ, PT ;  /* 0x000000ff0b00720c */ /* 0x000fe40003f45270 */
[----:B------:R-:W-:Y:S01]  /*1a00*/  MUFU.TANH R7, R14 ;  /* 0x0000000e00077308 */ /* 0x000fe20000002400 */
[----:B-1----:R-:W-:-:S07]  /*1a10*/  IADD3 R9, PT, PT, R19, 0xffffffe, RZ ;  /* 0x0ffffffe13097810 */ /* 0x002fce0007ffe0ff */
[----:B------:R-:W1:Y:S04]  /*1a20*/  MUFU.EX2 R10, R10 ;  /* 0x0000000a000a7308 */ /* 0x000e680000000800 */
[----:B------:R4:W0:Y:S01]  /*1a30*/  MUFU.RCP R14, R20 ;  /* 0x00000014000e7308 */ /* 0x0008220000001000 */
[----:B------:R-:W-:-:S05]  /*1a40*/  @P1 VIADD R8, R8, 0x1 ;  /* 0x0000000108081836 */ /* 0x000fca0000000000 */
[----:B------:R-:W-:Y:S02]  /*1a50*/  @!P3 IADD3 R8, PT, PT, -R8, RZ, RZ ;  /* 0x000000ff0808b210 */ /* 0x000fe40007ffe1ff */
[----:B------:R-:W3:Y:S01]  /*1a60*/  F2I.FTZ.U32.TRUNC.NTZ R9, R9 ;  /* 0x0000000900097305 */ /* 0x000ee2000021f000 */
[----:B------:R-:W-:Y:S01]  /*1a70*/  @!P2 LOP3.LUT R8, RZ, R11, RZ, 0x33, !PT ;  /* 0x0000000bff08a212 */ /* 0x000fe200078e33ff */
[----:B-1----:R-:W-:Y:S01]  /*1a80*/  FADD.FTZ R15, R10, 1 ;  /* 0x3f8000000a0f7421 */ /* 0x002fe20000010000 */
[----:B--2---:R-:W-:-:S03]  /*1a90*/  FMUL.FTZ R10, R21, R12 ;  /* 0x0000000c150a7220 */ /* 0x004fc60000410000 */
[----:B----4-:R-:W-:Y:S02]  /*1aa0*/  IMAD.MOV R20, RZ, RZ, -R8 ;  /* 0x000000ffff147224 */ /* 0x010fe400078e0a08 */
[----:B0-----:R-:W-:Y:S02]  /*1ab0*/  FFMA.FTZ R19, R7, R14, R10 ;  /* 0x0000000e07137223 */ /* 0x001fe4000001000a */
[----:B------:R-:W-:Y:S01]  /*1ac0*/  IMAD R20, R11, R20, R6 ;  /* 0x000000140b147224 */ /* 0x000fe200078e0206 */
[----:B------:R-:W-:Y:S01]  /*1ad0*/  MUFU.RCP R15, R15 ;  /* 0x0000000f000f7308 */ /* 0x000fe20000001000 */
[----:B------:R-:W0:Y:S02]  /*1ae0*/  LDC.64 R10, c[0x0][0x7b8] ;  /* 0x0001ee00ff0a7b82 */ /* 0x000e240000000a00 */
[----:B------:R-:W-:Y:S01]  /*1af0*/  IMAD R21, R20, UR19, RZ ;  /* 0x0000001314157c24 */ /* 0x000fe2000f8e02ff */
[----:B---3--:R-:W-:-:S04]  /*1b00*/  IADD3 R25, PT, PT, RZ, -R9, RZ ;  /* 0x80000009ff197210 */ /* 0x008fc80007ffe0ff */
[----:B------:R-:W1:Y:S01]  /*1b10*/  MUFU.TANH R18, R19 ;  /* 0x0000001300127308 */ /* 0x000e620000002400 */
[----:B------:R-:W-:Y:S02]  /*1b20*/  IMAD R21, R8, UR20, R21 ;  /* 0x0000001408157c24 */ /* 0x000fe4000f8e0215 */
[----:B------:R-:W-:Y:S02]  /*1b30*/  HFMA2 R8, -RZ, RZ, 0, 0 ;  /* 0x00000000ff087431 */ /* 0x000fe400000001ff */
[----:B------:R-:W-:-:S04]  /*1b40*/  IMAD R25, R25, R16, RZ ;  /* 0x0000001019197224 */ /* 0x000fc800078e02ff */
[----:B------:R-:W-:Y:S01]  /*1b50*/  IMAD.HI.U32 R8, R9, R25, R8 ;  /* 0x0000001909087227 */ /* 0x000fe200078e0008 */
[----:B------:R-:W-:-:S05]  /*1b60*/  IABS R20, R28 ;  /* 0x0000001c00147213 */ /* 0x000fca0000000000 */
[----:B------:R-:W-:-:S04]  /*1b70*/  IMAD.HI.U32 R9, R8, R17, RZ ;  /* 0x0000001108097227 */ /* 0x000fc800078e00ff */
[----:B-1----:R-:W-:Y:S01]  /*1b80*/  FMUL.FTZ R18, R18, R15 ;  /* 0x0000000f12127220 */ /* 0x002fe20000410000 */
[----:B------:R-:W-:-:S04]  /*1b90*/  IMAD.MOV R8, RZ, RZ, -R9 ;  /* 0x000000ffff087224 */ /* 0x000fc800078e0a09 */
[----:B------:R-:W-:Y:S01]  /*1ba0*/  F2FP.BF16.F32.PACK_AB R18, R19, R18 ;  /* 0x000000121312723e */ /* 0x000fe200000010ff */
[----:B------:R-:W-:-:S04]  /*1bb0*/  IMAD.HI.U32 R19, R22, R3, RZ ;  /* 0x0000000316137227 */ /* 0x000fc800078e00ff */
[----:B------:R-:W-:Y:S01]  /*1bc0*/  IMAD R17, R16, R8, R17 ;  /* 0x0000000810117224 */ /* 0x000fe200078e0211 */
[----:B------:R-:W-:Y:S02]  /*1bd0*/  MOV R8, R20 ;  /* 0x0000001400087202 */ /* 0x000fe40000000f00 */
[----:B------:R-:W-:-:S05]  /*1be0*/  IADD3 R20, PT, PT, -R19, RZ, RZ ;  /* 0x000000ff13147210 */ /* 0x000fca0007ffe1ff */
[----:B------:R-:W-:-:S05]  /*1bf0*/  IMAD R3, R8, R20, R3 ;  /* 0x0000001408037224 */ /* 0x000fca00078e0203 */
[----:B------:R-:W-:Y:S02]  /*1c00*/  ISETP.GT.U32.AND P5, PT, R8, R3, PT ;  /* 0x000000030800720c */ /* 0x000fe40003fa4070 */
[----:B------:R-:W-:-:S11]  /*1c10*/  ISETP.GT.U32.AND P4, PT, R16, R17, PT ;  /* 0x000000111000720c */ /* 0x000fd60003f84070 */
[----:B------:R-:W-:-:S05]  /*1c20*/  @!P5 IMAD.IADD R3, R3, 0x1, -R8 ;  /* 0x000000010303d824 */ /* 0x000fca00078e0a08 */
[----:B------:R-:W-:Y:S02]  /*1c30*/  ISETP.GE.U32.AND P3, PT, R3, R8, PT ;  /* 0x000000080300720c */ /* 0x000fe40003f66070 */
[----:B------:R-:W-:Y:S02]  /*1c40*/  LOP3.LUT R3, R5, R28, RZ, 0x3c, !PT ;  /* 0x0000001c05037212 */ /* 0x000fe400078e3cff */
[-C--:B------:R-:W-:Y:S02]  /*1c50*/  @!P4 IADD3 R17, PT, PT, R17, -R16.reuse, RZ ;  /* 0x800000101111c210 */ /* 0x080fe40007ffe0ff */
[----:B------:R-:W-:Y:S02]  /*1c60*/  ISETP.GE.AND P2, PT, R3, RZ, PT ;  /* 0x000000ff0300720c */ /* 0x000fe40003f46270 */
[----:B------:R-:W-:Y:S02]  /*1c70*/  @!P5 IADD3 R19, PT, PT, R19, 0x1, RZ ;  /* 0x000000011313d810 */ /* 0x000fe40007ffe0ff */
[----:B------:R-:W-:-:S02]  /*1c80*/  ISETP.GE.U32.AND P1, PT, R17, R16, PT ;  /* 0x000000101100720c */ /* 0x000fc40003f26070 */
[----:B------:R-:W-:Y:S01]  /*1c90*/  LOP3.LUT R3, R6, R13, RZ, 0x3c, !PT ;  /* 0x0000000d06037212 */ /* 0x000fe200078e3cff */
[----:B------:R-:W-:Y:S01]  /*1ca0*/  @P3 VIADD R19, R19, 0x1 ;  /* 0x0000000113133836 */ /* 0x000fe20000000000 */
[----:B------:R-:W-:Y:S02]  /*1cb0*/  ISETP.NE.AND P3, PT, R13, RZ, PT ;  /* 0x000000ff0d00720c */ /* 0x000fe40003f65270 */
[----:B------:R-:W-:Y:S02]  /*1cc0*/  ISETP.GE.AND P5, PT, R3, RZ, PT ;  /* 0x000000ff0300720c */ /* 0x000fe40003fa6270 */
[----:B------:R-:W-:Y:S01]  /*1cd0*/  @!P4 IADD3 R9, PT, PT, R9, 0x1, RZ ;  /* 0x000000010909c810 */ /* 0x000fe20007ffe0ff */
[----:B------:R-:W-:Y:S01]  /*1ce0*/  @!P2 IMAD.MOV R19, RZ, RZ, -R19 ;  /* 0x000000ffff13a224 */ /* 0x000fe200078e0a13 */
[----:B------:R-:W-:-:S03]  /*1cf0*/  LOP3.LUT R3, RZ, R28, RZ, 0x33, !PT ;  /* 0x0000001cff037212 */ /* 0x000fc600078e33ff */
[----:B------:R-:W-:Y:S02]  /*1d00*/  @P1 IADD3 R9, PT, PT, R9, 0x1, RZ ;  /* 0x0000000109091810 */ /* 0x000fe40007ffe0ff */
[----:B------:R-:W-:Y:S02]  /*1d10*/  SEL R17, R3, R19, !P0 ;  /* 0x0000001303117207 */ /* 0x000fe40004000000 */
[----:B------:R-:W-:Y:S02]  /*1d20*/  IABS R19, R4 ;  /* 0x0000000400137213 */ /* 0x000fe40000000000 */
[----:B------:R-:W-:Y:S02]  /*1d30*/  @!P5 IADD3 R9, PT, PT, -R9, RZ, RZ ;  /* 0x000000ff0909d210 */ /* 0x000fe40007ffe1ff */
[----:B------:R-:W-:Y:S02]  /*1d40*/  IADD3 R16, PT, PT, -R17, RZ, RZ ;  /* 0x000000ff11107210 */ /* 0x000fe40007ffe1ff */
[----:B------:R-:W-:-:S03]  /*1d50*/  @!P3 LOP3.LUT R9, RZ, R13, RZ, 0x33, !PT ;  /* 0x0000000dff09b212 */ /* 0x000fc600078e33ff */
[----:B------:R-:W-:Y:S02]  /*1d60*/  IMAD R5, R28, R16, R5 ;  /* 0x000000101c057224 */ /* 0x000fe400078e0205 */
[----:B------:R-:W-:Y:S02]  /*1d70*/  IMAD.MOV R20, RZ, RZ, -R9 ;  /* 0x000000ffff147224 */ /* 0x000fe400078e0a09 */
[----:B------:R-:W-:-:S04]  /*1d80*/  IMAD.HI.U32 R16, R22, R19, RZ ;  /* 0x0000001316107227 */ /* 0x000fc800078e00ff */
[----:B------:R-:W-:-:S04]  /*1d90*/  IMAD.HI.U32 R22, R22, R0, RZ ;  /* 0x0000000016167227 */ /* 0x000fc800078e00ff */
[----:B------:R-:W-:Y:S01]  /*1da0*/  IMAD R13, R13, R20, R6 ;  /* 0x000000140d0d7224 */ /* 0x000fe200078e0206 */
[----:B------:R-:W-:Y:S01]  /*1db0*/  IADD3 R20, PT, PT, -R16, RZ, RZ ;  /* 0x000000ff10147210 */ /* 0x000fe20007ffe1ff */
[----:B0-----:R-:W-:Y:S01]  /*1dc0*/  IMAD.WIDE R10, R21, 0x2, R10 ;  /* 0x00000002150a7825 */ /* 0x001fe200078e020a */
[----:B------:R-:W-:-:S03]  /*1dd0*/  IADD3 R21, PT, PT, -R22, RZ, RZ ;  /* 0x000000ff16157210 */ /* 0x000fc60007ffe1ff */
[C---:B------:R-:W-:Y:S02]  /*1de0*/  IMAD R19, R8.reuse, R20, R19 ;  /* 0x0000001408137224 */ /* 0x040fe400078e0213 */
[----:B------:R-:W-:-:S03]  /*1df0*/  IMAD R21, R8, R21, R0 ;  /* 0x0000001508157224 */ /* 0x000fc600078e0200 */
[C---:B------:R-:W-:Y:S02]  /*1e00*/  ISETP.GT.U32.AND P3, PT, R8.reuse, R19, PT ;  /* 0x000000130800720c */ /* 0x040fe40003f64070 */
[----:B------:R-:W-:-:S11]  /*1e10*/  ISETP.GT.U32.AND P5, PT, R8, R21, PT ;  /* 0x000000150800720c */ /* 0x000fd60003fa4070 */
[-C--:B------:R-:W-:Y:S02]  /*1e20*/  @!P3 IADD3 R19, PT, PT, R19, -R8.reuse, RZ ;  /* 0x800000081313b210 */ /* 0x080fe40007ffe0ff */
[----:B------:R-:W-:Y:S02]  /*1e30*/  @!P5 IMAD.IADD R21, R21, 0x1, -R8 ;  /* 0x000000011515d824 */ /* 0x000fe400078e0a08 */
[----:B------:R-:W-:-:S03]  /*1e40*/  ISETP.GE.U32.AND P1, PT, R19, R8, PT ;  /* 0x000000081300720c */ /* 0x000fc60003f26070 */
[----:B------:R-:W-:Y:S02]  /*1e50*/  ISETP.GE.U32.AND P2, PT, R21, R8, PT ;  /* 0x000000081500720c */ /* 0x000fe40003f46070 */
[-C--:B------:R-:W-:Y:S02]  /*1e60*/  LOP3.LUT R8, R2, R28.reuse, RZ, 0x3c, !PT ;  /* 0x0000001c02087212 */ /* 0x080fe400078e3cff */
[----:B------:R-:W-:Y:S01]  /*1e70*/  LOP3.LUT R0, R4, R28, RZ, 0x3c, !PT ;  /* 0x0000001c04007212 */ /* 0x000fe200078e3cff */
[----:B------:R-:W-:Y:S01]  /*1e80*/  @!P3 VIADD R16, R16, 0x1 ;  /* 0x000000011010b836 */ /* 0x000fe20000000000 */
[----:B------:R-:W-:Y:S02]  /*1e90*/  ISETP.GE.AND P6, PT, R8, RZ, PT ;  /* 0x000000ff0800720c */ /* 0x000fe40003fc6270 */
[----:B------:R-:W-:Y:S01]  /*1ea0*/  ISETP.GE.AND P4, PT, R0, RZ, PT ;  /* 0x000000ff0000720c */ /* 0x000fe20003f86270 */
[----:B------:R-:W-:Y:S01]  /*1eb0*/  IMAD R0, R5, UR13, RZ ;  /* 0x0000000d05007c24 */ /* 0x000fe2000f8e02ff */
[----:B------:R-:W-:-:S02]  /*1ec0*/  @!P5 IADD3 R22, PT, PT, R22, 0x1, RZ ;  /* 0x000000011616d810 */ /* 0x000fc40007ffe0ff */
[----:B------:R-:W-:Y:S01]  /*1ed0*/  @P1 IADD3 R16, PT, PT, R16, 0x1, RZ ;  /* 0x0000000110101810 */ /* 0x000fe20007ffe0ff */
[----:B------:R-:W-:Y:S01]  /*1ee0*/  IMAD R5, R17, UR14, R0 ;  /* 0x0000000e11057c24 */ /* 0x000fe2000f8e0200 */
[----:B------:R-:W-:Y:S01]  /*1ef0*/  @P2 IADD3 R22, PT, PT, R22, 0x1, RZ ;  /* 0x0000000116162810 */ /* 0x000fe20007ffe0ff */
[----:B------:R-:W-:Y:S02]  /*1f00*/  IMAD R0, R13, UR21, RZ ;  /* 0x000000150d007c24 */ /* 0x000fe4000f8e02ff */
[----:B------:R-:W-:Y:S02]  /*1f10*/  IMAD.MOV.U32 R20, RZ, RZ, R16 ;  /* 0x000000ffff147224 */ /* 0x000fe400078e0010 */
[----:B------:R-:W-:Y:S01]  /*1f20*/  IMAD R13, R9, UR22, R0 ;  /* 0x00000016090d7c24 */ /* 0x000fe2000f8e0200 */
[----:B------:R-:W-:Y:S01]  /*1f30*/  @!P6 IADD3 R22, PT, PT, -R22, RZ, RZ ;  /* 0x000000ff1616e210 */ /* 0x000fe20007ffe1ff */
[----:B------:R-:W0:Y:S01]  /*1f40*/  LDC.64 R8, c[0x0][0x890] ;  /* 0x00022400ff087b82 */ /* 0x000e220000000a00 */
[----:B------:R-:W-:-:S02]  /*1f50*/  @!P4 IADD3 R20, PT, PT, -R20, RZ, RZ ;  /* 0x000000ff1414c210 */ /* 0x000fc40007ffe1ff */
[----:B------:R-:W-:-:S05]  /*1f60*/  SEL R0, R3, R22, !P0 ;  /* 0x0000001603007207 */ /* 0x000fca0004000000 */
[----:B------:R-:W1:Y:S01]  /*1f70*/  LDC.64 R16, c[0x0][0x968] ;  /* 0x00025a00ff107b82 */ /* 0x000e620000000a00 */
[----:B------:R-:W-:Y:S01]  /*1f80*/  SEL R3, R3, R20, !P0 ;  /* 0x0000001403037207 */ /* 0x000fe20004000000 */
[----:B------:R2:W-:Y:S01]  /*1f90*/  STG.E.U16 desc[UR6][R10.64], R18 ;  /* 0x000000120a007986 */ /* 0x0005e2000c101506 */
[----:B------:R-:W-:-:S04]  /*1fa0*/  IMAD.MOV R19, RZ, RZ, -R0 ;  /* 0x000000ffff137224 */ /* 0x000fc800078e0a00 */
[----:B------:R-:W-:Y:S01]  /*1fb0*/  IMAD R2, R28, R19, R2 ;  /* 0x000000131c027224 */ /* 0x000fe200078e0202 */
[----:B--2---:R-:W-:Y:S01]  /*1fc0*/  IADD3 R11, PT, PT, -R3, RZ, RZ ;  /* 0x000000ff030b7210 */ /* 0x004fe20007ffe1ff */
[----:B------:R-:W-:Y:S01]  /*1fd0*/  FADD.FTZ R14, R14, -RZ ;  /* 0x800000ff0e0e7221 */ /* 0x000fe20000010000 */
[----:B------:R-:W-:-:S03]  /*1fe0*/  FADD.FTZ R21, R12, -RZ ;  /* 0x800000ff0c157221 */ /* 0x000fc60000010000 */
[----:B------:R-:W-:Y:S02]  /*1ff0*/  IMAD R4, R28, R11, R4 ;  /* 0x0000000b1c047224 */ /* 0x000fe400078e0204 */
[----:B------:R-:W-:Y:S01]  /*2000*/  FADD.FTZ R12, R15, -RZ ;  /* 0x800000ff0f0c7221 */ /* 0x000fe20000010000 */
[----:B------:R-:W-:Y:S02]  /*2010*/  IMAD R11, R2, UR13, RZ ;  /* 0x0000000d020b7c24 */ /* 0x000fe4000f8e02ff */
[----:B------:R-:W-:Y:S02]  /*2020*/  IMAD R4, R4, UR13, RZ ;  /* 0x0000000d04047c24 */ /* 0x000fe4000f8e02ff */
[----:B------:R-:W-:Y:S01]  /*2030*/  IMAD R11, R0, UR14, R11 ;  /* 0x0000000e000b7c24 */ /* 0x000fe2000f8e020b */
[----:B------:R-:W-:Y:S01]  /*2040*/  F2FP.BF16.F32.PACK_AB R0, R21, R14 ;  /* 0x0000000e1500723e */ /* 0x000fe200000010ff */
[----:B------:R-:W-:Y:S01]  /*2050*/  IMAD R19, R3, UR14, R4 ;  /* 0x0000000e03137c24 */ /* 0x000fe2000f8e0204 */
[----:B------:R-:W-:Y:S01]  /*2060*/  F2FP.BF16.F32.PACK_AB R12, R12, R7 ;  /* 0x000000070c0c723e */ /* 0x000fe200000010ff */
[----:B0-----:R-:W-:Y:S01]  /*2070*/  IMAD.WIDE R8, R13, 0x2, R8 ;  /* 0x000000020d087825 */ /* 0x001fe200078e0208 */
[----:B------:R-:W-:-:S02]  /*2080*/  PRMT R7, R18, 0x7632, R7 ;  /* 0x0000763212077816 */ /* 0x000fc40000000007 */
[----:B------:R-:W-:Y:S01]  /*2090*/  PRMT R13, R0, 0x7632, R13 ;  /* 0x00007632000d7816 */ /* 0x000fe2000000000d */
[----:B-1----:R-:W-:Y:S01]  /*20a0*/  IMAD.WIDE R2, R23, 0x2, R16 ;  /* 0x0000000217027825 */ /* 0x002fe200078e0210 */
[----:B------:R-:W-:-:S03]  /*20b0*/  PRMT R14, R12, 0x7632, R14 ;  /* 0x000076320c0e7816 */ /* 0x000fc6000000000e */
[--C-:B------:R-:W-:Y:S01]  /*20c0*/  IMAD.WIDE R4, R5, 0x2, R16.reuse ;  /* 0x0000000205047825 */ /* 0x100fe200078e0210 */
[----:B------:R0:W-:Y:S03]  /*20d0*/  STG.E.U16 desc[UR6][R8.64], R7 ;  /* 0x0000000708007986 */ /* 0x0001e6000c101506 */
[--C-:B------:R-:W-:Y:S01]  /*20e0*/  IMAD.WIDE R10, R11, 0x2, R16.reuse ;  /* 0x000000020b0a7825 */ /* 0x100fe200078e0210 */
[----:B------:R0:W-:Y:S03]  /*20f0*/  STG.E.U16 desc[UR6][R2.64], R0 ;  /* 0x0000000002007986 */ /* 0x0001e6000c101506 */
[----:B------:R-:W-:Y:S01]  /*2100*/  IMAD.WIDE R16, R19, 0x2, R16 ;  /* 0x0000000213107825 */ /* 0x000fe200078e0210 */
[----:B------:R0:W-:Y:S01]  /*2110*/  STG.E.U16 desc[UR6][R4.64], R13 ;  /* 0x0000000d04007986 */ /* 0x0001e2000c101506 */
[----:B------:R-:W-:-:S03]  /*2120*/  IADD3 R6, PT, PT, R29, R6, RZ ;  /* 0x000000061d067210 */ /* 0x000fc60007ffe0ff */
[----:B------:R0:W-:Y:S04]  /*2130*/  STG.E.U16 desc[UR6][R16.64], R12 ;  /* 0x0000000c10007986 */ /* 0x0001e8000c101506 */
[----:B------:R0:W-:Y:S01]  /*2140*/  STG.E.U16 desc[UR6][R10.64], R14 ;  /* 0x0000000e0a007986 */ /* 0x0001e2000c101506 */
[----:B------:R-:W-:-:S13]  /*2150*/  ISETP.GE.AND P0, PT, R6, UR23, PT ;  /* 0x0000001706007c0c */ /* 0x000fda000bf06270 */
[----:B0-----:R-:W-:Y:S05]  /*2160*/  @!P0 BRA `(.L_x_1015) ;  /* 0xffffffe000548947 */ /* 0x001fea000383ffff */
[----:B------:R-:W-:Y:S05]  /*2170*/  BSYNC.RECONVERGENT B0 ;  /* 0x0000000000007941 */ /* 0x000fea0003800200 */
.L_x_1012:
[----:B------:R-:W-:Y:S05]  /*2180*/  EXIT ;  /* 0x000000000000794d */ /* 0x000fea0003800000 */
.L_x_1016:
        /* <DEDUP_REMOVED lines=15> */
.L_x_1405:


//--------------------- .text._ZN2at6native38_GLOBAL__N__9a469cfd_6_RNN_cu_eca79a6d6kernel17lstm_cell_forwardIN3c108BFloat16EfiLi1EEEvNS_4cuda6detail10TensorInfoIT_T1_EESB_SB_SB_SB_SB_SB_SB_SA_SA_ --------------------------
	.section	.text._ZN2at6native38_GLOBAL__N__9a469cfd_6_RNN_cu_eca79a6d6kernel17lstm_cell_forwardIN3c108BFloat16EfiLi1EEEvNS_4cuda6detail10TensorInfoIT_T1_EESB_SB_SB_SB_SB_SB_SB_SA_SA_,"ax",@progbits
	.align	128
.text._ZN2at6native38_GLOBAL__N__9a469cfd_6_RNN_cu_eca79a6d6kernel17lstm_cell_forwardIN3c108BFloat16EfiLi1EEEvNS_4cuda6detail10TensorInfoIT_T1_EESB_SB_SB_SB_SB_SB_SB_SA_SA_:
        .type           _ZN2at6native38_GLOBAL__N__9a469cfd_6_RNN_cu_eca79a6d6kernel17lstm_cell_forwardIN3c108BFloat16EfiLi1EEEvNS_4cuda6detail10TensorInfoIT_T1_EESB_SB_SB_SB_SB_SB_SB_SA_SA_,@function
        .size           _ZN2at6native38_GLOBAL__N__9a469cfd_6_RNN_cu_eca79a6d6kernel17lstm_cell_forwardIN3c108BFloat16EfiLi1EEEvNS_4cuda6detail10TensorInfoIT_T1_EESB_SB_SB_SB_SB_SB_SB_SA_SA_,(.L_x_1406 - _ZN2at6native38_GLOBAL__N__9a469cfd_6_RNN_cu_eca79a6d6kernel17lstm_cell_forwardIN3c108BFloat16EfiLi1EEEvNS_4cuda6detail10TensorInfoIT_T1_EESB_SB_SB_SB_SB_SB_SB_SA_SA_)
        .other          _ZN2at6native38_GLOBAL__N__9a469cfd_6_RNN_cu_eca79a6d6kernel17lstm_cell_forwardIN3c108BFloat16EfiLi1EEEvNS_4cuda6detail10TensorInfoIT_T1_EESB_SB_SB_SB_SB_SB_SB_SA_SA_,@"STO_CUDA_ENTRY STV_DEFAULT"
_ZN2at6native38_GLOBAL__N__9a469cfd_6_RNN_cu_eca79a6d6kernel17lstm_cell_forwardIN3c108BFloat16EfiLi1EEEvNS_4cuda6detail10TensorInfoIT_T1_EESB_SB_SB_SB_SB_SB_SB_SA_SA_:
        /* <DEDUP_REMOVED lines=9> */
[----:B------:R-:W1:Y:S01]  /*0090*/  LDC R0, c[0x0][0xa40] ;  /* 0x00029000ff007b82 */ /* 0x000e620000000800 */
[----:B------:R-:W2:Y:S01]  /*00a0*/  LDCU UR4, c[0x0][0x370] ;  /* 0x00006e00ff0477ac */ /* 0x000ea20008000800 */
[----:B------:R-:W3:Y:S01]  /*00b0*/  LDCU.64 UR6, c[0x0][0x358] ;  /* 0x00006b00ff0677ac */ /* 0x000ee20008000a00 */
[----:B0-----:R-:W-:-:S04]  /*00c0*/  UISETP.NE.U32.AND UP0, UPT, UR8, URZ, UPT ;  /* 0x000000ff0800728c */ /* 0x001fc8000bf05070 */
[----:B------:R-:W-:Y:S01]  /*00d0*/  UISETP.NE.AND.EX UP0, UPT, UR9, URZ, UPT, UP0 ;  /* 0x000000ff0900728c */ /* 0x000fe2000bf05300 */
[----:B--2---:R-:W-:Y:S01]  /*00e0*/  IMAD R2, R2, UR4, RZ ;  /* 0x0000000402027c24 */ /* 0x004fe2000f8e02ff */
[----:B-1----:R-:W-:-:S07]  /*00f0*/  SHF.L.U32 R3, R0, 0x2, RZ ;  /* 0x0000000200037819 */ /* 0x002fce00000006ff */
[----:B---3--:R-:W-:Y:S05]  /*0100*/  BRA.U !UP0, `(.L_x_1017) ;  /* 0x0000000908d87547 */ /* 0x008fea000b800000 */
[-C--:B------:R-:W-:Y:S01]  /*0110*/  IABS R6, R0.reuse ;  /* 0x0000000000067213 */ /* 0x080fe20000000000 */
[----:B------:R-:W0:Y:S01]  /*0120*/  LDCU UR14, c[0x0][0xa44] ;  /* 0x00014880ff0e77ac */ /* 0x000e220008000800 */
[----:B------:R-:W-:Y:S02]  /*0130*/  ISETP.NE.AND P0, PT, R0, RZ, PT ;  /* 0x000000ff0000720c */ /* 0x000fe40003f05270 */
[----:B------:R-:W-:Y:S01]  /*0140*/  LOP3.LUT R4, RZ, R0, RZ, 0x33, !PT ;  /* 0x00000000ff047212 */ /* 0x000fe200078e33ff */
[----:B------:R-:W1:Y:S01]  /*0150*/  LDCU UR4, c[0x0][0x3ec] ;  /* 0x00007d80ff0477ac */ /* 0x000e620008000800 */
[----:B------:R-:W-:Y:S01]  /*0160*/  MOV R0, R6 ;  /* 0x0000000600007202 */ /* 0x000fe20000000f00 */
[----:B------:R-:W2:Y:S01]  /*0170*/  LDCU UR5, c[0x0][0x4c4] ;  /* 0x00009880ff0577ac */ /* 0x000ea20008000800 */
[----:B------:R-:W3:Y:S01]  /*0180*/  LDCU UR8, c[0x0][0x9d4] ;  /* 0x00013a80ff0877ac */ /* 0x000ee20008000800 */
[----:B------:R-:W4:Y:S01]  /*0190*/  LDCU UR9, c[0x0][0x74c] ;  /* 0x0000e980ff0977ac */ /* 0x000f220008000800 */
[----:B------:R-:W0:Y:S01]  /*01a0*/  LDCU UR10, c[0x0][0x824] ;  /* 0x00010480ff0a77ac */ /* 0x000e220008000800 */
[----:B------:R-:W0:Y:S01]  /*01b0*/  LDCU UR11, c[0x0][0x8fc] ;  /* 0x00011f80ff0b77ac */ /* 0x000e220008000800 */
[----:B------:R-:W0:Y:S01]  /*01c0*/  LDCU UR12, c[0x0][0x59c] ;  /* 0x0000b380ff0c77ac */ /* 0x000e220008000800 */
[----:B------:R-:W0:Y:S02]  /*01d0*/  LDCU UR13, c[0x0][0x674] ;  /* 0x0000ce80ff0d77ac */ /* 0x000e240008000800 */
.L_x_1018:
[----:B------:R-:W5:Y:S01]  /*01e0*/  I2F.RP R8, R0 ;  /* 0x0000000000087306 */ /* 0x000f620000209400 */
[----:B------:R-:W1:Y:S01]  /*01f0*/  LDC R19, c[0x0][0xa40] ;  /* 0x00029000ff137b82 */ /* 0x000e620000000800 */
[----:B------:R-:W-:Y:S01]  /*0200*/  HFMA2 R6, -RZ, RZ, 0, 0 ;  /* 0x00000000ff067431 */ /* 0x000fe200000001ff */
[----:B------:R-:W-:-:S06]  /*0210*/  IABS R10, R5 ;  /* 0x00000005000a7213 */ /* 0x000fcc0000000000 */
[----:B------:R-:W3:Y:S01]  /*0220*/  LDC.64 R12, c[0x0][0x380] ;  /* 0x0000e000ff0c7b82 */ /* 0x000ee20000000a00 */
[----:B-----5:R-:W5:Y:S07]  /*0230*/  MUFU.RCP R8, R8 ;  /* 0x0000000800087308 */ /* 0x020f6e0000001000 */
[----:B------:R-:W4:Y:S08]  /*0240*/  LDC.64 R14, c[0x0][0x458] ;  /* 0x00011600ff0e7b82 */ /* 0x000f300000000a00 */
[----:B------:R-:W0:Y:S01]  /*0250*/  LDC.64 R16, c[0x0][0x530] ;  /* 0x00014c00ff107b82 */ /* 0x000e220000000a00 */
[----:B-----5:R-:W-:-:S04]  /*0260*/  IADD3 R9, PT, PT, R8, 0xffffffe, RZ ;  /* 0x0ffffffe08097810 */ /* 0x020fc80007ffe0ff */
[----:B------:R-:W5:Y:S02]  /*0270*/  F2I.FTZ.U32.TRUNC.NTZ R7, R9 ;  /* 0x0000000900077305 */ /* 0x000f64000021f000 */
[----:B-----5:R-:W-:-:S05]  /*0280*/  IADD3 R11, PT, PT, RZ, -R7, RZ ;  /* 0x80000007ff0b7210 */ /* 0x020fca0007ffe0ff */
[----:B------:R-:W-:-:S04]  /*0290*/  IMAD R11, R11, R0, RZ ;  /* 0x000000000b0b7224 */ /* 0x000fc800078e02ff */
[----:B------:R-:W-:Y:S01]  /*02a0*/  IMAD.HI.U32 R6, R7, R11, R6 ;  /* 0x0000000b07067227 */ /* 0x000fe200078e0006 */
[----:B------:R-:W-:Y:S02]  /*02b0*/  MOV R7, R10 ;  /* 0x0000000a00077202 */ /* 0x000fe40000000f00 */
[----:B-1----:R-:W-:-:S03]  /*02c0*/  IABS R10, R19 ;  /* 0x00000013000a7213 */ /* 0x002fc60000000000 */
[----:B------:R-:W-:-:S05]  /*02d0*/  IMAD.HI.U32 R6, R6, R7, RZ ;  /* 0x0000000706067227 */ /* 0x000fca00078e00ff */
[----:B------:R-:W-:-:S05]  /*02e0*/  IADD3 R8, PT, PT, -R6, RZ, RZ ;  /* 0x000000ff06087210 */ /* 0x000fca0007ffe1ff */
[----:B------:R-:W-:-:S05]  /*02f0*/  IMAD R7, R10, R8, R7 ;  /* 0x000000080a077224 */ /* 0x000fca00078e0207 */
[----:B------:R-:W-:-:S13]  /*0300*/  ISETP.GT.U32.AND P2, PT, R0, R7, PT ;  /* 0x000000070000720c */ /* 0x000fda0003f44070 */
[----:B------:R-:W-:Y:S02]  /*0310*/  @!P2 IADD3 R7, PT, PT, R7, -R10, RZ ;  /* 0x8000000a0707a210 */ /* 0x000fe40007ffe0ff */
[----:B------:R-:W-:Y:S02]  /*0320*/  @!P2 IADD3 R6, PT, PT, R6, 0x1, RZ ;  /* 0x000000010606a810 */ /* 0x000fe40007ffe0ff */
[----:B------:R-:W-:Y:S02]  /*0330*/  ISETP.GE.U32.AND P1, PT, R7, R0, PT ;  /* 0x000000000700720c */ /* 0x000fe40003f26070 */
[----:B------:R-:W-:-:S04]  /*0340*/  LOP3.LUT R7, R5, R19, RZ, 0x3c, !PT ;  /* 0x0000001305077212 */ /* 0x000fc800078e3cff */
[----:B------:R-:W-:-:S07]  /*0350*/  ISETP.GE.AND P3, PT, R7, RZ, PT ;  /* 0x000000ff0700720c */ /* 0x000fce0003f66270 */
[----:B------:R-:W-:-:S06]  /*0360*/  @P1 IADD3 R6, PT, PT, R6, 0x1, RZ ;  /* 0x0000000106061810 */ /* 0x000fcc0007ffe0ff */
[----:B------:R-:W-:-:S04]  /*0370*/  @!P3 IADD3 R6, PT, PT, -R6, RZ, RZ ;  /* 0x000000ff0606b210 */ /* 0x000fc80007ffe1ff */
[----:B------:R-:W-:-:S04]  /*0380*/  SEL R6, R4, R6, !P0 ;  /* 0x0000000604067207 */ /* 0x000fc80004000000 */
[----:B------:R-:W-:-:S05]  /*0390*/  IADD3 R18, PT, PT, -R6, RZ, RZ ;  /* 0x000000ff06127210 */ /* 0x000fca0007ffe1ff */
[----:B------:R-:W-:-:S04]  /*03a0*/  IMAD R18, R19, R18, R5 ;  /* 0x0000001213127224 */ /* 0x000fc800078e0205 */
[----:B------:R-:W-:-:S04]  /*03b0*/  IMAD R6, R3, R6, R18 ;  /* 0x0000000603067224 */ /* 0x000fc800078e0212 */
[C---:B------:R-:W-:Y:S01]  /*03c0*/  IMAD R11, R6.reuse, UR4, RZ ;  /* 0x00000004060b7c24 */ /* 0x040fe2000f8e02ff */
[C---:B------:R-:W-:Y:S01]  /*03d0*/  IADD3 R7, PT, PT, R6.reuse, R19, RZ ;  /* 0x0000001306077210 */ /* 0x040fe20007ffe0ff */
[----:B--2---:R-:W-:Y:S02]  /*03e0*/  IMAD R25, R6, UR5, RZ ;  /* 0x0000000506197c24 */ /* 0x004fe4000f8e02ff */
[----:B---3--:R-:W-:-:S04]  /*03f0*/  IMAD.WIDE R10, R11, 0x2, R12 ;  /* 0x000000020b0a7825 */ /* 0x008fc800078e020c */
[----:B----4-:R-:W-:Y:S02]  /*0400*/  IMAD.WIDE R24, R25, 0x2, R14 ;  /* 0x0000000219187825 */ /* 0x010fe400078e020e */
[----:B------:R-:W2:Y:S02]  /*0410*/  LDG.E.U16 R10, desc[UR6][R10.64] ;  /* 0x000000060a0a7981 */ /* 0x000ea4000c1e1500 */
[----:B------:R-:W-:Y:S02]  /*0420*/  IMAD R23, R7, UR4, RZ ;  /* 0x0000000407177c24 */ /* 0x000fe4000f8e02ff */
[----:B------:R-:W3:Y:S02]  /*0430*/  LDG.E.U16 R24, desc[UR6][R24.64] ;  /* 0x0000000618187981 */ /* 0x000ee4000c1e1500 */
[----:B------:R-:W-:-:S04]  /*0440*/  IMAD.WIDE R22, R23, 0x2, R12 ;  /* 0x0000000217167825 */ /* 0x000fc800078e020c */
[----:B------:R-:W-:Y:S02]  /*0450*/  IMAD R21, R7, UR5, RZ ;  /* 0x0000000507157c24 */ /* 0x000fe4000f8e02ff */
[----:B------:R-:W4:Y:S02]  /*0460*/  LDG.E.U16 R22, desc[UR6][R22.64] ;  /* 0x0000000616167981 */ /* 0x000f24000c1e1500 */
[----:B------:R-:W-:-:S05]  /*0470*/  IMAD.WIDE R20, R21, 0x2, R14 ;  /* 0x0000000215147825 */ /* 0x000fca00078e020e */
[----:B------:R1:W5:Y:S01]  /*0480*/  LDG.E.U16 R28, desc[UR6][R20.64] ;  /* 0x00000006141c7981 */ /* 0x000362000c1e1500 */
[----:B------:R-:W-:-:S04]  /*0490*/  IADD3 R8, PT, PT, R7, R19, RZ ;  /* 0x0000001307087210 */ /* 0x000fc80007ffe0ff */
[CC--:B------:R-:W-:Y:S01]  /*04a0*/  IADD3 R9, PT, PT, R8.reuse, R19.reuse, RZ ;  /* 0x0000001308097210 */ /* 0x0c0fe20007ffe0ff */
[----:B------:R-:W-:Y:S01]  /*04b0*/  IMAD R27, R8, UR4, RZ ;  /* 0x00000004081b7c24 */ /* 0x000fe2000f8e02ff */
[----:B-1----:R-:W-:-:S03]  /*04c0*/  IADD3 R20, PT, PT, R18, R19, RZ ;  /* 0x0000001312147210 */ /* 0x002fc60007ffe0ff */
[----:B------:R-:W-:Y:S02]  /*04d0*/  IMAD R11, R9, UR4, RZ ;  /* 0x00000004090b7c24 */ /* 0x000fe4000f8e02ff */
[----:B------:R-:W-:-:S04]  /*04e0*/  IMAD.WIDE R26, R27, 0x2, R12 ;  /* 0x000000021b1a7825 */ /* 0x000fc800078e020c */
[----:B------:R-:W-:-:S04]  /*04f0*/  IMAD.WIDE R12, R11, 0x2, R12 ;  /* 0x000000020b0c7825 */ /* 0x000fc800078e020c */
[----:B0-----:R-:W-:Y:S01]  /*0500*/  IMAD R29, R20, UR12, RZ ;  /* 0x0000000c141d7c24 */ /* 0x001fe2000f8e02ff */
[----:B------:R-:W5:Y:S01]  /*0510*/  LDG.E.U16 R11, desc[UR6][R12.64] ;  /* 0x000000060c0b7981 */ /* 0x000f62000c1e1500 */
[----:B--2---:R-:W-:-:S03]  /*0520*/  SHF.L.U32 R25, R10, 0x10, RZ ;  /* 0x000000100a197819 */ /* 0x004fc600000006ff */
[----:B------:R0:W2:Y:S01]  /*0530*/  LDG.E.U16 R10, desc[UR6][R26.64] ;  /* 0x000000061a0a7981 */ /* 0x0000a2000c1e1500 */
[----:B---3--:R-:W-:-:S05]  /*0540*/  SHF.L.U32 R24, R24, 0x10, RZ ;  /* 0x0000001018187819 */ /* 0x008fca00000006ff */
[----:B------:R-:W-:Y:S01]  /*0550*/  FADD.FTZ R21, R25, R24 ;  /* 0x0000001819157221 */ /* 0x000fe20000010000 */
[----:B------:R-:W-:Y:S01]  /*0560*/  IMAD R25, R18, UR12, RZ ;  /* 0x0000000c12197c24 */ /* 0x000fe2000f8e02ff */
[----:B----4-:R-:W-:-:S03]  /*0570*/  SHF.L.U32 R23, R22, 0x10, RZ ;  /* 0x0000001016177819 */ /* 0x010fc600000006ff */
[----:B------:R-:W-:Y:S01]  /*0580*/  IMAD.WIDE R24, R25, 0x2, R16 ;  /* 0x0000000219187825 */ /* 0x000fe200078e0210 */
[----:B------:R-:W-:-:S05]  /*0590*/  IADD3 R22, PT, PT, R20, R19, RZ ;  /* 0x0000001314167210 */ /* 0x000fca0007ffe0ff */
[----:B------:R1:W3:Y:S01]  /*05a0*/  LDG.E.U16 R24, desc[UR6][R24.64] ;  /* 0x0000000618187981 */ /* 0x0002e2000c1e1500 */
[----:B-----5:R-:W-:Y:S01]  /*05b0*/  SHF.L.U32 R28, R28, 0x10, RZ ;  /* 0x000000101c1c7819 */ /* 0x020fe200000006ff */
[----:B0-----:R-:W-:Y:S01]  /*05c0*/  IMAD.WIDE R26, R29, 0x2, R16 ;  /* 0x000000021d1a7825 */ /* 0x001fe200078e0210 */
[----:B-1----:R-:W-:-:S03]  /*05d0*/  IADD3 R25, PT, PT, R22, R19, RZ ;  /* 0x0000001316197210 */ /* 0x002fc60007ffe0ff */
[----:B------:R-:W-:Y:S02]  /*05e0*/  IMAD R29, R22, UR12, RZ ;  /* 0x0000000c161d7c24 */ /* 0x000fe4000f8e02ff */
[----:B------:R-:W-:Y:S01]  /*05f0*/  FADD.FTZ R23, R23, R28 ;  /* 0x0000001c17177221 */ /* 0x000fe20000010000 */
[----:B------:R-:W4:Y:S01]  /*0600*/  LDG.E.U16 R26, desc[UR6][R26.64] ;  /* 0x000000061a1a7981 */ /* 0x000f22000c1e1500 */
[----:B------:R-:W-:Y:S02]  /*0610*/  IMAD R13, R25, UR12, RZ ;  /* 0x0000000c190d7c24 */ /* 0x000fe4000f8e02ff */
[----:B------:R-:W-:-:S04]  /*0620*/  IMAD.WIDE R28, R29, 0x2, R16 ;  /* 0x000000021d1c7825 */ /* 0x000fc800078e0210 */
[----:B------:R-:W-:Y:S02]  /*0630*/  IMAD.WIDE R16, R13, 0x2, R16 ;  /* 0x000000020d107825 */ /* 0x000fe400078e0210 */
[----:B------:R-:W0:Y:S01]  /*0640*/  LDC.64 R12, c[0x0][0x608] ;  /* 0x00018200ff0c7b82 */ /* 0x000e220000000a00 */
[----:B------:R-:W5:Y:S01]  /*0650*/  LDG.E.U16 R27, desc[UR6][R28.64] ;  /* 0x000000061c1b7981 */ /* 0x000f62000c1e1500 */
[----:B------:R-:W-:-:S03]  /*0660*/  IMAD R19, R18, UR13, RZ ;  /* 0x0000000d12137c24 */ /* 0x000fc6000f8e02ff */
[----:B------:R1:W5:Y:S01]  /*0670*/  LDG.E.U16 R28, desc[UR6][R16.64] ;  /* 0x00000006101c7981 */ /* 0x000362000c1e1500 */
[----:B------:R-:W-:Y:S02]  /*0680*/  IMAD R25, R25, UR13, RZ ;  /* 0x0000000d19197c24 */ /* 0x000fe4000f8e02ff */
[----:B-1----:R-:W-:Y:S02]  /*0690*/  IMAD R17, R20, UR13, RZ ;  /* 0x0000000d14117c24 */ /* 0x002fe4000f8e02ff */
[----:B0-----:R-:W-:-:S04]  /*06a0*/  IMAD.WIDE R18, R19, 0x2, R12 ;  /* 0x0000000213127825 */ /* 0x001fc800078e020c */
[--C-:B------:R-:W-:Y:S01]  /*06b0*/  IMAD.WIDE R16, R17, 0x2, R12.reuse ;  /* 0x0000000211107825 */ /* 0x100fe200078e020c */
[----:B------:R0:W5:Y:S03]  /*06c0*/  LDG.E.U16 R20, desc[UR6][R18.64] ;  /* 0x0000000612147981 */ /* 0x000166000c1e1500 */
[----:B0-----:R-:W-:Y:S02]  /*06d0*/  IMAD R19, R22, UR13, RZ ;  /* 0x0000000d16137c24 */ /* 0x001fe4000f8e02ff */
[----:B------:R0:W5:Y:S02]  /*06e0*/  LDG.E.U16 R22, desc[UR6][R16.64] ;  /* 0x0000000610167981 */ /* 0x000164000c1e1500 */
[----:B------:R-:W-:-:S04]  /*06f0*/  IMAD.WIDE R18, R19, 0x2, R12 ;  /* 0x0000000213127825 */ /* 0x000fc800078e020c */
[----:B------:R-:W-:Y:S02]  /*0700*/  IMAD.WIDE R12, R25, 0x2, R12 ;  /* 0x00000002190c7825 */ /* 0x000fe400078e020c */
[----:B------:R1:W5:Y:S02]  /*0710*/  LDG.E.U16 R25, desc[UR6][R18.64] ;  /* 0x0000000612197981 */ /* 0x000364000c1e1500 */
[----:B------:R-:W-:-:S04]  /*0720*/  IMAD R29, R8, UR5, RZ ;  /* 0x00000005081d7c24 */ /* 0x000fc8000f8e02ff */
[----:B0-----:R-:W-:-:S04]  /*0730*/  IMAD.WIDE R16, R29, 0x2, R14 ;  /* 0x000000021d107825 */ /* 0x001fc800078e020e */
[----:B-1----:R-:W-:Y:S01]  /*0740*/  IMAD R19, R9, UR5, RZ ;  /* 0x0000000509137c24 */ /* 0x002fe2000f8e02ff */
[----:B------:R-:W5:Y:S03]  /*0750*/  LDG.E.U16 R29, desc[UR6][R16.64] ;  /* 0x00000006101d7981 */ /* 0x000f66000c1e1500 */
[----:B------:R-:W-:-:S06]  /*0760*/  IMAD.WIDE R14, R19, 0x2, R14 ;  /* 0x00000002130e7825 */ /* 0x000fcc00078e020e */
[----:B------:R-:W5:Y:S04]  /*0770*/  LDG.E.U16 R14, desc[UR6][R14.64] ;  /* 0x000000060e0e7981 */ /* 0x000f68000c1e1500 */
[----:B------:R0:W5:Y:S02]  /*0780*/  LDG.E.U16 R15, desc[UR6][R12.64] ;  /* 0x000000060c0f7981 */ /* 0x000164000c1e1500 */
[----:B0-----:R-:W0:Y:S01]  /*0790*/  LDC.64 R12, c[0x0][0x6e0] ;  /* 0x0001b800ff0c7b82 */ /* 0x001e220000000a00 */
[----:B------:R-:W-:-:S04]  /*07a0*/  IMAD R17, R5, UR9, RZ ;  /* 0x0000000905117c24 */ /* 0x000fc8000f8e02ff */
[----:B0-----:R-:W-:-:S05]  /*07b0*/  IMAD.WIDE R12, R17, 0x2, R12 ;  /* 0x00000002110c7825 */ /* 0x001fca00078e020c */
[----:B------:R0:W5:Y:S01]  /*07c0*/  LDG.E.U16 R18, desc[UR6][R12.64] ;  /* 0x000000060c127981 */ /* 0x000162000c1e1500 */
[----:B------:R-:W-:Y:S02]  /*07d0*/  SHF.L.U32 R11, R11, 0x10, RZ ;  /* 0x000000100b0b7819 */ /* 0x000fe400000006ff */
[----:B---3--:R-:W-:Y:S02]  /*07e0*/  SHF.L.U32 R24, R24, 0x10, RZ ;  /* 0x0000001018187819 */ /* 0x008fe400000006ff */
[----:B----4-:R-:W-:-:S05]  /*07f0*/  SHF.L.U32 R26, R26, 0x10, RZ ;  /* 0x000000101a1a7819 */ /* 0x010fca00000006ff */
[----:B------:R-:W-:Y:S01]  /*0800*/  FADD.FTZ R23, R23, R26 ;  /* 0x0000001a17177221 */ /* 0x000fe20000010000 */
[----:B------:R-:W-:Y:S01]  /*0810*/  FADD.FTZ R21, R21, R24 ;  /* 0x0000001815157221 */ /* 0x000fe20000010000 */
[----:B--2---:R-:W-:Y:S02]  /*0820*/  SHF.L.U32 R10, R10, 0x10, RZ ;  /* 0x000000100a0a7819 */ /* 0x004fe400000006ff */
[----:B-----5:R-:W-:Y:S02]  /*0830*/  SHF.L.U32 R27, R27, 0x10, RZ ;  /* 0x000000101b1b7819 */ /* 0x020fe400000006ff */
[----:B------:R-:W-:Y:S02]  /*0840*/  SHF.L.U32 R28, R28, 0x10, RZ ;  /* 0x000000101c1c7819 */ /* 0x000fe400000006ff */
[----:B------:R-:W-:Y:S02]  /*0850*/  SHF.L.U32 R20, R20, 0x10, RZ ;  /* 0x0000001014147819 */ /* 0x000fe400000006ff */
[----:B------:R-:W-:-:S05]  /*0860*/  SHF.L.U32 R22, R22, 0x10, RZ ;  /* 0x0000001016167819 */ /* 0x000fca00000006ff */
[----:B------:R-:W-:Y:S01]  /*0870*/  FADD.FTZ R22, R23, R22 ;  /* 0x0000001617167221 */ /* 0x000fe20000010000 */
[----:B------:R-:W-:-:S03]  /*0880*/  FADD.FTZ R20, R21, R20 ;  /* 0x0000001415147221 */ /* 0x000fc60000010000 */
[----:B------:R-:W-:Y:S01]  /*0890*/  FMUL.FTZ R22, R22, -1.4426950216293334961 ;  /* 0xbfb8aa3b16167820 */ /* 0x000fe20000410000 */
[----:B------:R-:W-:-:S05]  /*08a0*/  FMUL.FTZ R20, R20, -1.4426950216293334961 ;  /* 0xbfb8aa3b14147820 */ /* 0x000fca0000410000 */
[----:B------:R-:W1:Y:S04]  /*08b0*/  MUFU.EX2 R22, R22 ;  /* 0x0000001600167308 */ /* 0x000e680000000800 */
[----:B------:R-:W2:Y:S01]  /*08c0*/  MUFU.EX2 R20, R20 ;  /* 0x0000001400147308 */ /* 0x000ea20000000800 */
[----:B------:R-:W-:Y:S02]  /*08d0*/  SHF.L.U32 R29, R29, 0x10, RZ ;  /* 0x000000101d1d7819 */ /* 0x000fe400000006ff */
[----:B------:R-:W-:-:S03]  /*08e0*/  SHF.L.U32 R14, R14, 0x10, RZ ;  /* 0x000000100e0e7819 */ /* 0x000fc600000006ff */
[----:B------:R-:W-:Y:S02]  /*08f0*/  FADD.FTZ R10, R10, R29 ;  /* 0x0000001d0a0a7221 */ /* 0x000fe40000010000 */
[----:B------:R-:W-:Y:S01]  /*0900*/  FADD.FTZ R11, R11, R14 ;  /* 0x0000000e0b0b7221 */ /* 0x000fe20000010000 */
[----:B-1----:R-:W-:-:S03]  /*0910*/  FADD.FTZ R19, R22, 1 ;  /* 0x3f80000016137421 */ /* 0x002fc60000010000 */
[----:B------:R-:W-:Y:S01]  /*0920*/  FADD.FTZ R11, R11, R28 ;  /* 0x0000001c0b0b7221 */ /* 0x000fe20000010000 */
[----:B0-----:R-:W-:Y:S01]  /*0930*/  SHF.L.U32 R12, R15, 0x10, RZ ;  /* 0x000000100f0c7819 */ /* 0x001fe200000006ff */
[----:B------:R-:W-:Y:S01]  /*0940*/  FADD.FTZ R10, R10, R27 ;  /* 0x0000001b0a0a7221 */ /* 0x000fe20000010000 */
[----:B------:R-:W-:Y:S01]  /*0950*/  SHF.L.U32 R25, R25, 0x10, RZ ;  /* 0x0000001019197819 */ /* 0x000fe200000006ff */
[----:B------:R-:W0:Y:S01]  /*0960*/  MUFU.RCP R19, R19 ;  /* 0x0000001300137308 */ /* 0x000e220000001000 */
[----:B--2---:R-:W-:Y:S01]  /*0970*/  FADD.FTZ R20, R20, 1 ;  /* 0x3f80000014147421 */ /* 0x004fe20000010000 */
[----:B------:R-:W-:Y:S01]  /*0980*/  FADD.FTZ R11, R11, R12 ;  /* 0x0000000c0b0b7221 */ /* 0x000fe20000010000 */
[----:B------:R-:W1:Y:S01]  /*0990*/  LDC.64 R14, c[0x0][0x7b8] ;  /* 0x0001ee00ff0e7b82 */ /* 0x000e620000000a00 */
[----:B------:R-:W-:Y:S02]  /*09a0*/  FADD.FTZ R10, R10, R25 ;  /* 0x000000190a0a7221 */ /* 0x000fe40000010000 */
[----:B------:R-:W-:-:S02]  /*09b0*/  FMUL.FTZ R11, R11, -1.4426950216293334961 ;  /* 0xbfb8aa3b0b0b7820 */ /* 0x000fc40000410000 */
[----:B------:R2:W-:Y:S08]  /*09c0*/  MUFU.TANH R16, R10 ;  /* 0x0000000a00107308 */ /* 0x0005f00000002400 */
[----:B------:R-:W3:Y:S08]  /*09d0*/  MUFU.RCP R21, R20 ;  /* 0x0000001400157308 */ /* 0x000ef00000001000 */
[----:B------:R-:W4:Y:S01]  /*09e0*/  MUFU.EX2 R11, R11 ;  /* 0x0000000b000b7308 */ /* 0x000f220000000800 */
[----:B------:R-:W-:Y:S01]  /*09f0*/  SHF.L.U32 R12, R18, 0x10, RZ ;  /* 0x00000010120c7819 */ /* 0x000fe200000006ff */
[----:B----4-:R-:W-:-:S02]  /*0a00*/  FADD.FTZ R18, R11, 1 ;  /* 0x3f8000000b127421 */ /* 0x010fc40000010000 */
[----:B--2---:R-:W2:Y:S02]  /*0a10*/  LDC.64 R10, c[0x0][0x968] ;  /* 0x00025a00ff0a7b82 */ /* 0x004ea40000000a00 */
[----:B0-----:R-:W-:-:S04]  /*0a20*/  FMUL.FTZ R13, R12, R19 ;  /* 0x000000130c0d7220 */ /* 0x001fc80000410000 */
[----:B---3--:R-:W-:Y:S01]  /*0a30*/  FFMA.FTZ R22, R16, R21, R13 ;  /* 0x0000001510167223 */ /* 0x008fe2000001000d */
[----:B------:R-:W-:Y:S01]  /*0a40*/  MUFU.RCP R18, R18 ;  /* 0x0000001200127308 */ /* 0x000fe20000001000 */
[----:B------:R-:W0:Y:S07]  /*0a50*/  LDC.64 R12, c[0x0][0x890] ;  /* 0x00022400ff0c7b82 */ /* 0x000e2e0000000a00 */
[----:B------:R-:W3:Y:S01]  /*0a60*/  MUFU.TANH R17, R22 ;  /* 0x0000001600117308 */ /* 0x000ee20000002400 */
[----:B------:R-:W-:-:S02]  /*0a70*/  IMAD R23, R5, UR10, RZ ;  /* 0x0000000a05177c24 */ /* 0x000fc4000f8e02ff */
[----:B------:R-:W-:Y:S01]  /*0a80*/  FADD.FTZ R21, R21, -RZ ;  /* 0x800000ff15157221 */ /* 0x000fe20000010000 */
[----:B------:R-:W-:Y:S01]  /*0a90*/  FADD.FTZ R20, R19, -RZ ;  /* 0x800000ff13147221 */ /* 0x000fe20000010000 */
[----:B-1----:R-:W-:-:S04]  /*0aa0*/  IMAD.WIDE R14, R23, 0x2, R14 ;  /* 0x00000002170e7825 */ /* 0x002fc800078e020e */
[----:B------:R-:W-:Y:S02]  /*0ab0*/  IMAD R23, R5, UR11, RZ ;  /* 0x0000000b05177c24 */ /* 0x000fe4000f8e02ff */
[----:B---3--:R-:W-:Y:S01]  /*0ac0*/  FMUL.FTZ R17, R17, R18 ;  /* 0x0000001211117220 */ /* 0x008fe20000410000 */
[----:B------:R-:W-:-:S04]  /*0ad0*/  FADD.FTZ R27, R18, -RZ ;  /* 0x800000ff121b7221 */ /* 0x000fc80000010000 */
[----:B------:R-:W-:Y:S01]  /*0ae0*/  F2FP.BF16.F32.PACK_AB R17, R22, R17 ;  /* 0x000000111611723e */ /* 0x000fe200000010ff */
[----:B------:R-:W-:Y:S02]  /*0af0*/  IMAD R19, R6, UR8, RZ ;  /* 0x0000000806137c24 */ /* 0x000fe4000f8e02ff */
[----:B0-----:R-:W-:Y:S02]  /*0b00*/  IMAD.WIDE R12, R23, 0x2, R12 ;  /* 0x00000002170c7825 */ /* 0x001fe400078e020c */
[----:B------:R0:W-:Y:S01]  /*0b10*/  STG.E.U16 desc[UR6][R14.64], R17 ;  /* 0x000000110e007986 */ /* 0x0001e2000c101506 */
[----:B------:R-:W-:Y:S01]  /*0b20*/  F2FP.BF16.F32.PACK_AB R27, R27, R16 ;  /* 0x000000101b1b723e */ /* 0x000fe200000010ff */
[----:B------:R-:W-:Y:S02]  /*0b30*/  IMAD R23, R8, UR8, RZ ;  /* 0x0000000808177c24 */ /* 0x000fe4000f8e02ff */
[----:B------:R-:W-:Y:S01]  /*0b40*/  IMAD R25, R9, UR8, RZ ;  /* 0x0000000809197c24 */ /* 0x000fe2000f8e02ff */
[----:B0-----:R-:W-:Y:S01]  /*0b50*/  F2FP.BF16.F32.PACK_AB R15, R20, R21 ;  /* 0x00000015140f723e */ /* 0x001fe200000010ff */
[----:B------:R-:W-:Y:S01]  /*0b60*/  IMAD R21, R7, UR8, RZ ;  /* 0x0000000807157c24 */ /* 0x000fe2000f8e02ff */
[----:B------:R-:W-:Y:S01]  /*0b70*/  PRMT R14, R17, 0x7632, R14 ;  /* 0x00007632110e7816 */ /* 0x000fe2000000000e */
[----:B--2---:R-:W-:Y:S01]  /*0b80*/  IMAD.WIDE R6, R19, 0x2, R10 ;  /* 0x0000000213067825 */ /* 0x004fe200078e020a */
[----:B------:R-:W-:-:S03]  /*0b90*/  PRMT R16, R15, 0x7632, R16 ;  /* 0x000076320f107816 */ /* 0x000fc60000000010 */
[----:B------:R-:W-:Y:S01]  /*0ba0*/  IMAD.WIDE R8, R21, 0x2, R10 ;  /* 0x0000000215087825 */ /* 0x000fe200078e020a */
[----:B------:R-:W-:Y:S01]  /*0bb0*/  PRMT R17, R27, 0x7632, R17 ;  /* 0x000076321b117816 */ /* 0x000fe20000000011 */
[----:B------:R0:W-:Y:S02]  /*0bc0*/  STG.E.U16 desc[UR6][R12.64], R14 ;  /* 0x0000000e0c007986 */ /* 0x0001e4000c101506 */
[--C-:B------:R-:W-:Y:S02]  /*0bd0*/  IMAD.WIDE R18, R23, 0x2, R10.reuse ;  /* 0x0000000217127825 */ /* 0x100fe400078e020a */
[----:B------:R0:W-:Y:S02]  /*0be0*/  STG.E.U16 desc[UR6][R6.64], R15 ;  /* 0x0000000f06007986 */ /* 0x0001e4000c101506 */
[----:B------:R-:W-:Y:S02]  /*0bf0*/  IMAD.WIDE R10, R25, 0x2, R10 ;  /* 0x00000002190a7825 */ /* 0x000fe400078e020a */
[----:B------:R0:W-:Y:S01]  /*0c00*/  STG.E.U16 desc[UR6][R8.64], R16 ;  /* 0x0000001008007986 */ /* 0x0001e2000c101506 */
[----:B------:R-:W-:-:S03]  /*0c10*/  IADD3 R5, PT, PT, R2, R5, RZ ;  /* 0x0000000502057210 */ /* 0x000fc60007ffe0ff */
[----:B------:R0:W-:Y:S04]  /*0c20*/  STG.E.U16 desc[UR6][R18.64], R27 ;  /* 0x0000001b12007986 */ /* 0x0001e8000c101506 */
[----:B------:R0:W-:Y:S01]  /*0c30*/  STG.E.U16 desc[UR6][R10.64], R17 ;  /* 0x000000110a007986 */ /* 0x0001e2000c101506 */
[----:B------:R-:W-:-:S13]  /*0c40*/  ISETP.GE.AND P1, PT, R5, UR14, PT ;  /* 0x0000000e05007c0c */ /* 0x000fda000bf26270 */
[----:B0-----:R-:W-:Y:S05]  /*0c50*/  @!P1 BRA `(.L_x_1018) ;  /* 0xfffffff400609947 */ /* 0x001fea000383ffff */
[----:B------:R-:W-:Y:S05]  /*0c60*/  EXIT ;  /* 0x000000000000794d */ /* 0x000fea0003800000 */
.L_x_1017:
[-C--:B------:R-:W-:Y:S01]  /*0c70*/  IABS R4, R0.reuse ;  /* 0x0000000000047213 */ /* 0x080fe20000000000 */
[----:B------:R-:W0:Y:S01]  /*0c80*/  LDCU UR12, c[0x0][0xa44] ;  /* 0x00014880ff0c77ac */ /* 0x000e220008000800 */
[----:B------:R-:W-:Y:S02]  /*0c90*/  ISETP.NE.AND P0, PT, R0, RZ, PT ;  /* 0x000000ff0000720c */ /* 0x000fe40003f05270 */
[----:B------:R-:W1:Y:S01]  /*0ca0*/  I2F.RP R8, R4 ;  /* 0x0000000400087306 */ /* 0x000e620000209400 */
[----:B------:R-:W-:Y:S01]  /*0cb0*/  LOP3.LUT R0, RZ, R0, RZ, 0x33, !PT ;  /* 0x00000000ff007212 */ /* 0x000fe200078e33ff */
[----:B------:R-:W2:Y:S01]  /*0cc0*/  LDCU UR4, c[0x0][0x3ec] ;  /* 0x00007d80ff0477ac */ /* 0x000ea20008000800 */
[----:B------:R-:W3:Y:S01]  /*0cd0*/  LDCU UR5, c[0x0][0x4c4] ;  /* 0x00009880ff0577ac */ /* 0x000ee20008000800 */
[----:B------:R-:W4:Y:S01]  /*0ce0*/  LDCU UR8, c[0x0][0x9d4] ;  /* 0x00013a80ff0877ac */ /* 0x000f220008000800 */
[----:B------:R-:W0:Y:S03]  /*0cf0*/  LDCU UR9, c[0x0][0x74c] ;  /* 0x0000e980ff0977ac */ /* 0x000e260008000800 */
[----:B-1----:R-:W1:Y:S01]  /*0d00*/  MUFU.RCP R8, R8 ;  /* 0x0000000800087308 */ /* 0x002e620000001000 */
[----:B------:R-:W0:Y:S01]  /*0d10*/  LDCU UR10, c[0x0][0x824] ;  /* 0x00010480ff0a77ac */ /* 0x000e220008000800 */
[----:B------:R-:W0:Y:S01]  /*0d20*/  LDCU UR11, c[0x0][0x8fc] ;  /* 0x00011f80ff0b77ac */ /* 0x000e220008000800 */
[----:B-1----:R-:W-:-:S05]  /*0d30*/  IADD3 R6, PT, PT, R8, 0xffffffe, RZ ;  /* 0x0ffffffe08067810 */ /* 0x002fca0007ffe0ff */
[----:B------:R1:W5:Y:S02]  /*0d40*/  F2I.FTZ.U32.TRUNC.NTZ R7, R6 ;  /* 0x0000000600077305 */ /* 0x000364000021f000 */
[----:B-1----:R-:W-:Y:S01]  /*0d50*/  HFMA2 R6, -RZ, RZ, 0, 0 ;  /* 0x00000000ff067431 */ /* 0x002fe200000001ff */
[----:B-----5:R-:W-:-:S05]  /*0d60*/  IADD3 R9, PT, PT, RZ, -R7, RZ ;  /* 0x80000007ff097210 */ /* 0x020fca0007ffe0ff */
[----:B------:R-:W-:-:S04]  /*0d70*/  IMAD R9, R9, R4, RZ ;  /* 0x0000000409097224 */ /* 0x000fc800078e02ff */
[----:B0-234-:R-:W-:-:S07]  /*0d80*/  IMAD.HI.U32 R6, R7, R9, R6 ;  /* 0x0000000907067227 */ /* 0x01dfce00078e0006 */
.L_x_1019:
[----:B------:R-:W0:Y:S01]  /*0d90*/  LDC R10, c[0x0][0xa40] ;  /* 0x00029000ff0a7b82 */ /* 0x000e220000000800 */
[----:B------:R-:W-:-:S05]  /*0da0*/  IABS R9, R5 ;  /* 0x0000000500097213 */ /* 0x000fca0000000000 */
        /* <DEDUP_REMOVED lines=9> */
[----:B------:R-:W-:Y:S01]  /*0e40*/  @!P2 IADD3 R7, PT, PT, R7, 0x1, RZ ;  /* 0x000000010707a810 */ /* 0x000fe20007ffe0ff */
[----:B------:R-:W0:Y:S01]  /*0e50*/  LDC.64 R12, c[0x0][0x380] ;  /* 0x0000e000ff0c7b82 */ /* 0x000e220000000a00 */
[----:B------:R-:W-:-:S13]  /*0e60*/  ISETP.GE.U32.AND P1, PT, R9, R4, PT ;  /* 0x000000040900720c */ /* 0x000fda0003f26070 */
[----:B------:R-:W-:-:S04]  /*0e70*/  @P1 IADD3 R7, PT, PT, R7, 0x1, RZ ;  /* 0x0000000107071810 */ /* 0x000fc80007ffe0ff */
[----:B------:R-:W-:-:S04]  /*0e80*/  @!P3 IADD3 R7, PT, PT, -R7, RZ, RZ ;  /* 0x000000ff0707b210 */ /* 0x000fc80007ffe1ff */
[----:B------:R-:W-:-:S04]  /*0e90*/  SEL R8, R0, R7, !P0 ;  /* 0x0000000700087207 */ /* 0x000fc80004000000 */
[----:B------:R-:W-:-:S05]  /*0ea0*/  IADD3 R9, PT, PT, -R8, RZ, RZ ;  /* 0x000000ff08097210 */ /* 0x000fca0007ffe1ff */
[----:B------:R-:W-:-:S04]  /*0eb0*/  IMAD R9, R10, R9, R5 ;  /* 0x000000090a097224 */ /* 0x000fc800078e0205 */
[----:B------:R-:W-:-:S04]  /*0ec0*/  IMAD R9, R3, R8, R9 ;  /* 0x0000000803097224 */ /* 0x000fc800078e0209 */
[C---:B------:R-:W-:Y:S01]  /*0ed0*/  IMAD R29, R9.reuse, UR4, RZ ;  /* 0x00000004091d7c24 */ /* 0x040fe2000f8e02ff */
[CC--:B------:R-:W-:Y:S01]  /*0ee0*/  IADD3 R8, PT, PT, R9.reuse, R10.reuse, RZ ;  /* 0x0000000a09087210 */ /* 0x0c0fe20007ffe0ff */
[----:B------:R-:W-:Y:S02]  /*0ef0*/  IMAD R23, R9, UR5, RZ ;  /* 0x0000000509177c24 */ /* 0x000fe4000f8e02ff */
[----:B0-----:R-:W-:Y:S01]  /*0f00*/  IMAD.WIDE R28, R29, 0x2, R12 ;  /* 0x000000021d1c7825 */ /* 0x001fe200078e020c */
[----:B------:R-:W-:-:S03]  /*0f10*/  IADD3 R11, PT, PT, R8, R10, RZ ;  /* 0x0000000a080b7210 */ /* 0x000fc60007ffe0ff */
[C---:B------:R-:W-:Y:S01]  /*0f20*/  IMAD R25, R8.reuse, UR5, RZ ;  /* 0x0000000508197c24 */ /* 0x040fe2000f8e02ff */
[----:B------:R0:W2:Y:S01]  /*0f30*/  LDG.E.U16 R7, desc[UR6][R28.64] ;  /* 0x000000061c077981 */ /* 0x0000a2000c1e1500 */
[----:B------:R-:W-:Y:S02]  /*0f40*/  IMAD R27, R8, UR4, RZ ;  /* 0x00000004081b7c24 */ /* 0x000fe4000f8e02ff */
[----:B-1----:R-:W-:-:S04]  /*0f50*/  IMAD.WIDE R24, R25, 0x2, R14 ;  /* 0x0000000219187825 */ /* 0x002fc800078e020e */
[----:B------:R-:W-:Y:S02]  /*0f60*/  IMAD.WIDE R26, R27, 0x2, R12 ;  /* 0x000000021b1a7825 */ /* 0x000fe400078e020c */
[----:B------:R-:W3:Y:S02]  /*0f70*/  LDG.E.U16 R24, desc[UR6][R24.64] ;  /* 0x0000000618187981 */ /* 0x000ee4000c1e1500 */
[----:B------:R-:W-:Y:S02]  /*0f80*/  IMAD.WIDE R22, R23, 0x2, R14 ;  /* 0x0000000217167825 */ /* 0x000fe400078e020e */
[----:B------:R-:W4:Y:S01]  /*0f90*/  LDG.E.U16 R21, desc[UR6][R26.64] ;  /* 0x000000061a157981 */ /* 0x000f22000c1e1500 */
[----:B------:R-:W-:-:S03]  /*0fa0*/  IADD3 R10, PT, PT, R11, R10, RZ ;  /* 0x0000000a0b0a7210 */ /* 0x000fc60007ffe0ff */
[----:B------:R1:W5:Y:S01]  /*0fb0*/  LDG.E.U16 R20, desc[UR6][R22.64] ;  /* 0x0000000616147981 */ /* 0x000362000c1e1500 */
[----:B------:R-:W-:Y:S02]  /*0fc0*/  IMAD R17, R11, UR4, RZ ;  /* 0x000000040b117c24 */ /* 0x000fe4000f8e02ff */
[----:B0-----:R-:W-:Y:S02]  /*0fd0*/  IMAD R29, R10, UR4, RZ ;  /* 0x000000040a1d7c24 */ /* 0x001fe4000f8e02ff */
[----:B------:R-:W-:-:S04]  /*0fe0*/  IMAD.WIDE R16, R17, 0x2, R12 ;  /* 0x0000000211107825 */ /* 0x000fc800078e020c */
[----:B------:R-:W-:Y:S01]  /*0ff0*/  IMAD.WIDE R12, R29, 0x2, R12 ;  /* 0x000000021d0c7825 */ /* 0x000fe200078e020c */
[----:B-1----:R-:W0:Y:S01]  /*1000*/  LDC.64 R22, c[0x0][0x6e0] ;  /* 0x0001b800ff167b82 */ /* 0x002e220000000a00 */
[----:B------:R-:W5:Y:S02]  /*1010*/  LDG.E.U16 R16, desc[UR6][R16.64] ;  /* 0x0000000610107981 */ /* 0x000f64000c1e1500 */
[----:B------:R-:W-:Y:S02]  /*1020*/  IMAD R19, R11, UR5, RZ ;  /* 0x000000050b137c24 */ /* 0x000fe4000f8e02ff */
[----:B------:R-:W-:Y:S01]  /*1030*/  IMAD R27, R10, UR5, RZ ;  /* 0x000000050a1b7c24 */ /* 0x000fe2000f8e02ff */
[----:B------:R-:W5:Y:S01]  /*1040*/  LDG.E.U16 R12, desc[UR6][R12.64] ;  /* 0x000000060c0c7981 */ /* 0x000f62000c1e1500 */
[----:B------:R-:W-:-:S04]  /*1050*/  IMAD.WIDE R18, R19, 0x2, R14 ;  /* 0x0000000213127825 */ /* 0x000fc800078e020e */
[----:B------:R-:W-:Y:S02]  /*1060*/  IMAD.WIDE R14, R27, 0x2, R14 ;  /* 0x000000021b0e7825 */ /* 0x000fe400078e020e */
[----:B------:R-:W5:Y:S04]  /*1070*/  LDG.E.U16 R18, desc[UR6][R18.64] ;  /* 0x0000000612127981 */ /* 0x000f68000c1e1500 */
[----:B------:R1:W5:Y:S01]  /*1080*/  LDG.E.U16 R14, desc[UR6][R14.64] ;  /* 0x000000060e0e7981 */ /* 0x000362000c1e1500 */
[----:B------:R-:W-:-:S04]  /*1090*/  IMAD R25, R5, UR9, RZ ;  /* 0x0000000905197c24 */ /* 0x000fc8000f8e02ff */
[----:B0-----:R-:W-:-:S06]  /*10a0*/  IMAD.WIDE R22, R25, 0x2, R22 ;  /* 0x0000000219167825 */ /* 0x001fcc00078e0216 */
[----:B------:R-:W5:Y:S01]  /*10b0*/  LDG.E.U16 R22, desc[UR6][R22.64] ;  /* 0x0000000616167981 */ /* 0x000f62000c1e1500 */
[----:B------:R-:W-:Y:S01]  /*10c0*/  IMAD R25, R10, UR8, RZ ;  /* 0x000000080a197c24 */ /* 0x000fe2000f8e02ff */
[----:B--2---:R-:W-:Y:S02]  /*10d0*/  SHF.L.U32 R7, R7, 0x10, RZ ;  /* 0x0000001007077819 */ /* 0x004fe400000006ff */
[----:B---3--:R-:W-:Y:S02]  /*10e0*/  SHF.L.U32 R24, R24, 0x10, RZ ;  /* 0x0000001018187819 */ /* 0x008fe400000006ff */
[----:B----4-:R-:W-:Y:S02]  /*10f0*/  SHF.L.U32 R21, R21, 0x10, RZ ;  /* 0x0000001015157819 */ /* 0x010fe400000006ff */
[----:B-----5:R-:W-:-:S03]  /*1100*/  SHF.L.U32 R20, R20, 0x10, RZ ;  /* 0x0000001014147819 */ /* 0x020fc600000006ff */
[----:B------:R-:W-:Y:S02]  /*1110*/  FADD.FTZ R21, R21, R24 ;  /* 0x0000001815157221 */ /* 0x000fe40000010000 */
[----:B------:R-:W-:Y:S02]  /*1120*/  FADD.FTZ R7, R7, R20 ;  /* 0x0000001407077221 */ /* 0x000fe40000010000 */
[----:B------:R-:W-:Y:S02]  /*1130*/  FADD.FTZ R21, RZ, R21 ;  /* 0x00000015ff157221 */ /* 0x000fe40000010000 */
[----:B------:R-:W-:Y:S02]  /*1140*/  FADD.FTZ R7, RZ, R7 ;  /* 0x00000007ff077221 */ /* 0x000fe40000010000 */
[----:B------:R-:W-:Y:S02]  /*1150*/  FADD.FTZ R21, RZ, R21 ;  /* 0x00000015ff157221 */ /* 0x000fe40000010000 */
[----:B------:R-:W-:-:S02]  /*1160*/  FADD.FTZ R7, RZ, R7 ;  /* 0x00000007ff077221 */ /* 0x000fc40000010000 */
[----:B------:R-:W-:Y:S01]  /*1170*/  FMUL.FTZ R21, R21, -1.4426950216293334961 ;  /* 0xbfb8aa3b15157820 */ /* 0x000fe20000410000 */
[----:B-1----:R-:W-:Y:S01]  /*1180*/  SHF.L.U32 R15, R12, 0x10, RZ ;  /* 0x000000100c0f7819 */ /* 0x002fe200000006ff */
[----:B------:R-:W-:-:S04]  /*1190*/  FMUL.FTZ R12, R7, -1.4426950216293334961 ;  /* 0xbfb8aa3b070c7820 */ /* 0x000fc80000410000 */
[----:B------:R-:W0:Y:S01]  /*11a0*/  MUFU.EX2 R21, R21 ;  /* 0x0000001500157308 */ /* 0x000e220000000800 */
[----:B------:R-:W-:Y:S02]  /*11b0*/  SHF.L.U32 R16, R16, 0x10, RZ ;  /* 0x0000001010107819 */ /* 0x000fe400000006ff */
[----:B------:R-:W-:Y:S01]  /*11c0*/  SHF.L.U32 R13, R18, 0x10, RZ ;  /* 0x00000010120d7819 */ /* 0x000fe200000006ff */
[----:B------:R-:W1:Y:S01]  /*11d0*/  MUFU.EX2 R12, R12 ;  /* 0x0000000c000c7308 */ /* 0x000e620000000800 */
[----:B------:R-:W-:-:S03]  /*11e0*/  SHF.L.U32 R14, R14, 0x10, RZ ;  /* 0x000000100e0e7819 */ /* 0x000fc600000006ff */
[----:B------:R-:W-:Y:S02]  /*11f0*/  FADD.FTZ R13, R16, R13 ;  /* 0x0000000d100d7221 */ /* 0x000fe40000010000 */
[----:B------:R-:W2:Y:S01]  /*1200*/  LDC.64 R16, c[0x0][0x7b8] ;  /* 0x0001ee00ff107b82 */ /* 0x000ea20000000a00 */
[----:B------:R-:W-:Y:S01]  /*1210*/  FADD.FTZ R14, R15, R14 ;  /* 0x0000000e0f0e7221 */ /* 0x000fe20000010000 */
[----:B------:R-:W-:Y:S01]  /*1220*/  FADD.FTZ R13, RZ, R13 ;  /* 0x0000000dff0d7221 */ /* 0x000fe20000010000 */
[----:B0-----:R-:W-:Y:S02]  /*1230*/  FADD.FTZ R20, R21, 1 ;  /* 0x3f80000015147421 */ /* 0x001fe40000010000 */
[----:B------:R-:W-:Y:S01]  /*1240*/  FADD.FTZ R14, RZ, R14 ;  /* 0x0000000eff0e7221 */ /* 0x000fe20000010000 */
[----:B------:R-:W-:Y:S01]  /*1250*/  FADD.FTZ R7, RZ, R13 ;  /* 0x0000000dff077221 */ /* 0x000fe20000010000 */
[----:B-1----:R-:W-:Y:S02]  /*1260*/  FADD.FTZ R24, R12, 1 ;  /* 0x3f8000000c187421 */ /* 0x002fe40000010000 */
[----:B------:R-:W-:Y:S01]  /*1270*/  FADD.FTZ R14, RZ, R14 ;  /* 0x0000000eff0e7221 */ /* 0x000fe20000010000 */
[----:B------:R-:W0:Y:S03]  /*1280*/  MUFU.RCP R20, R20 ;  /* 0x0000001400147308 */ /* 0x000e260000001000 */
[----:B------:R-:W-:-:S05]  /*1290*/  FMUL.FTZ R13, R14, -1.4426950216293334961 ;  /* 0xbfb8aa3b0e0d7820 */ /* 0x000fca0000410000 */
[----:B------:R-:W-:Y:S08]  /*12a0*/  MUFU.TANH R7, R7 ;  /* 0x0000000700077308 */ /* 0x000ff00000002400 */
[----:B------:R-:W1:Y:S01]  /*12b0*/  MUFU.RCP R24, R24 ;  /* 0x0000001800187308 */ /* 0x000e620000001000 */
[----:B------:R-:W-:-:S07]  /*12c0*/  SHF.L.U32 R15, R22, 0x10, RZ ;  /* 0x00000010160f7819 */ /* 0x000fce00000006ff */
[----:B------:R-:W3:Y:S01]  /*12d0*/  MUFU.EX2 R13, R13 ;  /* 0x0000000d000d7308 */ /* 0x000ee20000000800 */
[----:B0-----:R-:W-:Y:S02]  /*12e0*/  FMUL.FTZ R12, R15, R20 ;  /* 0x000000140f0c7220 */ /* 0x001fe40000410000 */
[----:B------:R-:W0:Y:S02]  /*12f0*/  LDC.64 R14, c[0x0][0x890] ;  /* 0x00022400ff0e7b82 */ /* 0x000e240000000a00 */
[----:B-1----:R-:W-:Y:S01]  /*1300*/  FFMA.FTZ R22, R7, R24, R12 ;  /* 0x0000001807167223 */ /* 0x002fe2000001000c */
[----:B---3--:R-:W-:-:S03]  /*1310*/  FADD.FTZ R19, R13, 1 ;  /* 0x3f8000000d137421 */ /* 0x008fc60000010000 */
[----:B------:R-:W-:Y:S02]  /*1320*/  MUFU.TANH R18, R22 ;  /* 0x0000001600127308 */ /* 0x000fe40000002400 */
[----:B------:R-:W1:Y:S06]  /*1330*/  LDC.64 R12, c[0x0][0x968] ;  /* 0x00025a00ff0c7b82 */ /* 0x000e6c0000000a00 */
[----:B------:R-:W3:Y:S01]  /*1340*/  MUFU.RCP R19, R19 ;  /* 0x0000001300137308 */ /* 0x000ee20000001000 */
[----:B------:R-:W-:Y:S02]  /*1350*/  IMAD R21, R5, UR10, RZ ;  /* 0x0000000a05157c24 */ /* 0x000fe4000f8e02ff */
[----:B------:R-:W-:-:S02]  /*1360*/  FADD.FTZ R24, R24, -RZ ;  /* 0x800000ff18187221 */ /* 0x000fc40000010000 */
[----:B--2---:R-:W-:-:S04]  /*1370*/  IMAD.WIDE R16, R21, 0x2, R16 ;  /* 0x0000000215107825 */ /* 0x004fc800078e0210 */
[----:B------:R-:W-:Y:S02]  /*1380*/  IMAD R21, R5, UR11, RZ ;  /* 0x0000000b05157c24 */ /* 0x000fe4000f8e02ff */
[----:B---3--:R-:W-:Y:S02]  /*1390*/  FMUL.FTZ R23, R18, R19 ;  /* 0x0000001312177220 */ /* 0x008fe40000410000 */
[----:B0-----:R-:W-:-:S03]  /*13a0*/  IMAD.WIDE R14, R21, 0x2, R14 ;  /* 0x00000002150e7825 */ /* 0x001fc600078e020e */
[----:B------:R-:W-:Y:S01]  /*13b0*/  F2FP.BF16.F32.PACK_AB R18, R22, R23 ;  /* 0x000000171612723e */ /* 0x000fe200000010ff */
[----:B------:R-:W-:Y:S01]  /*13c0*/  FADD.FTZ R23, R20, -RZ ;  /* 0x800000ff14177221 */ /* 0x000fe20000010000 */
[----:B------:R-:W-:Y:S01]  /*13d0*/  FADD.FTZ R22, R19, -RZ ;  /* 0x800000ff13167221 */ /* 0x000fe20000010000 */
[----:B------:R-:W-:Y:S02]  /*13e0*/  IMAD R21, R9, UR8, RZ ;  /* 0x0000000809157c24 */ /* 0x000fe4000f8e02ff */
[----:B------:R0:W-:Y:S01]  /*13f0*/  STG.E.U16 desc[UR6][R16.64], R18 ;  /* 0x0000001210007986 */ /* 0x0001e2000c101506 */
[----:B------:R-:W-:Y:S01]  /*1400*/  IMAD R9, R8, UR8, RZ ;  /* 0x0000000808097c24 */ /* 0x000fe2000f8e02ff */
[----:B------:R-:W-:Y:S01]  /*1410*/  F2FP.BF16.F32.PACK_AB R22, R22, R7 ;  /* 0x000000071616723e */ /* 0x000fe200000010ff */
[----:B-1----:R-:W-:Y:S01]  /*1420*/  IMAD.WIDE R20, R21, 0x2, R12 ;  /* 0x0000000215147825 */ /* 0x002fe200078e020c */
[----:B------:R-:W-:Y:S02]  /*1430*/  PRMT R7, R18, 0x7632, R7 ;  /* 0x0000763212077816 */ /* 0x000fe40000000007 */
[----:B0-----:R-:W-:Y:S01]  /*1440*/  F2FP.BF16.F32.PACK_AB R17, R23, R24 ;  /* 0x000000181711723e */ /* 0x001fe200000010ff */
[----:B------:R-:W-:-:S02]  /*1450*/  IMAD R23, R11, UR8, RZ ;  /* 0x000000080b177c24 */ /* 0x000fc4000f8e02ff */
[----:B------:R-:W-:Y:S01]  /*1460*/  IMAD.WIDE R10, R9, 0x2, R12 ;  /* 0x00000002090a7825 */ /* 0x000fe200078e020c */
[----:B------:R-:W-:Y:S01]  /*1470*/  PRMT R16, R17, 0x7632, R16 ;  /* 0x0000763211107816 */ /* 0x000fe20000000010 */
[----:B------:R0:W-:Y:S01]  /*1480*/  STG.E.U16 desc[UR6][R14.64], R7 ;  /* 0x000000070e007986 */ /* 0x0001e2000c101506 */
[----:B------:R-:W-:Y:S01]  /*1490*/  PRMT R18, R22, 0x7632, R18 ;  /* 0x0000763216127816 */ /* 0x000fe20000000012 */
        /* <DEDUP_REMOVED lines=10> */
.L_x_1020:
        /* <DEDUP_REMOVED lines=12> */
.L_x_1406:


//--------------------- .text._ZN2at6native38_GLOBAL__N__9a469cfd_6_RNN_cu_eca79a6d6kernel17lstm_cell_forwardIN3c104HalfEflLi2EEEvNS_4cuda6detail10TensorInfoIT_T1_EESB_SB_SB_SB_SB_SB_SB_SA_SA_ --------------------------
	.section	.text._ZN2at6native38_GLOBAL__N__9a469cfd_6_RNN_cu_eca79a6d6kernel17lstm_cell_forwardIN3c104HalfEflLi2EEEvNS_4cuda6detail10TensorInfoIT_T1_EESB_SB_SB_SB_SB_SB_SB_SA_SA_,"ax",@progbits
	.align	128
.text._ZN2at6native38_GLOBAL__N__9a469cfd_6_RNN_cu_eca79a6d6kernel17lstm_cell_forwardIN3c104HalfEflLi2EEEvNS_4cuda6detail10TensorInfoIT_T1_EESB_SB_SB_SB_SB_SB_SB_SA_SA_:
        .type           _ZN2at6native38_GLOBAL__N__9a469cfd_6_RNN_cu_eca79a6d6kernel17lstm_cell_forwardIN3c104HalfEflLi2EEEvNS_4cuda6detail10TensorInfoIT_T1_EESB_SB_SB_SB_SB_SB_SB_SA_SA_,@function
        .size           _ZN2at6native38_GLOBAL__N__9a469cfd_6_RNN_cu_eca79a6d6kernel17lstm_cell_forwardIN3c104HalfEflLi2EEEvNS_4cuda6detail10TensorInfoIT_T1_EESB_SB_SB_SB_SB_SB_SB_SA_SA_,(.L_x_1407 - _ZN2at6native38_GLOBAL__N__9a469cfd_6_RNN_cu_eca79a6d6kernel17lstm_cell_forwardIN3c104HalfEflLi2EEEvNS_4cuda6detail10TensorInfoIT_T1_EESB_SB_SB_SB_SB_SB_SB_SA_SA_)
        .other          _ZN2at6native38_GLOBAL__N__9a469cfd_6_RNN_cu_eca79a6d6kernel17lstm_cell_forwardIN3c104HalfEflLi2EEEvNS_4cuda6detail10TensorInfoIT_T1_EESB_SB_SB_SB_SB_SB_SB_SA_SA_,@"STO_CUDA_ENTRY STV_DEFAULT"
_ZN2at6native38_GLOBAL__N__9a469cfd_6_RNN_cu_eca79a6d6kernel17lstm_cell_forwardIN3c104HalfEflLi2EEEvNS_4cuda6detail10TensorInfoIT_T1_EESB_SB_SB_SB_SB_SB_SB_SA_SA_:
        /* <DEDUP_REMOVED lines=48> */
.L_x_1072:
        /* <DEDUP_REMOVED lines=29> */
.L_x_1023:
[----:B------:R-:W1:Y:S01]  /*04d0*/  LDCU.64 UR66, c[0x0][0x1080] ;  /* 0x00021000ff4277ac */ /* 0x000e620008000a00 */
[----:B------:R-:W-:Y:S01]  /*04e0*/  MOV R23, R2 ;  /* 0x0000000200177202 */ /* 0x000fe20000000f00 */
[----:B------:R-:W-:Y:S01]  /*04f0*/  IMAD.MOV.U32 R7, RZ, RZ, R0 ;  /* 0x000000ffff077224 */ /* 0x000fe200078e0000 */
[----:B------:R-:W-:Y:S01]  /*0500*/  MOV R3, 0x540 ;  /* 0x0000054000037802 */ /* 0x000fe20000000f00 */
[----:B-1----:R-:W-:Y:S01]  /*0510*/  IMAD.U32 R5, RZ, RZ, UR66 ;  /* 0x00000042ff057e24 */ /* 0x002fe2000f8e00ff */
[----:B------:R-:W-:-:S07]  /*0520*/  MOV R6, UR67 ;  /* 0x0000004300067c02 */ /* 0x000fce0008000f00 */
[----:B0-----:R-:W-:Y:S05]  /*0530*/  CALL.REL.NOINC `($__internal_33_$__cuda_sm20_div_s64) ;  /* 0x00000040003c7944 */ /* 0x001fea0003c00000 */
        /* <DEDUP_REMOVED lines=12> */
.L_x_1024:
[----:B0-----:R-:W-:Y:S05]  /*0600*/  BSYNC.RECONVERGENT B1 ;  /* 0x0000000000017941 */ /* 0x001fea0003800200 */
.L_x_1022:
        /* <DEDUP_REMOVED lines=34> */
.L_x_1026:
[----:B------:R-:W0:Y:S01]  /*0830*/  LDCU.64 UR66, c[0x0][0x390] ;  /* 0x00007200ff4277ac */ /* 0x000e220008000a00 */
[----:B------:R-:W-:Y:S01]  /*0840*/  MOV R23, R8 ;  /* 0x0000000800177202 */ /* 0x000fe20000000f00 */
[----:B------:R-:W-:Y:S01]  /*0850*/  IMAD.MOV.U32 R7, RZ, RZ, R9 ;  /* 0x000000ffff077224 */ /* 0x000fe200078e0009 */
[----:B------:R-:W-:Y:S01]  /*0860*/  MOV R3, 0x8a0 ;  /* 0x000008a000037802 */ /* 0x000fe20000000f00 */
[----:B0-----:R-:W-:Y:S01]  /*0870*/  IMAD.U32 R5, RZ, RZ, UR66 ;  /* 0x00000042ff057e24 */ /* 0x001fe2000f8e00ff */
[----:B------:R-:W-:-:S07]  /*0880*/  MOV R6, UR67 ;  /* 0x0000004300067c02 */ /* 0x000fce0008000f00 */
[----:B------:R-:W-:Y:S05]  /*0890*/  CALL.REL.NOINC `($__internal_33_$__cuda_sm20_div_s64) ;  /* 0x0000003c00647944 */ /* 0x000fea0003c00000 */
        /* <DEDUP_REMOVED lines=10> */
.L_x_1027:
[----:B------:R-:W-:Y:S05]  /*0940*/  BSYNC.RECONVERGENT B1 ;  /* 0x0000000000017941 */ /* 0x000fea0003800200 */
.L_x_1025:
        /* <DEDUP_REMOVED lines=40> */
.L_x_1029:
[----:B------:R-:W1:Y:S01]  /*0bd0*/  LDCU.64 UR66, c[0x0][0x390] ;  /* 0x00007200ff4277ac */ /* 0x000e620008000a00 */
[----:B------:R-:W-:Y:S01]  /*0be0*/  IMAD.MOV.U32 R23, RZ, RZ, R10 ;  /* 0x000000ffff177224 */ /* 0x000fe200078e000a */
[----:B------:R-:W-:Y:S02]  /*0bf0*/  MOV R7, R11 ;  /* 0x0000000b00077202 */ /* 0x000fe40000000f00 */
[----:B------:R-:W-:Y:S02]  /*0c00*/  MOV R3, 0xc40 ;  /* 0x00000c4000037802 */ /* 0x000fe40000000f00 */
[----:B-1----:R-:W-:Y:S01]  /*0c10*/  MOV R5, UR66 ;  /* 0x0000004200057c02 */ /* 0x002fe20008000f00 */
[----:B0-----:R-:W-:-:S07]  /*0c20*/  IMAD.U32 R6, RZ, RZ, UR67 ;  /* 0x00000043ff067e24 */ /* 0x001fce000f8e00ff */
[----:B------:R-:W-:Y:S05]  /*0c30*/  CALL.REL.NOINC `($__internal_33_$__cuda_sm20_div_s64) ;  /* 0x00000038007c7944 */ /* 0x000fea0003c00000 */
        /* <DEDUP_REMOVED lines=10> */
.L_x_1030:
[----:B------:R-:W-:Y:S05]  /*0ce0*/  BSYNC.RECONVERGENT B1 ;  /* 0x0000000000017941 */ /* 0x000fea0003800200 */
.L_x_1028:
        /* <DEDUP_REMOVED lines=40> */
.L_x_1032:
[----:B------:R-:W1:Y:S01]  /*0f70*/  LDCU.64 UR66, c[0x0][0x390] ;  /* 0x00007200ff4277ac */ /* 0x000e620008000a00 */
[----:B------:R-:W-:Y:S01]  /*0f80*/  MOV R23, R12 ;  /* 0x0000000c00177202 */ /* 0x000fe20000000f00 */
[----:B------:R-:W-:Y:S01]  /*0f90*/  IMAD.MOV.U32 R7, RZ, RZ, R13 ;  /* 0x000000ffff077224 */ /* 0x000fe200078e000d */
[----:B------:R-:W-:Y:S01]  /*0fa0*/  MOV R3, 0xfe0 ;  /* 0x00000fe000037802 */ /* 0x000fe20000000f00 */
[----:B-1----:R-:W-:Y:S01]  /*0fb0*/  IMAD.U32 R5, RZ, RZ, UR66 ;  /* 0x00000042ff057e24 */ /* 0x002fe2000f8e00ff */
[----:B0-----:R-:W-:-:S07]  /*0fc0*/  MOV R6, UR67 ;  /* 0x0000004300067c02 */ /* 0x001fce0008000f00 */
[----:B------:R-:W-:Y:S05]  /*0fd0*/  CALL.REL.NOINC `($__internal_33_$__cuda_sm20_div_s64) ;  /* 0x0000003400947944 */ /* 0x000fea0003c00000 */
        /* <DEDUP_REMOVED lines=10> */
.L_x_1033:
[----:B------:R-:W-:Y:S05]  /*1080*/  BSYNC.RECONVERGENT B1 ;  /* 0x0000000000017941 */ /* 0x000fea0003800200 */
.L_x_1031:
        /* <DEDUP_REMOVED lines=41> */
.L_x_1035:
[----:B------:R-:W0:Y:S01]  /*1320*/  LDCU.64 UR66, c[0x0][0x390] ;  /* 0x00007200ff4277ac */ /* 0x000e220008000a00 */
[----:B------:R-:W-:Y:S01]  /*1330*/  MOV R23, R14 ;  /* 0x0000000e00177202 */ /* 0x000fe20000000f00 */
[----:B------:R-:W-:Y:S01]  /*1340*/  IMAD.MOV.U32 R7, RZ, RZ, R15 ;  /* 0x000000ffff077224 */ /* 0x000fe200078e000f */
[----:B------:R-:W-:Y:S01]  /*1350*/  MOV R3, 0x1390 ;  /* 0x0000139000037802 */ /* 0x000fe20000000f00 */
[----:B0-----:R-:W-:Y:S01]  /*1360*/  IMAD.U32 R5, RZ, RZ, UR66 ;  /* 0x00000042ff057e24 */ /* 0x001fe2000f8e00ff */
[----:B------:R-:W-:-:S07]  /*1370*/  MOV R6, UR67 ;  /* 0x0000004300067c02 */ /* 0x000fce0008000f00 */
[----:B------:R-:W-:Y:S05]  /*1380*/  CALL.REL.NOINC `($__internal_33_$__cuda_sm20_div_s64) ;  /* 0x0000003000a87944 */ /* 0x000fea0003c00000 */
        /* <DEDUP_REMOVED lines=8> */
.L_x_1036:
[----:B------:R-:W-:Y:S05]  /*1410*/  BSYNC.RECONVERGENT B1 ;  /* 0x0000000000017941 */ /* 0x000fea0003800200 */
.L_x_1034:
        /* <DEDUP_REMOVED lines=41> */
.L_x_1038:
        /* <DEDUP_REMOVED lines=20> */
.L_x_1039:
[----:B------:R-:W-:Y:S05]  /*17f0*/  BSYNC.RECONVERGENT B1 ;  /* 0x0000000000017941 */ /* 0x000fea0003800200 */
.L_x_1037:
        /* <DEDUP_REMOVED lines=39> */
.L_x_1041:
[----:B------:R-:W1:Y:S01]  /*1a70*/  LDCU.64 UR66, c[0x0][0x530] ;  /* 0x0000a600ff4277ac */ /* 0x000e620008000a00 */
[----:B------:R-:W-:Y:S01]  /*1a80*/  IMAD.MOV.U32 R23, RZ, RZ, R10 ;  /* 0x000000ffff177224 */ /* 0x000fe200078e000a */
[----:B0-----:R-:W-:Y:S02]  /*1a90*/  MOV R7, R11 ;  /* 0x0000000b00077202 */ /* 0x001fe40000000f00 */
[----:B------:R-:W-:Y:S02]  /*1aa0*/  MOV R3, 0x1ae0 ;  /* 0x00001ae000037802 */ /* 0x000fe40000000f00 */
[----:B-1----:R-:W-:Y:S01]  /*1ab0*/  MOV R5, UR66 ;  /* 0x0000004200057c02 */ /* 0x002fe20008000f00 */
[----:B------:R-:W-:-:S07]  /*1ac0*/  IMAD.U32 R6, RZ, RZ, UR67 ;  /* 0x00000043ff067e24 */ /* 0x000fce000f8e00ff */
[----:B------:R-:W-:Y:S05]  /*1ad0*/  CALL.REL.NOINC `($__internal_33_$__cuda_sm20_div_s64) ;  /* 0x0000002800d47944 */ /* 0x000fea0003c00000 */
        /* <DEDUP_REMOVED lines=13> */
.L_x_1042:
[----:B------:R-:W-:Y:S05]  /*1bb0*/  BSYNC.RECONVERGENT B1 ;  /* 0x0000000000017941 */ /* 0x000fea0003800200 */
.L_x_1040:
        /* <DEDUP_REMOVED lines=39> */
.L_x_1044:
[----:B------:R-:W1:Y:S01]  /*1e30*/  LDCU.64 UR66, c[0x0][0x530] ;  /* 0x0000a600ff4277ac */ /* 0x000e620008000a00 */
[----:B------:R-:W-:Y:S01]  /*1e40*/  MOV R23, R12 ;  /* 0x0000000c00177202 */ /* 0x000fe20000000f00 */
[----:B0-----:R-:W-:Y:S01]  /*1e50*/  IMAD.MOV.U32 R7, RZ, RZ, R13 ;  /* 0x000000ffff077224 */ /* 0x001fe200078e000d */
[----:B------:R-:W-:Y:S01]  /*1e60*/  MOV R3, 0x1ea0 ;  /* 0x00001ea000037802 */ /* 0x000fe20000000f00 */
[----:B-1----:R-:W-:Y:S01]  /*1e70*/  IMAD.U32 R5, RZ, RZ, UR66 ;  /* 0x00000042ff057e24 */ /* 0x002fe2000f8e00ff */
[----:B------:R-:W-:-:S07]  /*1e80*/  MOV R6, UR67 ;  /* 0x0000004300067c02 */ /* 0x000fce0008000f00 */
[----:B------:R-:W-:Y:S05]  /*1e90*/  CALL.REL.NOINC `($__internal_33_$__cuda_sm20_div_s64) ;  /* 0x0000002400e47944 */ /* 0x000fea0003c00000 */
        /* <DEDUP_REMOVED lines=8> */
[----:B------:R-:W-:-:S05]  /*1f20*/  IMAD.WIDE.U32 R6, R18, R3, R6 ;  /* 0x0000000312067225 */ /* 0x000fca00078e0006 */
[----:B------:R-:W-:Y:S01]  /*1f30*/  IADD3 R18, PT, PT, R19, R7, RZ ;  /* 0x0000000713127210 */ /* 0x000fe20007ffe0ff */
[----:B------:R-:W-:Y:S01]  /*1f40*/  IMAD.MOV.U32 R19, RZ, RZ, R6 ;  /* 0x000000ffff137224 */ /* 0x000fe200078e0006 */
[----:B------:R-:W-:Y:S02]  /*1f50*/  MOV R6, R16 ;  /* 0x0000001000067202 */ /* 0x000fe40000000f00 */
[----:B------:R-:W-:-:S07]  /*1f60*/  MOV R7, R5 ;  /* 0x0000000500077202 */ /* 0x000fce0000000f00 */
.L_x_1045:
[----:B------:R-:W-:Y:S05]  /*1f70*/  BSYNC.RECONVERGENT B1 ;  /* 0x0000000000017941 */ /* 0x000fea0003800200 */
.L_x_1043:
        /* <DEDUP_REMOVED lines=24> */
[----:B------:R-:W-:Y:S01]  /*2100*/  IMAD.HI.U32 R17, R7, R17, R6 ;  /* 0x0000001107117227 */ /* 0x000fe200078e0006 */
[----:B------:R-:W-:-:S05]  /*2110*/  MOV R7, RZ ;  /* 0x000000ff00077202 */ /* 0x000fca0000000f00 */
        /* <DEDUP_REMOVED lines=13> */
.L_x_1047:
[----:B------:R-:W0:Y:S01]  /*21f0*/  LDCU.64 UR66, c[0x0][0x530] ;  /* 0x0000a600ff4277ac */ /* 0x000e220008000a00 */
[----:B------:R-:W-:Y:S01]  /*2200*/  IMAD.MOV.U32 R23, RZ, RZ, R14 ;  /* 0x000000ffff177224 */ /* 0x000fe200078e000e */
[----:B------:R-:W-:Y:S01]  /*2210*/  MOV R3, 0x2260 ;  /* 0x0000226000037802 */ /* 0x000fe20000000f00 */
[----:B------:R-:W-:Y:S01]  /*2220*/  IMAD.MOV.U32 R7, RZ, RZ, R15 ;  /* 0x000000ffff077224 */ /* 0x000fe200078e000f */
[----:B0-----:R-:W-:Y:S02]  /*2230*/  MOV R5, UR66 ;  /* 0x0000004200057c02 */ /* 0x001fe40008000f00 */
[----:B------:R-:W-:-:S07]  /*2240*/  MOV R6, UR67 ;  /* 0x0000004300067c02 */ /* 0x000fce0008000f00 */
[----:B------:R-:W-:Y:S05]  /*2250*/  CALL.REL.NOINC `($__internal_33_$__cuda_sm20_div_s64) ;  /* 0x0000002000f47944 */ /* 0x000fea0003c00000 */
[----:B------:R-:W-:Y:S01]  /*2260*/  IADD3 R3, P0, PT, RZ, -R16, RZ ;  /* 0x80000010ff037210 */ /* 0x000fe20007f1e0ff */
[----:B------:R-:W-:-:S03]  /*2270*/  IMAD.MOV.U32 R7, RZ, RZ, R15 ;  /* 0x000000ffff077224 */ /* 0x000fc600078e000f */
[----:B------:R-:W-:-:S05]  /*2280*/  IADD3.X R6, PT, PT, RZ, ~R5, RZ, P0, !PT ;  /* 0x80000005ff067210 */ /* 0x000fca00007fe4ff */
[----:B------:R-:W-:-:S04]  /*2290*/  IMAD R6, R6, UR18, RZ ;  /* 0x0000001206067c24 */ /* 0x000fc8000f8e02ff */
[----:B------:R-:W-:Y:S01]  /*22a0*/  IMAD R17, R3, UR19, R6 ;  /* 0x0000001303117c24 */ /* 0x000fe2000f8e0206 */
[----:B------:R-:W-:-:S05]  /*22b0*/  MOV R6, R14 ;  /* 0x0000000e00067202 */ /* 0x000fca0000000f00 */
[----:B------:R-:W-:-:S05]  /*22c0*/  IMAD.WIDE.U32 R6, R3, UR18, R6 ;  /* 0x0000001203067c25 */ /* 0x000fca000f8e0006 */
[----:B------:R-:W-:Y:S02]  /*22d0*/  IADD3 R7, PT, PT, R17, R7, RZ ;  /* 0x0000000711077210 */ /* 0x000fe40007ffe0ff */
[----:B------:R-:W-:-:S07]  /*22e0*/  MOV R17, R5 ;  /* 0x0000000500117202 */ /* 0x000fce0000000f00 */
.L_x_1048:
[----:B------:R-:W-:Y:S05]  /*22f0*/  BSYNC.RECONVERGENT B1 ;  /* 0x0000000000017941 */ /* 0x000fea0003800200 */
.L_x_1046:
        /* <DEDUP_REMOVED lines=28> */
[----:B------:R-:W-:-:S04]  /*24c0*/  IMAD.HI.U32 R16, R17, R8, RZ ;  /* 0x0000000811107227 */ /* 0x000fc800078e00ff */
[----:B------:R-:W-:Y:S01]  /*24d0*/  HFMA2 R17, -RZ, RZ, 0, 0 ;  /* 0x00000000ff117431 */ /* 0x000fe200000001ff */
        /* <DEDUP_REMOVED lines=11> */
.L_x_1050:
[----:B------:R-:W0:Y:S01]  /*2590*/  LDCU.64 UR66, c[0x0][0xef0] ;  /* 0x0001de00ff4277ac */ /* 0x000e220008000a00 */
[----:B------:R-:W-:Y:S02]  /*25a0*/  MOV R23, R8 ;  /* 0x0000000800177202 */ /* 0x000fe40000000f00 */
[----:B------:R-:W-:Y:S02]  /*25b0*/  MOV R7, R9 ;  /* 0x0000000900077202 */ /* 0x000fe40000000f00 */
[----:B------:R-:W-:Y:S01]  /*25c0*/  MOV R3, 0x2600 ;  /* 0x0000260000037802 */ /* 0x000fe20000000f00 */
[----:B0-----:R-:W-:Y:S01]  /*25d0*/  IMAD.U32 R5, RZ, RZ, UR66 ;  /* 0x00000042ff057e24 */ /* 0x001fe2000f8e00ff */
[----:B------:R-:W-:-:S07]  /*25e0*/  MOV R6, UR67 ;  /* 0x0000004300067c02 */ /* 0x000fce0008000f00 */
[----:B------:R-:W-:Y:S05]  /*25f0*/  CALL.REL.NOINC `($__internal_33_$__cuda_sm20_div_s64) ;  /* 0x00000020000c7944 */ /* 0x000fea0003c00000 */
[----:B------:R-:W-:Y:S01]  /*2600*/  IADD3 R7, P0, PT, RZ, -R16, RZ ;  /* 0x80000010ff077210 */ /* 0x000fe20007f1e0ff */
[----:B------:R-:W-:-:S03]  /*2610*/  IMAD.U32 R3, RZ, RZ, UR46 ;  /* 0x0000002eff037e24 */ /* 0x000fc6000f8e00ff */
[----:B------:R-:W-:Y:S01]  /*2620*/  IADD3.X R6, PT, PT, RZ, ~R5, RZ, P0, !PT ;  /* 0x80000005ff067210 */ /* 0x000fe200007fe4ff */
[----:B------:R-:W-:-:S04]  /*2630*/  IMAD.WIDE.U32 R8, R7, R3, R8 ;  /* 0x0000000307087225 */ /* 0x000fc800078e0008 */
[----:B------:R-:W-:Y:S01]  /*2640*/  IMAD R17, R6, R3, RZ ;  /* 0x0000000306117224 */ /* 0x000fe200078e02ff */
[----:B------:R-:W-:-:S05]  /*2650*/  MOV R6, UR47 ;  /* 0x0000002f00067c02 */ /* 0x000fca0008000f00 */
[----:B------:R-:W-:Y:S01]  /*2660*/  IMAD R7, R7, R6, R17 ;  /* 0x0000000607077224 */ /* 0x000fe200078e0211 */
[----:B------:R-:W-:-:S03]  /*2670*/  MOV R17, R5 ;  /* 0x0000000500117202 */ /* 0x000fc60000000f00 */
[----:B------:R-:W-:-:S07]  /*2680*/  IMAD.IADD R7, R9, 0x1, R7 ;  /* 0x0000000109077824 */ /* 0x000fce00078e0207 */
.L_x_1051:
[----:B------:R-:W-:Y:S05]  /*2690*/  BSYNC.RECONVERGENT B1 ;  /* 0x0000000000017941 */ /* 0x000fea0003800200 */
.L_x_1049:
[----:B------:R-:W-:Y:S01]  /*26a0*/  IMAD R7, R7, UR30, RZ ;  /* 0x0000001e07077c24 */ /* 0x000fe2000f8e02ff */
[----:B------:R-:W-:Y:S01]  /*26b0*/  BSSY.RECONVERGENT B1, `(.L_x_1052) ;  /* 0x0000034000017945 */ /* 0x000fe20003800200 */
[----:B------:R-:W-:Y:S02]  /*26c0*/  IMAD R5, R17, UR28, RZ ;  /* 0x0000001c11057c24 */ /* 0x000fe4000f8e02ff */
[C---:B------:R-:W-:Y:S02]  /*26d0*/  IMAD R7, R8.reuse, UR31, R7 ;  /* 0x0000001f08077c24 */ /* 0x040fe4000f8e0207 */
[----:B------:R-:W-:-:S04]  /*26e0*/  IMAD.WIDE.U32 R8, R8, UR30, RZ ;  /* 0x0000001e08087c25 */ /* 0x000fc8000f8e00ff */
[C---:B------:R-:W-:Y:S01]  /*26f0*/  IMAD R5, R16.reuse, UR29, R5 ;  /* 0x0000001d10057c24 */ /* 0x040fe2000f8e0205 */
[----:B------:R-:W-:Y:S02]  /*2700*/  IADD3 R9, PT, PT, R9, R7, RZ ;  /* 0x0000000709097210 */ /* 0x000fe40007ffe0ff */
[----:B------:R-:W-:Y:S01]  /*2710*/  LOP3.LUT R7, R11, R6, RZ, 0xfc, !PT ;  /* 0x000000060b077212 */ /* 0x000fe200078efcff */
[----:B------:R-:W-:-:S03]  /*2720*/  IMAD.WIDE.U32 R18, R16, UR28, R8 ;  /* 0x0000001c10127c25 */ /* 0x000fc6000f8e0008 */
[----:B------:R-:W-:Y:S01]  /*2730*/  ISETP.NE.U32.AND P0, PT, R7, RZ, PT ;  /* 0x000000ff0700720c */ /* 0x000fe20003f05070 */
[----:B------:R-:W-:Y:S01]  /*2740*/  IMAD.IADD R5, R19, 0x1, R5 ;  /* 0x0000000113057824 */ /* 0x000fe200078e0205 */
[----:B------:R0:W-:Y:S04]  /*2750*/  STL.64 [R1], R18 ;  /* 0x0000001201007387 */ /* 0x0001e80000100a00 */
[----:B------:R0:W-:Y:S07]  /*2760*/  STL [R1+0x38], R5 ;  /* 0x0000380501007387 */ /* 0x0001ee0000100800 */
[----:B------:R-:W-:Y:S05]  /*2770*/  @P0 BRA `(.L_x_1053) ;  /* 0x00000000005c0947 */ /* 0x000fea0003800000 */
[----:B0-----:R-:W0:Y:S01]  /*2780*/  I2F.U32.RP R5, R3 ;  /* 0x0000000300057306 */ /* 0x001e220000209000 */
[----:B------:R-:W-:Y:S01]  /*2790*/  ISETP.NE.U32.AND P2, PT, R3, RZ, PT ;  /* 0x000000ff0300720c */ /* 0x000fe20003f45070 */
[----:B------:R-:W-:-:S06]  /*27a0*/  HFMA2 R17, -RZ, RZ, 0, 0 ;  /* 0x00000000ff117431 */ /* 0x000fcc00000001ff */
[----:B0-----:R-:W0:Y:S02]  /*27b0*/  MUFU.RCP R5, R5 ;  /* 0x0000000500057308 */ /* 0x001e240000001000 */
[----:B0-----:R-:W-:-:S06]  /*27c0*/  IADD3 R9, PT, PT, R5, 0xffffffe, RZ ;  /* 0x0ffffffe05097810 */ /* 0x001fcc0007ffe0ff */
        /* <DEDUP_REMOVED lines=18> */
.L_x_1053:
        /* <DEDUP_REMOVED lines=8> */
[----:B------:R-:W-:Y:S01]  /*2970*/  IMAD.U32 R3, RZ, RZ, UR46 ;  /* 0x0000002eff037e24 */ /* 0x000fe2000f8e00ff */
[----:B------:R-:W-:Y:S02]  /*2980*/  MOV R6, UR47 ;  /* 0x0000002f00067c02 */ /* 0x000fe40008000f00 */
[----:B------:R-:W-:Y:S01]  /*2990*/  IADD3.X R8, PT, PT, RZ, ~R5, RZ, P0, !PT ;  /* 0x80000005ff087210 */ /* 0x000fe200007fe4ff */
[----:B------:R-:W-:Y:S01]  /*29a0*/  IMAD.WIDE.U32 R10, R7, R3, R10 ;  /* 0x00000003070a7225 */ /* 0x000fe200078e000a */
[----:B------:R-:W-:-:S03]  /*29b0*/  MOV R17, R5 ;  /* 0x0000000500117202 */ /* 0x000fc60000000f00 */
[----:B------:R-:W-:-:S04]  /*29c0*/  IMAD R8, R8, R3, RZ ;  /* 0x0000000308087224 */ /* 0x000fc800078e02ff */
[----:B------:R-:W-:-:S04]  /*29d0*/  IMAD R7, R7, R6, R8 ;  /* 0x0000000607077224 */ /* 0x000fc800078e0208 */
[----:B------:R-:W-:-:S07]  /*29e0*/  IMAD.IADD R7, R7, 0x1, R11 ;  /* 0x0000000107077824 */ /* 0x000fce00078e020b */
.L_x_1054:
[----:B------:R-:W-:Y:S05]  /*29f0*/  BSYNC.RECONVERGENT B1 ;  /* 0x0000000000017941 */ /* 0x000fea0003800200 */
.L_x_1052:
[----:B------:R-:W-:Y:S01]  /*2a00*/  IMAD R7, R7, UR30, RZ ;  /* 0x0000001e07077c24 */ /* 0x000fe2000f8e02ff */
[----:B------:R-:W-:Y:S01]  /*2a10*/  BSSY.RECONVERGENT B1, `(.L_x_1055) ;  /* 0x0000034000017945 */ /* 0x000fe20003800200 */
[----:B------:R-:W-:-:S04]  /*2a20*/  IMAD.WIDE.U32 R8, R10, UR30, RZ ;  /* 0x0000001e0a087c25 */ /* 0x000fc8000f8e00ff */
[----:B------:R-:W-:Y:S02]  /*2a30*/  IMAD R7, R10, UR31, R7 ;  /* 0x0000001f0a077c24 */ /* 0x000fe4000f8e0207 */
[----:B------:R-:W-:-:S03]  /*2a40*/  IMAD R5, R17, UR28, RZ ;  /* 0x0000001c11057c24 */ /* 0x000fc6000f8e02ff */
[----:B------:R-:W-:Y:S01]  /*2a50*/  IADD3 R9, PT, PT, R9, R7, RZ ;  /* 0x0000000709097210 */ /* 0x000fe20007ffe0ff */
[C---:B------:R-:W-:Y:S01]  /*2a60*/  IMAD R5, R16.reuse, UR29, R5 ;  /* 0x0000001d10057c24 */ /* 0x040fe2000f8e0205 */
[----:B------:R-:W-:Y:S01]  /*2a70*/  LOP3.LUT R7, R13, R6, RZ, 0xfc, !PT ;  /* 0x000000060d077212 */ /* 0x000fe200078efcff */
[----:B------:R-:W-:-:S03]  /*2a80*/  IMAD.WIDE.U32 R18, R16, UR28, R8 ;  /* 0x0000001c10127c25 */ /* 0x000fc6000f8e0008 */
[----:B------:R-:W-:Y:S01]  /*2a90*/  ISETP.NE.U32.AND P0, PT, R7, RZ, PT ;  /* 0x000000ff0700720c */ /* 0x000fe20003f05070 */
[----:B------:R-:W-:Y:S01]  /*2aa0*/  IMAD.IADD R5, R19, 0x1, R5 ;  /* 0x0000000113057824 */ /* 0x000fe200078e0205 */
[----:B------:R0:W-:Y:S04]  /*2ab0*/  STL.64 [R1+0x8], R18 ;  /* 0x0000081201007387 */ /* 0x0001e80000100a00 */
        /* <DEDUP_REMOVED lines=25> */
.L_x_1056:
        /* <DEDUP_REMOVED lines=16> */
.L_x_1057:
[----:B------:R-:W-:Y:S05]  /*2d50*/  BSYNC.RECONVERGENT B1 ;  /* 0x0000000000017941 */ /* 0x000fea0003800200 */
.L_x_1055:
        /* <DEDUP_REMOVED lines=33> */
[----:B------:R-:W-:Y:S02]  /*2f70*/  IMAD R14, R3, R5, R14 ;  /* 0x00000005030e7224 */ /* 0x000fe400078e020e */
[----:B------:R-:W-:Y:S01]  /*2f80*/  IMAD.MOV.U32 R3, RZ, RZ, RZ ;  /* 0x000000ffff037224 */ /* 0x000fe200078e00ff */
[----:B------:R-:W-:Y:S06]  /*2f90*/  BRA `(.L_x_1060) ;  /* 0x00000000003c7947 */ /* 0x000fec0003800000 */
.L_x_1059:
[----:B------:R-:W0:Y:S01]  /*2fa0*/  LDCU.64 UR66, c[0x0][0xef0] ;  /* 0x0001de00ff4277ac */ /* 0x000e220008000a00 */
[----:B------:R-:W-:Y:S02]  /*2fb0*/  MOV R23, R14 ;  /* 0x0000000e00177202 */ /* 0x000fe40000000f00 */
[----:B------:R-:W-:Y:S02]  /*2fc0*/  MOV R7, R15 ;  /* 0x0000000f00077202 */ /* 0x000fe40000000f00 */
[----:B------:R-:W-:Y:S01]  /*2fd0*/  MOV R3, 0x3010 ;  /* 0x0000301000037802 */ /* 0x000fe20000000f00 */
[----:B0-----:R-:W-:Y:S01]  /*2fe0*/  IMAD.U32 R5, RZ, RZ, UR66 ;  /* 0x00000042ff057e24 */ /* 0x001fe2000f8e00ff */
[----:B------:R-:W-:-:S07]  /*2ff0*/  MOV R6, UR67 ;  /* 0x0000004300067c02 */ /* 0x000fce0008000f00 */
[----:B------:R-:W-:Y:S05]  /*3000*/  CALL.REL.NOINC `($__internal_33_$__cuda_sm20_div_s64) ;  /* 0x0000001400887944 */ /* 0x000fea0003c00000 */
[-C--:B------:R-:W-:Y:S01]  /*3010*/  IADD3 R3, P0, PT, RZ, -R16.reuse, RZ ;  /* 0x80000010ff037210 */ /* 0x080fe20007f1e0ff */
[----:B------:R-:W-:Y:S01]  /*3020*/  IMAD.MOV.U32 R9, RZ, RZ, R5 ;  /* 0x000000ffff097224 */ /* 0x000fe200078e0005 */
[----:B------:R-:W-:-:S03]  /*3030*/  MOV R8, R16 ;  /* 0x0000001000087202 */ /* 0x000fc60000000f00 */
[----:B------:R-:W-:Y:S02]  /*3040*/  IMAD.X R6, RZ, RZ, ~R5, P0 ;  /* 0x000000ffff067224 */ /* 0x000fe400000e0e05 */
[----:B------:R-:W-:-:S04]  /*3050*/  IMAD.WIDE.U32 R14, R3, UR46, R14 ;  /* 0x0000002e030e7c25 */ /* 0x000fc8000f8e000e */
[----:B------:R-:W-:-:S04]  /*3060*/  IMAD R6, R6, UR46, RZ ;  /* 0x0000002e06067c24 */ /* 0x000fc8000f8e02ff */
[----:B------:R-:W-:-:S05]  /*3070*/  IMAD R3, R3, UR47, R6 ;  /* 0x0000002f03037c24 */ /* 0x000fca000f8e0206 */
[----:B------:R-:W-:-:S07]  /*3080*/  IADD3 R3, PT, PT, R3, R15, RZ ;  /* 0x0000000f03037210 */ /* 0x000fce0007ffe0ff */
.L_x_1060:
[----:B------:R-:W-:Y:S05]  /*3090*/  BSYNC.RECONVERGENT B1 ;  /* 0x0000000000017941 */ /* 0x000fea0003800200 */
.L_x_1058:
        /* <DEDUP_REMOVED lines=9> */
[----:B------:R-:W-:-:S05]  /*3130*/  IMAD.WIDE.U32 R8, R8, UR28, R6 ;  /* 0x0000001c08087c25 */ /* 0x000fca000f8e0006 */
[----:B------:R-:W-:-:S05]  /*3140*/  IADD3 R3, PT, PT, R9, R3, RZ ;  /* 0x0000000309037210 */ /* 0x000fca0007ffe0ff */
[----:B------:R0:W-:Y:S01]  /*3150*/  STL [R1+0x24], R3 ;  /* 0x0000240301007387 */ /* 0x0001e20000100800 */
[----:B------:R-:W-:Y:S05]  /*3160*/  @P0 BRA `(.L_x_1062) ;  /* 0x00000000005c0947 */ /* 0x000fea0003800000 */
[----:B0-----:R-:W0:Y:S01]  /*3170*/  I2F.U32.RP R3, UR74 ;  /* 0x0000004a00037d06 */ /* 0x001e220008209000 */
        /* <DEDUP_REMOVED lines=22> */
.L_x_1062:
[----:B------:R-:W1:Y:S01]  /*32e0*/  LDCU.64 UR66, c[0x0][0xa10] ;  /* 0x00014200ff4277ac */ /* 0x000e620008000a00 */
[----:B------:R-:W-:Y:S02]  /*32f0*/  MOV R23, R2 ;  /* 0x0000000200177202 */ /* 0x000fe40000000f00 */
[----:B------:R-:W-:Y:S02]  /*3300*/  MOV R7, R0 ;  /* 0x0000000000077202 */ /* 0x000fe40000000f00 */
[----:B0-----:R-:W-:Y:S02]  /*3310*/  MOV R3, 0x3350 ;  /* 0x0000335000037802 */ /* 0x001fe40000000f00 */
[----:B-1----:R-:W-:Y:S01]  /*3320*/  MOV R5, UR66 ;  /* 0x0000004200057c02 */ /* 0x002fe20008000f00 */
[----:B------:R-:W-:-:S07]  /*3330*/  IMAD.U32 R6, RZ, RZ, UR67 ;  /* 0x00000043ff067e24 */ /* 0x000fce000f8e00ff */
[----:B------:R-:W-:Y:S05]  /*3340*/  CALL.REL.NOINC `($__internal_33_$__cuda_sm20_div_s64) ;  /* 0x0000001000b87944 */ /* 0x000fea0003c00000 */
        /* <DEDUP_REMOVED lines=8> */
.L_x_1063:
[----:B------:R-:W-:Y:S05]  /*33d0*/  BSYNC.RECONVERGENT B1 ;  /* 0x0000000000017941 */ /* 0x000fea0003800200 */
.L_x_1061:
        /* <DEDUP_REMOVED lines=33> */
[----:B------:R-:W-:Y:S02]  /*35f0*/  @P1 IADD3 R16, PT, PT, R16, 0x1, RZ ;  /* 0x0000000110101810 */ /* 0x000fe40007ffe0ff */
[----:B------:R-:W-:-:S05]  /*3600*/  @!P2 LOP3.LUT R16, RZ, UR72, RZ, 0x33, !PT ;  /* 0x00000048ff10ac12 */ /* 0x000fca000f8e33ff */
[----:B------:R-:W-:-:S04]  /*3610*/  IMAD.MOV R3, RZ, RZ, -R16 ;  /* 0x000000ffff037224 */ /* 0x000fc800078e0a10 */
[----:B------:R-:W-:Y:S01]  /*3620*/  IMAD R6, R3, UR72, R2 ;  /* 0x0000004803067c24 */ /* 0x000fe2000f8e0202 */
[----:B------:R-:W-:Y:S01]  /*3630*/  MOV R3, RZ ;  /* 0x000000ff00037202 */ /* 0x000fe20000000f00 */
[----:B------:R-:W-:Y:S06]  /*3640*/  BRA `(.L_x_1066) ;  /* 0x00000000003c7947 */ /* 0x000fec0003800000 */
.L_x_1065:
[----:B------:R-:W0:Y:S01]  /*3650*/  LDCU.64 UR66, c[0x0][0xbb0] ;  /* 0x00017600ff4277ac */ /* 0x000e220008000a00 */
[----:B------:R-:W-:Y:S01]  /*3660*/  IMAD.MOV.U32 R23, RZ, RZ, R2 ;  /* 0x000000ffff177224 */ /* 0x000fe200078e0002 */
[----:B------:R-:W-:Y:S01]  /*3670*/  MOV R3, 0x36c0 ;  /* 0x000036c000037802 */ /* 0x000fe20000000f00 */
[----:B------:R-:W-:Y:S01]  /*3680*/  IMAD.MOV.U32 R7, RZ, RZ, R0 ;  /* 0x000000ffff077224 */ /* 0x000fe200078e0000 */
[----:B0-----:R-:W-:Y:S02]  /*3690*/  MOV R5, UR66 ;  /* 0x0000004200057c02 */ /* 0x001fe40008000f00 */
[----:B------:R-:W-:-:S07]  /*36a0*/  MOV R6, UR67 ;  /* 0x0000004300067c02 */ /* 0x000fce0008000f00 */
[----:B------:R-:W-:Y:S05]  /*36b0*/  CALL.REL.NOINC `($__internal_33_$__cuda_sm20_div_s64) ;  /* 0x0000000c00dc7944 */ /* 0x000fea0003c00000 */
        /* <DEDUP_REMOVED lines=8> */
.L_x_1066:
[----:B------:R-:W-:Y:S05]  /*3740*/  BSYNC.RECONVERGENT B1 ;  /* 0x0000000000017941 */ /* 0x000fea0003800200 */
.L_x_1064:
[----:B------:R-:W-:Y:S01]  /*3750*/  IMAD R3, R3, UR38, RZ ;  /* 0x0000002603037c24 */ /* 0x000fe2000f8e02ff */
[----:B------:R-:W-:Y:S01]  /*3760*/  LOP3.LUT R5, R0, UR71, RZ, 0xfc, !PT ;  /* 0x0000004700057c12 */ /* 0x000fe2000f8efcff */
[----:B------:R-:W-:Y:S02]  /*3770*/  BSSY.RECONVERGENT B1, `(.L_x_1067) ;  /* 0x0000031000017945 */ /* 0x000fe40003800200 */
[C---:B------:R-:W-:Y:S01]  /*3780*/  IMAD R3, R6.reuse, UR39, R3 ;  /* 0x0000002706037c24 */ /* 0x040fe2000f8e0203 */
[----:B------:R-:W-:Y:S01]  /*3790*/  ISETP.NE.U32.AND P0, PT, R5, RZ, PT ;  /* 0x000000ff0500720c */ /* 0x000fe20003f05070 */
[----:B------:R-:W-:-:S05]  /*37a0*/  IMAD.WIDE.U32 R6, R6, UR38, RZ ;  /* 0x0000002606067c25 */ /* 0x000fca000f8e00ff */
[----:B------:R-:W-:Y:S01]  /*37b0*/  IADD3 R7, PT, PT, R7, R3, RZ ;  /* 0x0000000307077210 */ /* 0x000fe20007ffe0ff */
[----:B------:R-:W-:Y:S02]  /*37c0*/  IMAD R3, R17, UR36, RZ ;  /* 0x0000002411037c24 */ /* 0x000fe4000f8e02ff */
[----:B------:R-:W-:-:S04]  /*37d0*/  IMAD.WIDE.U32 R10, R16, UR36, R6 ;  /* 0x00000024100a7c25 */ /* 0x000fc8000f8e0006 */
[----:B------:R-:W-:-:S04]  /*37e0*/  IMAD R3, R16, UR37, R3 ;  /* 0x0000002510037c24 */ /* 0x000fc8000f8e0203 */
[----:B------:R-:W-:-:S05]  /*37f0*/  IMAD.IADD R3, R11, 0x1, R3 ;  /* 0x000000010b037824 */ /* 0x000fca00078e0203 */
        /* <DEDUP_REMOVED lines=8> */
[----:B-1----:R-:W-:Y:S01]  /*3880*/  IMAD.MOV.U32 R6, RZ, RZ, RZ ;  /* 0x000000ffff067224 */ /* 0x002fe200078e00ff */
        /* <DEDUP_REMOVED lines=16> */
.L_x_1068:
[----:B------:R-:W1:Y:S01]  /*3990*/  LDCU.64 UR66, c[0x0][0xd50] ;  /* 0x0001aa00ff4277ac */ /* 0x000e620008000a00 */
[----:B------:R-:W-:Y:S02]  /*39a0*/  MOV R23, R2 ;  /* 0x0000000200177202 */ /* 0x000fe40000000f00 */
[----:B------:R-:W-:Y:S02]  /*39b0*/  MOV R7, R0 ;  /* 0x0000000000077202 */ /* 0x000fe40000000f00 */
[----:B0-----:R-:W-:Y:S01]  /*39c0*/  MOV R3, 0x3a00 ;  /* 0x00003a0000037802 */ /* 0x001fe20000000f00 */
[----:B-1----:R-:W-:Y:S01]  /*39d0*/  IMAD.U32 R5, RZ, RZ, UR66 ;  /* 0x00000042ff057e24 */ /* 0x002fe2000f8e00ff */
[----:B------:R-:W-:-:S07]  /*39e0*/  MOV R6, UR67 ;  /* 0x0000004300067c02 */ /* 0x000fce0008000f00 */
[----:B------:R-:W-:Y:S05]  /*39f0*/  CALL.REL.NOINC `($__internal_33_$__cuda_sm20_div_s64) ;  /* 0x0000000c000c7944 */ /* 0x000fea0003c00000 */
        /* <DEDUP_REMOVED lines=8> */
.L_x_1069:
[----:B------:R-:W-:Y:S05]  /*3a80*/  BSYNC.RECONVERGENT B1 ;  /* 0x0000000000017941 */ /* 0x000fea0003800200 */
.L_x_1067:
        /* <DEDUP_REMOVED lines=8> */
[----:B------:R-:W-:-:S05]  /*3b10*/  IMAD R3, R16, UR41, R3 ;  /* 0x0000002910037c24 */ /* 0x000fca000f8e0203 */
[----:B------:R-:W-:-:S05]  /*3b20*/  IADD3 R3, PT, PT, R7, R3, RZ ;  /* 0x0000000307037210 */ /* 0x000fca0007ffe0ff */
        /* <DEDUP_REMOVED lines=9> */
[----:B------:R-:W-:-:S04]  /*3bc0*/  IMAD.WIDE.U32 R16, R4, UR62, RZ ;  /* 0x0000003e04107c25 */ /* 0x000fc8000f8e00ff */
[----:B------:R-:W-:Y:S01]  /*3bd0*/  IMAD R4, R4, UR63, R12 ;  /* 0x0000003f04047c24 */ /* 0x000fe2000f8e020c */
[----:B------:R-:W-:Y:S01]  /*3be0*/  LEA R12, P1, R16, UR64, 0x1 ;  /* 0x00000040100c7c11 */ /* 0x000fe2000f8208ff */
[----:B------:R-:W-:Y:S02]  /*3bf0*/  IMAD.IADD R5, R15, 0x1, R5 ;  /* 0x000000010f057824 */ /* 0x000fe400078e0205 */
[C---:B------:R-:W-:Y:S01]  /*3c00*/  IMAD R15, R22.reuse, UR60, RZ ;  /* 0x0000003c160f7c24 */ /* 0x040fe2000f8e02ff */
[----:B------:R-:W-:Y:S01]  /*3c10*/  IADD3 R4, PT, PT, R17, R4, RZ ;  /* 0x0000000411047210 */ /* 0x000fe20007ffe0ff */
[----:B------:R-:W-:Y:S01]  /*3c20*/  IMAD R20, R22, UR62, RZ ;  /* 0x0000003e16147c24 */ /* 0x000fe2000f8e02ff */
[----:B------:R-:W-:Y:S01]  /*3c30*/  LEA.HI.X R19, R14, UR59, R5, 0x1, P0 ;  /* 0x0000003b0e137c11 */ /* 0x000fe200080f0c05 */
[C---:B------:R-:W-:Y:S01]  /*3c40*/  IMAD R15, R3.reuse, UR61, R15 ;  /* 0x0000003d030f7c24 */ /* 0x040fe2000f8e020f */
[----:B------:R-:W-:Y:S01]  /*3c50*/  LEA.HI.X R13, R16, UR65, R4, 0x1, P1 ;  /* 0x00000041100d7c11 */ /* 0x000fe200088f0c04 */
[C---:B------:R-:W-:Y:S01]  /*3c60*/  IMAD.WIDE.U32 R16, R3.reuse, UR60, RZ ;  /* 0x0000003c03107c25 */ /* 0x040fe2000f8e00ff */
[C---:B------:R-:W-:Y:S01]  /*3c70*/  IADD3 R24, P0, PT, R3.reuse, UR12, RZ ;  /* 0x0000000c03187c10 */ /* 0x040fe2000ff1e0ff */
[----:B------:R0:W5:Y:S02]  /*3c80*/  LDG.E.U16 R18, desc[UR76][R18.64] ;  /* 0x0000004c12127981 */ /* 0x000164000c1e1500 */
[C---:B------:R-:W-:Y:S01]  /*3c90*/  IMAD.WIDE.U32 R4, R3.reuse, UR62, RZ ;  /* 0x0000003e03047c25 */ /* 0x040fe2000f8e00ff */
[----:B------:R-:W-:Y:S01]  /*3ca0*/  IADD3.X R25, PT, PT, R22, UR13, RZ, P0, !PT ;  /* 0x0000000d16197c10 */ /* 0x000fe200087fe4ff */
[----:B------:R0:W5:Y:S01]  /*3cb0*/  LDG.E.U16 R12, desc[UR76][R12.64] ;  /* 0x0000004c0c0c7981 */ /* 0x000162000c1e1500 */
[----:B------:R-:W-:Y:S01]  /*3cc0*/  LEA R14, P0, R16, UR58, 0x1 ;  /* 0x0000003a100e7c11 */ /* 0x000fe2000f8008ff */
[----:B------:R-:W-:Y:S01]  /*3cd0*/  IMAD R3, R3, UR63, R20 ;  /* 0x0000003f03037c24 */ /* 0x000fe2000f8e0214 */
[----:B------:R-:W-:Y:S01]  /*3ce0*/  IADD3 R15, PT, PT, R17, R15, RZ ;  /* 0x0000000f110f7210 */ /* 0x000fe20007ffe0ff */
[----:B------:R-:W-:-:S02]  /*3cf0*/  IMAD R17, R25, UR60, RZ ;  /* 0x0000003c19117c24 */ /* 0x000fc4000f8e02ff */
[----:B------:R-:W-:Y:S01]  /*3d00*/  IMAD.IADD R3, R5, 0x1, R3 ;  /* 0x0000000105037824 */ /* 0x000fe200078e0203 */
[----:B------:R-:W-:Y:S01]  /*3d10*/  LEA.HI.X R15, R16, UR59, R15, 0x1, P0 ;  /* 0x0000003b100f7c11 */ /* 0x000fe200080f0c0f */
[----:B------:R-:W-:Y:S01]  /*3d20*/  IMAD R5, R24, UR61, R17 ;  /* 0x0000003d18057c24 */ /* 0x000fe2000f8e0211 */
[----:B------:R-:W-:Y:S01]  /*3d30*/  LEA R16, P0, R4, UR64, 0x1 ;  /* 0x0000004004107c11 */ /* 0x000fe2000f8008ff */
[----:B------:R-:W-:Y:S02]  /*3d40*/  IMAD.WIDE.U32 R20, R24, UR60, RZ ;  /* 0x0000003c18147c25 */ /* 0x000fe4000f8e00ff */
[----:B------:R0:W5:Y:S01]  /*3d50*/  LDG.E.U16 R14, desc[UR76][R14.64] ;  /* 0x0000004c0e0e7981 */ /* 0x000162000c1e1500 */
        /* <DEDUP_REMOVED lines=14> */
[----:B------:R-:W-:Y:S01]  /*3e40*/  IMAD R26, R26, UR62, RZ ;  /* 0x0000003e1a1a7c24 */ /* 0x000fe2000f8e02ff */
[----:B------:R-:W-:-:S03]  /*3e50*/  IADD3 R21, PT, PT, R23, R21, RZ ;  /* 0x0000001517157210 */ /* 0x000fc60007ffe0ff */
[----:B------:R-:W-:Y:S01]  /*3e60*/  IMAD R26, R3, UR63, R26 ;  /* 0x0000003f031a7c24 */ /* 0x000fe2000f8e021a */
[----:B------:R-:W-:Y:S01]  /*3e70*/  LEA.HI.X R21, R22, UR59, R21, 0x1, P0 ;  /* 0x0000003b16157c11 */ /* 0x000fe200080f0c15 */
[----:B------:R-:W-:-:S04]  /*3e80*/  IMAD.WIDE.U32 R22, R24, UR62, RZ ;  /* 0x0000003e18167c25 */ /* 0x000fc8000f8e00ff */
[----:B------:R-:W-:Y:S01]  /*3e90*/  IMAD.IADD R23, R23, 0x1, R25 ;  /* 0x0000000117177824 */ /* 0x000fe200078e0219 */
[C---:B------:R-:W-:Y:S01]  /*3ea0*/  LEA R24, P0, R22.reuse, UR64, 0x1 ;  /* 0x0000004016187c11 */ /* 0x040fe2000f8008ff */
[----:B------:R0:W5:Y:S03]  /*3eb0*/  LDG.E.U16 R20, desc[UR76][R20.64] ;  /* 0x0000004c14147981 */ /* 0x000166000c1e1500 */
        /* <DEDUP_REMOVED lines=8> */
.L_x_1070:
        /* <DEDUP_REMOVED lines=8> */
.L_x_1071:
[----:B0-----:R-:W2:Y:S01]  /*3fc0*/  LDL.LU R3, [R1+0x20] ;  /* 0x0000200001037983 */ /* 0x001ea20000300800 */
[----:B-----5:R-:W-:Y:S01]  /*3fd0*/  HADD2.F32 R18, -RZ, R18.H0_H0 ;  /* 0x20000012ff127230 */ /* 0x020fe20000004100 */
[----:B------:R-:W0:Y:S02]  /*3fe0*/  LDCU.64 UR68, c[0x0][0xba0] ;  /* 0x00017400ff4477ac */ /* 0x000e240008000a00 */
[----:B------:R-:W3:Y:S01]  /*3ff0*/  LDL.LU R5, [R1+0x1c] ;  /* 0x00001c0001057983 */ /* 0x000ee20000300800 */
[----:B------:R-:W-:Y:S01]  /*4000*/  HADD2.F32 R12, -RZ, R12.H0_H0 ;  /* 0x2000000cff0c7230 */ /* 0x000fe20000004100 */
[----:B------:R-:W1:Y:S02]  /*4010*/  LDCU.64 UR66, c[0x0][0xd40] ;  /* 0x0001a800ff4277ac */ /* 0x000e640008000a00 */
[----:B------:R-:W4:Y:S04]  /*4020*/  LDL.LU R22, [R1+0x40] ;  /* 0x0000400001167983 */ /* 0x000f280000300800 */
[----:B------:R-:W4:Y:S04]  /*4030*/  LDL.LU R21, [R1+0x3c] ;  /* 0x00003c0001157983 */ /* 0x000f280000300800 */
[----:B------:R-:W4:Y:S04]  /*4040*/  LDL.LU R19, [R1+0x44] ;  /* 0x0000440001137983 */ /* 0x000f280000300800 */
[----:B------:R-:W4:Y:S04]  /*4050*/  LDL.LU R17, [R1+0x2c] ;  /* 0x00002c0001117983 */ /* 0x000f280000300800 */
[----:B------:R-:W4:Y:S04]  /*4060*/  LDL.LU R15, [R1+0x48] ;  /* 0x00004800010f7983 */ /* 0x000f280000300800 */
[----:B------:R-:W4:Y:S01]  /*4070*/  LDL.LU R13, [R1+0x34] ;  /* 0x00003400010d7983 */ /* 0x000f220000300800 */
[----:B------:R-:W-:-:S02]  /*4080*/  HADD2.F32 R20, -RZ, R20.H0_H0 ;  /* 0x20000014ff147230 */ /* 0x000fc40000004100 */
[----:B------:R-:W-:Y:S02]  /*4090*/  HADD2.F32 R26, -RZ, R26.H0_H0 ;  /* 0x2000001aff1a7230 */ /* 0x000fe40000004100 */
[----:B------:R-:W-:Y:S02]  /*40a0*/  HADD2.F32 R4, -RZ, R4.H0_H0 ;  /* 0x20000004ff047230 */ /* 0x000fe40000004100 */
[----:B------:R-:W-:Y:S02]  /*40b0*/  HADD2.F32 R14, -RZ, R14.H0_H0 ;  /* 0x2000000eff0e7230 */ /* 0x000fe40000004100 */
[----:B--2---:R-:W-:Y:S02]  /*40c0*/  HADD2.F32 R3, -RZ, R3.H0_H0 ;  /* 0x20000003ff037230 */ /* 0x004fe40000004100 */
[----:B---3--:R-:W-:-:S05]  /*40d0*/  HADD2.F32 R5, -RZ, R5.H0_H0 ;  /* 0x20000005ff057230 */ /* 0x008fca0000004100 */
[----:B------:R-:W-:Y:S01]  /*40e0*/  FADD.FTZ R3, R3, R5 ;  /* 0x0000000503037221 */ /* 0x000fe20000010000 */
[----:B----4-:R-:W-:Y:S02]  /*40f0*/  HADD2.F32 R5, -RZ, R22.H0_H0 ;  /* 0x20000016ff057230 */ /* 0x010fe40000004100 */
[----:B------:R-:W-:Y:S02]  /*4100*/  HADD2.F32 R7, -RZ, R21.H0_H0 ;  /* 0x20000015ff077230 */ /* 0x000fe40000004100 */
[----:B------:R-:W-:-:S04]  /*4110*/  FADD.FTZ R3, R3, R18 ;  /* 0x0000001203037221 */ /* 0x000fc80000010000 */
[----:B------:R-:W-:Y:S01]  /*4120*/  FADD.FTZ R3, R3, R12 ;  /* 0x0000000c03037221 */ /* 0x000fe20000010000 */
[----:B------:R-:W-:Y:S01]  /*4130*/  FADD.FTZ R5, R5, R7 ;  /* 0x0000000705057221 */ /* 0x000fe20000010000 */
[----:B------:R-:W2:Y:S01]  /*4140*/  LDL.LU R12, [R1+0x14] ;  /* 0x00001400010c7983 */ /* 0x000ea20000300800 */
[----:B------:R-:W-:Y:S02]  /*4150*/  HADD2.F32 R7, -RZ, R19.H0_H0 ;  /* 0x20000013ff077230 */ /* 0x000fe40000004100 */
[----:B------:R-:W-:-:S05]  /*4160*/  HADD2.F32 R9, -RZ, R17.H0_H0 ;  /* 0x20000011ff097230 */ /* 0x000fca0000004100 */
[----:B------:R-:W-:Y:S01]  /*4170*/  FADD.FTZ R7, R7, R9 ;  /* 0x0000000907077221 */ /* 0x000fe20000010000 */
[----:B------:R-:W-:Y:S02]  /*4180*/  HADD2.F32 R9, -RZ, R15.H0_H0 ;  /* 0x2000000fff097230 */ /* 0x000fe40000004100 */
[----:B------:R-:W3:Y:S04]  /*4190*/  LDL.LU R15, [R1+0x18] ;  /* 0x00001800010f7983 */ /* 0x000ee80000300800 */
[----:B------:R-:W4:Y:S01]  /*41a0*/  LDL.LU R21, [R1+0x10] ;  /* 0x0000100001157983 */ /* 0x000f220000300800 */
[----:B------:R-:W-:Y:S02]  /*41b0*/  HADD2.F32 R11, -RZ, R13.H0_H0 ;  /* 0x2000000dff0b7230 */ /* 0x000fe40000004100 */
[----:B------:R-:W-:Y:S01]  /*41c0*/  FADD.FTZ R4, R7, R4 ;  /* 0x0000000407047221 */ /* 0x000fe20000010000 */
[----:B------:R-:W4:Y:S02]  /*41d0*/  LDL.LU.64 R18, [R1] ;  /* 0x0000000001127983 */ /* 0x000f240000300a00 */
[----:B------:R-:W-:-:S02]  /*41e0*/  FADD.FTZ R9, R9, R11 ;  /* 0x0000000b09097221 */ /* 0x000fc40000010000 */
[----:B------:R-:W4:Y:S02]  /*41f0*/  LDL.LU R17, [R1+0x38] ;  /* 0x0000380001117983 */ /* 0x000f240000300800 */
[----:B------:R-:W-:Y:S01]  /*4200*/  FADD.FTZ R13, R9, R20 ;  /* 0x00000014090d7221 */ /* 0x000fe20000010000 */
[----:B------:R-:W-:-:S03]  /*4210*/  HADD2.F32 R7, -RZ, R24.H0_H0 ;  /* 0x20000018ff077230 */ /* 0x000fc60000004100 */
[----:B------:R-:W-:Y:S02]  /*4220*/  FADD.FTZ R13, R13, R26 ;  /* 0x0000001a0d0d7221 */ /* 0x000fe40000010000 */
[----:B------:R-:W4:Y:S04]  /*4230*/  LDL.LU.64 R26, [R1+0x8] ;  /* 0x00000800011a7983 */ /* 0x000f280000300a00 */
[----:B------:R-:W4:Y:S04]  /*4240*/  LDL.LU R25, [R1+0x30] ;  /* 0x0000300001197983 */ /* 0x000f280000300800 */
[----:B------:R-:W4:Y:S04]  /*4250*/  LDL.LU R24, [R1+0x28] ;  /* 0x0000280001187983 */ /* 0x000f280000300800 */
[----:B------:R-:W4:Y:S01]  /*4260*/  LDL.LU R23, [R1+0x24] ;  /* 0x0000240001177983 */ /* 0x000f220000300800 */
[----:B------:R-:W-:-:S02]  /*4270*/  HADD2.F32 R16, -RZ, R16.H0_H0 ;  /* 0x20000010ff107230 */ /* 0x000fc40000004100 */
        /* <DEDUP_REMOVED lines=16> */
[----:B--2---:R-:W-:Y:S01]  /*4380*/  HADD2.F32 R11, -RZ, R12.H0_H0 ;  /* 0x2000000cff0b7230 */ /* 0x004fe20000004100 */
[----:B------:R-:W-:-:S04]  /*4390*/  LEA R12, P0, R10, UR68, 0x1 ;  /* 0x000000440a0c7c11 */ /* 0x000fc8000f8008ff */
        /* <DEDUP_REMOVED lines=11> */
[----:B------:R-:W-:Y:S01]  /*4450*/  F2FP.F16.F32.PACK_AB R5, R4, R5 ;  /* 0x000000050405723e */ /* 0x000fe200000000ff */
[----:B0-----:R-:W-:Y:S01]  /*4460*/  FADD.FTZ R4, R7, -RZ ;  /* 0x800000ff07047221 */ /* 0x001fe20000010000 */
[----:B--2---:R-:W-:Y:S01]  /*4470*/  FMUL.FTZ R22, R16, R7 ;  /* 0x0000000710167220 */ /* 0x004fe20000410000 */
[----:B-1----:R-:W-:Y:S02]  /*4480*/  LEA R14, P1, R18, UR68, 0x1 ;  /* 0x00000044120e7c11 */ /* 0x002fe4000f8208ff */
[----:B------:R-:W-:Y:S02]  /*4490*/  LEA R20, P2, R8, UR68, 0x1 ;  /* 0x0000004408147c11 */ /* 0x000fe4000f8408ff */
[----:B------:R-:W-:Y:S02]  /*44a0*/  F2FP.F16.F32.PACK_AB R22, R9, R22 ;  /* 0x000000160916723e */ /* 0x000fe400000000ff */
[----:B------:R-:W-:Y:S02]  /*44b0*/  LEA.HI.X R15, R18, UR69, R17, 0x1, P1 ;  /* 0x00000045120f7c11 */ /* 0x000fe400088f0c11 */
[----:B------:R-:W-:-:S02]  /*44c0*/  LEA R16, P0, R26, UR68, 0x1 ;  /* 0x000000441a107c11 */ /* 0x000fc4000f8008ff */
[----:B------:R-:W-:Y:S02]  /*44d0*/  LEA R18, P1, R28, UR68, 0x1 ;  /* 0x000000441c127c11 */ /* 0x000fe4000f8208ff */
[----:B------:R-:W-:Y:S02]  /*44e0*/  LEA.HI.X R21, R8, UR69, R23, 0x1, P2 ;  /* 0x0000004508157c11 */ /* 0x000fe400090f0c17 */
[----:B------:R-:W-:Y:S01]  /*44f0*/  F2FP.F16.F32.PACK_AB R4, R4, R3 ;  /* 0x000000030404723e */ /* 0x000fe200000000ff */
        /* <DEDUP_REMOVED lines=18> */
.L_x_1021:
[----:B------:R-:W-:Y:S05]  /*4620*/  EXIT ;  /* 0x000000000000794d */ /* 0x000fea0003800000 */
        .weak           $__internal_33_$__cuda_sm20_div_s64
        .type           $__internal_33_$__cuda_sm20_div_s64,@function
        .size           $__internal_33_$__cuda_sm20_div_s64,(.L_x_1407 - $__internal_33_$__cuda_sm20_div_s64)
$__internal_33_$__cuda_sm20_div_s64:
        /* <DEDUP_REMOVED lines=86> */
[----:B------:R-:W-:Y:S06]  /*4b90*/  RET.REL.NODEC R6 `(_ZN2at6native38_GLOBAL__N__9a469cfd_6_RNN_cu_eca79a6d6kernel17lstm_cell_forwardIN3c104HalfEflLi2EEEvNS_4cuda6detail10TensorInfoIT_T1_EESB_SB_SB_SB_SB_SB_SB_SA_SA_) ;  /* 0xffffffb406187950 */ /* 0x000fec0003c3ffff */
.L_x_1073:
        /* <DEDUP_REMOVED lines=14> */
.L_x_1407:


//--------------------- .text._ZN2at6native38_GLOBAL__N__9a469cfd_6_RNN_cu_eca79a6d6kernel17lstm_cell_forwardIN3c104HalfEflLi1EEEvNS_4cuda6detail10TensorInfoIT_T1_EESB_SB_SB_SB_SB_SB_SB_SA_SA_ --------------------------
	.section	.text._ZN2at6native38_GLOBAL__N__9a469cfd_6_RNN_cu_eca79a6d6kernel17lstm_cell_forwardIN3c104HalfEflLi1EEEvNS_4cuda6detail10TensorInfoIT_T1_EESB_SB_SB_SB_SB_SB_SB_SA_SA_,"ax",@progbits
	.align	128
.text._ZN2at6native38_GLOBAL__N__9a469cfd_6_RNN_cu_eca79a6d6kernel17lstm_cell_forwardIN3c104HalfEflLi1EEEvNS_4cuda6detail10TensorInfoIT_T1_EESB_SB_SB_SB_SB_SB_SB_SA_SA_:
        .type           _ZN2at6native38_GLOBAL__N__9a469cfd_6_RNN_cu_eca79a6d6kernel17lstm_cell_forwardIN3c104HalfEflLi1EEEvNS_4cuda6detail10TensorInfoIT_T1_EESB_SB_SB_SB_SB_SB_SB_SA_SA_,@function
        .size           _ZN2at6native38_GLOBAL__N__9a469cfd_6_RNN_cu_eca79a6d6kernel17lstm_cell_forwardIN3c104HalfEflLi1EEEvNS_4cuda6detail10TensorInfoIT_T1_EESB_SB_SB_SB_SB_SB_SB_SA_SA_,(.L_x_1409 - _ZN2at6native38_GLOBAL__N__9a469cfd_6_RNN_cu_eca79a6d6kernel17lstm_cell_forwardIN3c104HalfEflLi1EEEvNS_4cuda6detail10TensorInfoIT_T1_EESB_SB_SB_SB_SB_SB_SB_SA_SA_)
        .other          _ZN2at6native38_GLOBAL__N__9a469cfd_6_RNN_cu_eca79a6d6kernel17lstm_cell_forwardIN3c104HalfEflLi1EEEvNS_4cuda6detail10TensorInfoIT_T1_EESB_SB_SB_SB_SB_SB_SB_SA_SA_,@"STO_CUDA_ENTRY STV_DEFAULT"
_ZN2at6native38_GLOBAL__N__9a469cfd_6_RNN_cu_eca79a6d6kernel17lstm_cell_forwardIN3c104HalfEflLi1EEEvNS_4cuda6detail10TensorInfoIT_T1_EESB_SB_SB_SB_SB_SB_SB_SA_SA_:
        /* <DEDUP_REMOVED lines=12> */
[----:B------:R-:W-:Y:S01]  /*00c0*/  HFMA2 R0, -RZ, RZ, 0, 0 ;  /* 0x00000000ff007431 */ /* 0x000fe200000001ff */
        /* <DEDUP_REMOVED lines=58> */
.L_x_1079:
[----:B------:R-:W-:Y:S01]  /*0470*/  MOV R7, UR52 ;  /* 0x0000003400077c02 */ /* 0x000fe20008000f00 */
[----:B------:R-:W-:Y:S03]  /*0480*/  BSSY.RECONVERGENT B1, `(.L_x_1076) ;  /* 0x0000027000017945 */ /* 0x000fe60003800200 */
        /* <DEDUP_REMOVED lines=10> */
[----:B-1----:R-:W-:Y:S01]  /*0530*/  MOV R8, RZ ;  /* 0x000000ff00087202 */ /* 0x002fe20000000f00 */
        /* <DEDUP_REMOVED lines=11> */
[----:B------:R-:W-:Y:S02]  /*05f0*/  @P1 IADD3 R12, PT, PT, R12, 0x1, RZ ;  /* 0x000000010c0c1810 */ /* 0x000fe40007ffe0ff */
[----:B------:R-:W-:-:S04]  /*0600*/  @!P2 LOP3.LUT R12, RZ, R5, RZ, 0x33, !PT ;  /* 0x00000005ff0ca212 */ /* 0x000fc800078e33ff */
[----:B------:R-:W-:-:S05]  /*0610*/  IADD3 R8, PT, PT, -R12, RZ, RZ ;  /* 0x000000ff0c087210 */ /* 0x000fca0007ffe1ff */
[----:B------:R-:W-:Y:S01]  /*0620*/  IMAD R8, R5, R8, R2 ;  /* 0x0000000805087224 */ /* 0x000fe200078e0202 */
[----:B------:R-:W-:Y:S06]  /*0630*/  BRA `(.L_x_1078) ;  /* 0x00000000002c7947 */ /* 0x000fec0003800000 */
.L_x_1077:
[----:B------:R-:W-:-:S07]  /*0640*/  MOV R3, 0x660 ;  /* 0x0000066000037802 */ /* 0x000fce0000000f00 */
[----:B0-----:R-:W-:Y:S05]  /*0650*/  CALL.REL.NOINC `($__internal_34_$__cuda_sm20_div_s64) ;  /* 0x0000002000987944 */ /* 0x001fea0003c00000 */
        /* <DEDUP_REMOVED lines=9> */
.L_x_1078:
[----:B0-----:R-:W-:Y:S05]  /*06f0*/  BSYNC.RECONVERGENT B1 ;  /* 0x0000000000017941 */ /* 0x001fea0003800200 */
.L_x_1076:
        /* <DEDUP_REMOVED lines=13> */
[C---:B0-----:R-:W-:Y:S01]  /*07d0*/  IADD3.X R0, PT, PT, R29.reuse, R7, RZ, P0, !PT ;  /* 0x000000071d007210 */ /* 0x041fe200007fe4ff */
[----:B------:R-:W-:Y:S01]  /*07e0*/  IMAD R22, R29, UR28, RZ ;  /* 0x0000001c1d167c24 */ /* 0x000fe2000f8e02ff */
[----:B------:R-:W-:Y:S01]  /*07f0*/  LEA R12, P1, R10, UR40, 0x1 ;  /* 0x000000280a0c7c11 */ /* 0x000fe2000f8208ff */
[----:B------:R-:W-:Y:S01]  /*0800*/  IMAD.IADD R3, R11, 0x1, R17 ;  /* 0x000000010b037824 */ /* 0x000fe200078e0211 */
[----:B------:R0:W-:Y:S01]  /*0810*/  STL [R1+0x40], R29 ;  /* 0x0000401d01007387 */ /* 0x0001e20000100800 */
[----:B------:R-:W-:Y:S02]  /*0820*/  IMAD R15, R0, UR24, RZ ;  /* 0x00000018000f7c24 */ /* 0x000fe4000f8e02ff */
[----:B------:R-:W-:Y:S01]  /*0830*/  IMAD R11, R29, UR24, RZ ;  /* 0x000000181d0b7c24 */ /* 0x000fe2000f8e02ff */
[----:B------:R-:W-:Y:S01]  /*0840*/  LEA.HI.X R13, R10, UR41, R3, 0x1, P1 ;  /* 0x000000290a0d7c11 */ /* 0x000fe200088f0c03 */
[C---:B------:R-:W-:Y:S01]  /*0850*/  IMAD.WIDE.U32 R20, R4.reuse, UR24, RZ ;  /* 0x0000001804147c25 */ /* 0x040fe2000f8e00ff */
[C---:B------:R-:W-:Y:S01]  /*0860*/  IADD3 R3, P2, PT, R4.reuse, R5, RZ ;  /* 0x0000000504037210 */ /* 0x040fe20007f5e0ff */
[----:B------:R-:W-:Y:S02]  /*0870*/  STL [R1+0x44], R14 ;  /* 0x0000440e01007387 */ /* 0x000fe40000100800 */
[----:B------:R-:W-:Y:S01]  /*0880*/  IMAD R15, R4, UR25, R15 ;  /* 0x00000019040f7c24 */ /* 0x000fe2000f8e020f */
[----:B------:R-:W-:Y:S01]  /*0890*/  LEA R24, P1, R20, UR26, 0x1 ;  /* 0x0000001a14187c11 */ /* 0x000fe2000f8208ff */
[----:B------:R-:W-:Y:S01]  /*08a0*/  IMAD.WIDE.U32 R16, R14, UR24, RZ ;  /* 0x000000180e107c25 */ /* 0x000fe2000f8e00ff */
[----:B------:R-:W-:Y:S01]  /*08b0*/  IADD3.X R28, PT, PT, R0, R7, RZ, P2, !PT ;  /* 0x00000007001c7210 */ /* 0x000fe200017fe4ff */
[----:B------:R-:W-:Y:S01]  /*08c0*/  STL [R1+0x48], R0 ;  /* 0x0000480001007387 */ /* 0x000fe20000100800 */
[----:B------:R-:W-:Y:S01]  /*08d0*/  IADD3 R15, PT, PT, R21, R15, RZ ;  /* 0x0000000f150f7210 */ /* 0x000fe20007ffe0ff */
[----:B------:R-:W-:Y:S01]  /*08e0*/  IMAD R11, R14, UR25, R11 ;  /* 0x000000190e0b7c24 */ /* 0x000fe2000f8e020b */
[----:B------:R-:W-:Y:S01]  /*08f0*/  LEA R10, P0, R16, UR26, 0x1 ;  /* 0x0000001a100a7c11 */ /* 0x000fe2000f8008ff */
[----:B------:R-:W-:Y:S01]  /*0900*/  IMAD.WIDE.U32 R18, R14, UR28, RZ ;  /* 0x0000001c0e127c25 */ /* 0x000fe2000f8e00ff */
[----:B------:R-:W-:Y:S01]  /*0910*/  LEA.HI.X R25, R20, UR27, R15, 0x1, P1 ;  /* 0x0000001b14197c11 */ /* 0x000fe200088f0c0f */
[----:B0-----:R-:W2:Y:S01]  /*0920*/  LDG.E.U16 R29, desc[UR14][R12.64] ;  /* 0x0000000e0c1d7981 */ /* 0x001ea2000c1e1500 */
[----:B------:R-:W-:Y:S01]  /*0930*/  IADD3 R11, PT, PT, R17, R11, RZ ;  /* 0x0000000b110b7210 */ /* 0x000fe20007ffe0ff */
[----:B------:R-:W-:Y:S01]  /*0940*/  IMAD R22, R14, UR29, R22 ;  /* 0x0000001d0e167c24 */ /* 0x000fe2000f8e0216 */
[----:B------:R-:W-:Y:S01]  /*0950*/  LEA R26, P3, R18, UR30, 0x1 ;  /* 0x0000001e121a7c11 */ /* 0x000fe2000f8608ff */
[----:B------:R-:W-:Y:S01]  /*0960*/  IMAD R21, R0, UR28, RZ ;  /* 0x0000001c00157c24 */ /* 0x000fe2000f8e02ff */
[----:B------:R-:W-:Y:S01]  /*0970*/  LEA.HI.X R11, R16, UR27, R11, 0x1, P0 ;  /* 0x0000001b100b7c11 */ /* 0x000fe200080f0c0b */
[----:B------:R-:W-:Y:S01]  /*0980*/  IMAD.IADD R17, R19, 0x1, R22 ;  /* 0x0000000113117824 */ /* 0x000fe200078e0216 */
[----:B------:R-:W-:Y:S01]  /*0990*/  IADD3 R15, P0, PT, R6, R5, RZ ;  /* 0x00000005060f7210 */ /* 0x000fe20007f1e0ff */
[----:B------:R-:W-:Y:S01]  /*09a0*/  IMAD R20, R28, UR24, RZ ;  /* 0x000000181c147c24 */ /* 0x000fe2000f8e02ff */
[----:B------:R0:W-:Y:S01]  /*09b0*/  STL.64 [R1+0x18], R24 ;  /* 0x0000181801007387 */ /* 0x0001e20000100a00 */
[----:B------:R-:W-:Y:S01]  /*09c0*/  IMAD R21, R4, UR29, R21 ;  /* 0x0000001d04157c24 */ /* 0x000fe2000f8e0215 */
[----:B------:R-:W-:Y:S01]  /*09d0*/  LEA.HI.X R27, R18, UR31, R17, 0x1, P3 ;  /* 0x0000001f121b7c11 */ /* 0x000fe200098f0c11 */
[----:B------:R-:W-:Y:S01]  /*09e0*/  IMAD.WIDE.U32 R16, R4, UR28, RZ ;  /* 0x0000001c04107c25 */ /* 0x000fe2000f8e00ff */
[----:B------:R-:W-:Y:S01]  /*09f0*/  IADD3.X R22, PT, PT, R23, R7, RZ, P0, !PT ;  /* 0x0000000717167210 */ /* 0x000fe200007fe4ff */
[----:B------:R1:W-:Y:S02]  /*0a00*/  STL [R1+0x4c], R4 ;  /* 0x00004c0401007387 */ /* 0x0003e40000100800 */
[----:B------:R-:W-:-:S02]  /*0a10*/  IMAD.WIDE.U32 R18, R3, UR24, RZ ;  /* 0x0000001803127c25 */ /* 0x000fc4000f8e00ff */
[----:B------:R-:W3:Y:S02]  /*0a20*/  LDG.E.U16 R26, desc[UR14][R26.64] ;  /* 0x0000000e1a1a7981 */ /* 0x000ee4000c1e1500 */
[----:B------:R-:W-:Y:S01]  /*0a30*/  IMAD R20, R3, UR25, R20 ;  /* 0x0000001903147c24 */ /* 0x000fe2000f8e0214 */
[----:B0-----:R-:W-:Y:S01]  /*0a40*/  LEA R24, P1, R16, UR30, 0x1 ;  /* 0x0000001e10187c11 */ /* 0x001fe2000f8208ff */
[----:B------:R-:W-:Y:S01]  /*0a50*/  IMAD.IADD R17, R17, 0x1, R21 ;  /* 0x0000000111117824 */ /* 0x000fe200078e0215 */
[----:B------:R-:W-:Y:S01]  /*0a60*/  LEA R8, P0, R18, UR26, 0x1 ;  /* 0x0000001a12087c11 */ /* 0x000fe2000f8008ff */
[----:B------:R-:W-:Y:S01]  /*0a70*/  IMAD R21, R22, UR38, RZ ;  /* 0x0000002616157c24 */ /* 0x000fe2000f8e02ff */
[----:B------:R-:W-:Y:S01]  /*0a80*/  IADD3 R19, PT, PT, R19, R20, RZ ;  /* 0x0000001413137210 */ /* 0x000fe20007ffe0ff */
[----:B-1----:R0:W4:Y:S01]  /*0a90*/  LDG.E.U16 R4, desc[UR14][R10.64] ;  /* 0x0000000e0a047981 */ /* 0x002122000c1e1500 */
[----:B------:R-:W-:Y:S01]  /*0aa0*/  LEA.HI.X R25, R16, UR31, R17, 0x1, P1 ;  /* 0x0000001f10197c11 */ /* 0x000fe200088f0c11 */
[----:B------:R-:W-:Y:S01]  /*0ab0*/  IMAD.WIDE.U32 R16, R15, UR38, RZ ;  /* 0x000000260f107c25 */ /* 0x000fe2000f8e00ff */
[----:B------:R-:W-:-:S03]  /*0ac0*/  LEA.HI.X R9, R18, UR27, R19, 0x1, P0 ;  /* 0x0000001b12097c11 */ /* 0x000fc600080f0c13 */
[----:B------:R-:W-:Y:S01]  /*0ad0*/  IMAD R21, R15, UR39, R21 ;  /* 0x000000270f157c24 */ /* 0x000fe2000f8e0215 */
[----:B------:R-:W5:Y:S01]  /*0ae0*/  LDG.E.U16 R24, desc[UR14][R24.64] ;  /* 0x0000000e18187981 */ /* 0x000f62000c1e1500 */
[----:B------:R-:W-:-:S03]  /*0af0*/  IMAD R18, R28, UR28, RZ ;  /* 0x0000001c1c127c24 */ /* 0x000fc6000f8e02ff */
[----:B------:R1:W-:Y:S01]  /*0b00*/  STL.64 [R1+0x8], R8 ;  /* 0x0000080801007387 */ /* 0x0003e20000100a00 */
[----:B------:R-:W-:Y:S01]  /*0b10*/  IADD3 R21, PT, PT, R17, R21, RZ ;  /* 0x0000001511157210 */ /* 0x000fe20007ffe0ff */
        /* <DEDUP_REMOVED lines=28> */
[----:B------:R-:W3:Y:S04]  /*0ce0*/  LDG.E.U16 R2, desc[UR14][R18.64] ;  /* 0x0000000e12027981 */ /* 0x000ee8000c1e1500 */
[----:B------:R-:W-:Y:S02]  /*0cf0*/  IADD3 R9, PT, PT, R11, R8, RZ ;  /* 0x000000080b097210 */ /* 0x000fe40007ffe0ff */
        /* <DEDUP_REMOVED lines=9> */
[----:B------:R0:W5:Y:S03]  /*0d90*/  LDG.E.U16 R0, desc[UR14][R12.64] ;  /* 0x0000000e0c007981 */ /* 0x000166000c1e1500 */
[----:B------:R-:W-:Y:S01]  /*0da0*/  IADD3.X R23, PT, PT, R28, R7, RZ, P0, !PT ;  /* 0x000000071c177210 */ /* 0x000fe200007fe4ff */
[----:B------:R-:W3:Y:S04]  /*0db0*/  LDL.LU R27, [R1+0x30] ;  /* 0x00003000011b7983 */ /* 0x000ee80000300800 */
[----:B------:R-:W-:Y:S01]  /*0dc0*/  IMAD R6, R23, UR24, RZ ;  /* 0x0000001817067c24 */ /* 0x000fe2000f8e02ff */
[----:B------:R-:W3:Y:S03]  /*0dd0*/  LDL R25, [R1+0x34] ;  /* 0x0000340001197983 */ /* 0x000ee60000100800 */
[----:B------:R-:W-:-:S02]  /*0de0*/  IMAD R6, R5, UR25, R6 ;  /* 0x0000001905067c24 */ /* 0x000fc4000f8e0206 */
[----:B------:R-:W-:Y:S02]  /*0df0*/  IMAD.X R22, R22, 0x1, R7, P1 ;  /* 0x0000000116167824 */ /* 0x000fe400008e0607 */
[C---:B0-----:R-:W-:Y:S01]  /*0e00*/  IMAD.WIDE.U32 R12, R5.reuse, UR28, RZ ;  /* 0x0000001c050c7c25 */ /* 0x041fe2000f8e00ff */
[----:B----4-:R-:W-:Y:S02]  /*0e10*/  MOV R18, R10 ;  /* 0x0000000a00127202 */ /* 0x010fe40000000f00 */
        /* <DEDUP_REMOVED lines=24> */
[----:B------:R0:W2:Y:S03]  /*0fa0*/  LDG.E.U16 R15, desc[UR14][R8.64] ;  /* 0x0000000e080f7981 */ /* 0x0000a6000c1e1500 */
[----:B------:R-:W-:Y:S02]  /*0fb0*/  IADD3 R17, PT, PT, R13, R17, RZ ;  /* 0x000000110d117210 */ /* 0x000fe40007ffe0ff */
[----:B------:R-:W2:Y:S04]  /*0fc0*/  LDG.E.U16 R13, desc[UR14][R6.64] ;  /* 0x0000000e060d7981 */ /* 0x000ea8000c1e1500 */
[----:B------:R-:W3:Y:S01]  /*0fd0*/  LDL.LU.64 R6, [R1+0x10] ;  /* 0x0000100001067983 */ /* 0x000ee20000300a00 */
[----:B0-----:R-:W-:-:S04]  /*0fe0*/  LEA R8, P0, R12, UR40, 0x1 ;  /* 0x000000280c087c11 */ /* 0x001fc8000f8008ff */
[----:B------:R-:W-:-:S05]  /*0ff0*/  LEA.HI.X R9, R12, UR41, R17, 0x1, P0 ;  /* 0x000000290c097c11 */ /* 0x000fca00080f0c11 */
[----:B------:R5:W2:Y:S01]  /*1000*/  LDG.E.U16 R8, desc[UR14][R8.64] ;  /* 0x0000000e08087981 */ /* 0x000aa2000c1e1500 */
[----:B------:R-:W-:Y:S02]  /*1010*/  HADD2.F32 R12, -RZ, R14.H0_H0 ;  /* 0x2000000eff0c7230 */ /* 0x000fe40000004100 */
[----:B------:R-:W-:Y:S02]  /*1020*/  HADD2.F32 R17, -RZ, R29.H0_H0 ;  /* 0x2000001dff117230 */ /* 0x000fe40000004100 */
[----:B-----5:R-:W-:Y:S02]  /*1030*/  HADD2.F32 R9, -RZ, R0.H0_H0 ;  /* 0x20000000ff097230 */ /* 0x020fe40000004100 */
[----:B----4-:R-:W-:Y:S02]  /*1040*/  HADD2.F32 R20, -RZ, R20.H0_H0 ;  /* 0x20000014ff147230 */ /* 0x010fe40000004100 */
[----:B------:R-:W-:-:S05]  /*1050*/  HADD2.F32 R24, -RZ, R24.H0_H0 ;  /* 0x20000018ff187230 */ /* 0x000fca0000004100 */
[----:B------:R-:W-:-:S04]  /*1060*/  FADD.FTZ R20, R20, R24 ;  /* 0x0000001814147221 */ /* 0x000fc80000010000 */
[----:B------:R-:W-:Y:S01]  /*1070*/  FADD.FTZ R9, R20, R9 ;  /* 0x0000000914097221 */ /* 0x000fe20000010000 */
[----:B---3--:R0:W3:Y:S02]  /*1080*/  LDG.E.U16 R11, desc[UR14][R6.64] ;  /* 0x0000000e060b7981 */ /* 0x0080e4000c1e1500 */
[----:B0-----:R-:W-:Y:S01]  /*1090*/  IMAD.MOV.U32 R6, RZ, RZ, R25 ;  /* 0x000000ffff067224 */ /* 0x001fe200078e0019 */
[----:B------:R-:W-:-:S05]  /*10a0*/  MOV R7, R27 ;  /* 0x0000001b00077202 */ /* 0x000fca0000000f00 */
[----:B------:R0:W4:Y:S02]  /*10b0*/  LDG.E.U16 R6, desc[UR14][R6.64] ;  /* 0x0000000e06067981 */ /* 0x000124000c1e1500 */
[----:B0-----:R-:W-:Y:S02]  /*10c0*/  HADD2.F32 R7, -RZ, R4.H0_H0 ;  /* 0x20000004ff077230 */ /* 0x001fe40000004100 */
[----:B------:R-:W5:Y:S04]  /*10d0*/  LDL.LU R4, [R1+0x4c] ;  /* 0x00004c0001047983 */ /* 0x000f680000300800 */
[----:B------:R-:W5:Y:S04]  /*10e0*/  LDL.LU R0, [R1+0x48] ;  /* 0x0000480001007983 */ /* 0x000f680000300800 */
[----:B------:R-:W5:Y:S04]  /*10f0*/  LDL.LU R14, [R1+0x44] ;  /* 0x00004400010e7983 */ /* 0x000f680000300800 */
[----:B------:R-:W5:Y:S01]  /*1100*/  LDL.LU R29, [R1+0x40] ;  /* 0x00004000011d7983 */ /* 0x000f620000300800 */
[----:B------:R-:W-:-:S04]  /*1110*/  FADD.FTZ R9, R9, R17 ;  /* 0x0000001109097221 */ /* 0x000fc80000010000 */
[----:B------:R-:W-:Y:S01]  /*1120*/  FMUL.FTZ R9, R9, -1.4426950216293334961 ;  /* 0xbfb8aa3b09097820 */ /* 0x000fe20000410000 */
[----:B--2---:R-:W-:Y:S02]  /*1130*/  HADD2.F32 R13, -RZ, R13.H0_H0 ;  /* 0x2000000dff0d7230 */ /* 0x004fe40000004100 */
[----:B------:R-:W-:-:S03]  /*1140*/  HADD2.F32 R10, -RZ, R10.H0_H0 ;  /* 0x2000000aff0a7230 */ /* 0x000fc60000004100 */
[----:B------:R-:W0:Y:S01]  /*1150*/  MUFU.EX2 R9, R9 ;  /* 0x0000000900097308 */ /* 0x000e220000000800 */
[----:B------:R-:W-:Y:S02]  /*1160*/  HADD2.F32 R18, -RZ, R18.H0_H0 ;  /* 0x20000012ff127230 */ /* 0x000fe40000004100 */
[----:B------:R-:W-:Y:S01]  /*1170*/  FADD.FTZ R13, R13, R10 ;  /* 0x0000000a0d0d7221 */ /* 0x000fe20000010000 */
[----:B------:R-:W-:Y:S02]  /*1180*/  HADD2.F32 R8, -RZ, R8.H0_H0 ;  /* 0x20000008ff087230 */ /* 0x000fe40000004100 */
[----:B------:R-:W-:Y:S02]  /*1190*/  HADD2.F32 R26, -RZ, R26.H0_H0 ;  /* 0x2000001aff1a7230 */ /* 0x000fe40000004100 */
[----:B------:R-:W-:-:S04]  /*11a0*/  FADD.FTZ R13, R13, R18 ;  /* 0x000000120d0d7221 */ /* 0x000fc80000010000 */
[----:B------:R-:W-:Y:S01]  /*11b0*/  FADD.FTZ R13, R13, R8 ;  /* 0x000000080d0d7221 */ /* 0x000fe20000010000 */
[----:B------:R-:W-:Y:S01]  /*11c0*/  FADD.FTZ R7, R7, R26 ;  /* 0x0000001a07077221 */ /* 0x000fe20000010000 */
[----:B0-----:R-:W-:Y:S01]  /*11d0*/  FADD.FTZ R8, R9, 1 ;  /* 0x3f80000009087421 */ /* 0x001fe20000010000 */
[----:B------:R-:W-:Y:S02]  /*11e0*/  HADD2.F32 R19, -RZ, R2.H0_H0 ;  /* 0x20000002ff137230 */ /* 0x000fe40000004100 */
[----:B------:R-:W-:Y:S01]  /*11f0*/  FADD.FTZ R7, R7, R12 ;  /* 0x0000000c07077221 */ /* 0x000fe20000010000 */
[----:B------:R-:W-:Y:S02]  /*1200*/  HADD2.F32 R21, -RZ, R21.H0_H0 ;  /* 0x20000015ff157230 */ /* 0x000fe40000004100 */
[----:B------:R-:W-:Y:S01]  /*1210*/  HADD2.F32 R16, -RZ, R16.H0_H0 ;  /* 0x20000010ff107230 */ /* 0x000fe20000004100 */
[----:B------:R-:W0:Y:S01]  /*1220*/  MUFU.RCP R8, R8 ;  /* 0x0000000800087308 */ /* 0x000e220000001000 */
[----:B------:R-:W-:Y:S01]  /*1230*/  FADD.FTZ R7, R7, R19 ;  /* 0x0000001307077221 */ /* 0x000fe20000010000 */
[----:B------:R-:W-:-:S02]  /*1240*/  HADD2.F32 R15, -RZ, R15.H0_H0 ;  /* 0x2000000fff0f7230 */ /* 0x000fc40000004100 */
        /* <DEDUP_REMOVED lines=8> */
[----:B---3--:R-:W-:-:S05]  /*12d0*/  HADD2.F32 R16, -RZ, R11.H0_H0 ;  /* 0x2000000bff107230 */ /* 0x008fca0000004100 */
[----:B------:R-:W-:Y:S01]  /*12e0*/  FADD.FTZ R7, R15, R16 ;  /* 0x000000100f077221 */ /* 0x000fe20000010000 */
[----:B----4-:R-:W-:-:S05]  /*12f0*/  HADD2.F32 R11, -RZ, R6.H0_H0 ;  /* 0x20000006ff0b7230 */ /* 0x010fca0000004100 */
        /* <DEDUP_REMOVED lines=29> */
[----:B------:R-:W-:Y:S02]  /*14d0*/  F2FP.F16.F32.PACK_AB R22, R16, R21 ;  /* 0x000000151016723e */ /* 0x000fe400000000ff */
[----:B------:R-:W-:Y:S02]  /*14e0*/  LEA R20, P2, R4, UR34, 0x1 ;  /* 0x0000002204147c11 */ /* 0x000fe4000f8408ff */
[----:B------:R-:W-:Y:S01]  /*14f0*/  IADD3 R3, PT, PT, R5, R3, RZ ;  /* 0x0000000305037210 */ /* 0x000fe20007ffe0ff */
[----:B------:R-:W-:-:S03]  /*1500*/  FADD.FTZ R9, R9, -RZ ;  /* 0x800000ff09097221 */ /* 0x000fc60000010000 */
[--C-:B------:R-:W-:Y:S01]  /*1510*/  LEA.HI.X R21, R4, UR35, R3.reuse, 0x1, P2 ;  /* 0x0000002304157c11 */ /* 0x100fe200090f0c03 */
[----:B------:R-:W-:Y:S01]  /*1520*/  FADD.FTZ R8, R8, -RZ ;  /* 0x800000ff08087221 */ /* 0x000fe20000010000 */
[----:B------:R-:W-:Y:S01]  /*1530*/  FADD.FTZ R6, R6, -RZ ;  /* 0x800000ff06067221 */ /* 0x000fe20000010000 */
[----:B------:R-:W-:Y:S01]  /*1540*/  PRMT R3, R22, 0x7632, R3 ;  /* 0x0000763216037816 */ /* 0x000fe20000000003 */
[----:B------:R-:W-:Y:S01]  /*1550*/  UIMAD.WIDE.U32 UR18, UR6, UR48, URZ ;  /* 0x00000030061272a5 */ /* 0x000fe2000f8e00ff */
[----:B------:R-:W-:Y:S01]  /*1560*/  LEA R16, P0, R10, UR34, 0x1 ;  /* 0x000000220a107c11 */ /* 0x000fe2000f8008ff */
[----:B------:R-:W-:Y:S01]  /*1570*/  UIMAD.WIDE.U32 UR10, UR6, UR44, URZ ;  /* 0x0000002c060a72a5 */ /* 0x000fe2000f8e00ff */
[----:B------:R-:W-:Y:S01]  /*1580*/  F2FP.F16.F32.PACK_AB R8, R8, R9 ;  /* 0x000000090808723e */ /* 0x000fe200000000ff */
[----:B------:R-:W-:Y:S01]  /*1590*/  UIMAD.WIDE.U32 UR16, UR6, UR46, URZ ;  /* 0x0000002e061072a5 */ /* 0x000fe2000f8e00ff */
[----:B------:R-:W-:Y:S01]  /*15a0*/  IADD3 R17, PT, PT, R11, R17, RZ ;  /* 0x000000110b117210 */ /* 0x000fe20007ffe0ff */
[----:B------:R-:W-:Y:S01]  /*15b0*/  UIMAD UR7, UR6, UR49, UR19 ;  /* 0x00000031060772a4 */ /* 0x000fe2000f8e0213 */
[----:B------:R-:W-:Y:S01]  /*15c0*/  F2FP.F16.F32.PACK_AB R6, R6, R7 ;  /* 0x000000070606723e */ /* 0x000fe200000000ff */
[----:B------:R-:W-:Y:S01]  /*15d0*/  IMAD.IADD R19, R15, 0x1, R19 ;  /* 0x000000010f137824 */ /* 0x000fe200078e0213 */
[----:B------:R-:W-:Y:S01]  /*15e0*/  LEA.HI.X R17, R10, UR35, R17, 0x1, P0 ;  /* 0x000000230a117c11 */ /* 0x000fe200080f0c11 */
[----:B------:R-:W-:Y:S01]  /*15f0*/  UIMAD UR9, UR6, UR45, UR11 ;  /* 0x0000002d060972a4 */ /* 0x000fe2000f8e020b */
[----:B------:R-:W-:Y:S01]  /*1600*/  LEA R18, P1, R14, UR34, 0x1 ;  /* 0x000000220e127c11 */ /* 0x000fe2000f8208ff */
[----:B------:R-:W-:Y:S01]  /*1610*/  UIMAD UR8, UR6, UR47, UR17 ;  /* 0x0000002f060872a4 */ /* 0x000fe2000f8e0211 */
[----:B------:R-:W-:-:S02]  /*1620*/  PRMT R9, R6, 0x7610, R9 ;  /* 0x0000761006097816 */ /* 0x000fc40000000009 */
[----:B------:R-:W-:Y:S02]  /*1630*/  PRMT R10, R6, 0x7632, R10 ;  /* 0x00007632060a7816 */ /* 0x000fe4000000000a */
[----:B------:R-:W-:Y:S02]  /*1640*/  MOV R6, UR16 ;  /* 0x0000001000067c02 */ /* 0x000fe40008000f00 */
[----:B------:R-:W-:Y:S02]  /*1650*/  MOV R7, UR17 ;  /* 0x0000001100077c02 */ /* 0x000fe40008000f00 */
[----:B------:R-:W-:Y:S02]  /*1660*/  LEA.HI.X R19, R14, UR35, R19, 0x1, P1 ;  /* 0x000000230e137c11 */ /* 0x000fe400088f0c13 */
[----:B------:R-:W-:Y:S02]  /*1670*/  MOV R7, UR7 ;  /* 0x0000000700077c02 */ /* 0x000fe40008000f00 */
[----:B--2---:R-:W-:-:S02]  /*1680*/  IADD3 R2, P0, PT, R2, UR6, RZ ;  /* 0x0000000602027c10 */ /* 0x004fc4000ff1e0ff */
[----:B----4-:R-:W-:Y:S02]  /*1690*/  MOV R4, R29 ;  /* 0x0000001d00047202 */ /* 0x010fe40000000f00 */
[----:B-----5:R-:W-:-:S05]  /*16a0*/  MOV R5, R24 ;  /* 0x0000001800057202 */ /* 0x020fca0000000f00 */
[----:B------:R3:W-:Y:S02]  /*16b0*/  STG.E.U16 desc[UR14][R4.64], R22 ;  /* 0x0000001604007986 */ /* 0x0007e4000c10150e */
[----:B---3--:R-:W-:Y:S01]  /*16c0*/  IMAD.MOV.U32 R4, RZ, RZ, R23 ;  /* 0x000000ffff047224 */ /* 0x008fe200078e0017 */
[----:B------:R-:W-:-:S05]  /*16d0*/  MOV R5, R25 ;  /* 0x0000001900057202 */ /* 0x000fca0000000f00 */
[----:B------:R0:W-:Y:S04]  /*16e0*/  STG.E.U16 desc[UR14][R4.64], R3 ;  /* 0x0000000304007986 */ /* 0x0001e8000c10150e */
[----:B------:R1:W-:Y:S01]  /*16f0*/  STG.E.U16 desc[UR14][R12.64], R8 ;  /* 0x000000080c007986 */ /* 0x0003e2000c10150e */
[----:B------:R-:W-:Y:S02]  /*1700*/  LEA R29, P2, R6, R29, 0x1 ;  /* 0x0000001d061d7211 */ /* 0x000fe400078408ff */
[----:B0-----:R-:W-:Y:S02]  /*1710*/  PRMT R5, R8, 0x7632, R5 ;  /* 0x0000763208057816 */ /* 0x001fe40000000005 */
[----:B------:R-:W-:Y:S02]  /*1720*/  MOV R4, UR10 ;  /* 0x0000000a00047c02 */ /* 0x000fe40008000f00 */
[----:B-1----:R-:W-:Y:S01]  /*1730*/  MOV R8, UR18 ;  /* 0x0000001200087c02 */ /* 0x002fe20008000f00 */
[----:B------:R0:W-:Y:S01]  /*1740*/  STG.E.U16 desc[UR14][R16.64], R5 ;  /* 0x0000000510007986 */ /* 0x0001e2000c10150e */
[----:B------:R-:W-:-:S02]  /*1750*/  LEA R23, P1, R4, R23, 0x1 ;  /* 0x0000001704177211 */ /* 0x000fc400078208ff */
[C---:B------:R-:W-:Y:S02]  /*1760*/  LEA R26, P3, R8.reuse, R26, 0x1 ;  /* 0x0000001a081a7211 */ /* 0x040fe400078608ff */
[----:B------:R-:W-:Y:S02]  /*1770*/  MOV R3, UR9 ;  /* 0x0000000900037c02 */ /* 0x000fe40008000f00 */
[----:B------:R-:W-:Y:S01]  /*1780*/  LEA.HI.X R27, R8, R27, R7, 0x1, P3 ;  /* 0x0000001b081b7211 */ /* 0x000fe200018f0c07 */
[----:B0-----:R-:W-:Y:S01]  /*1790*/  IMAD.U32 R5, RZ, RZ, UR11 ;  /* 0x0000000bff057e24 */ /* 0x001fe2000f8e00ff */
[----:B------:R-:W-:Y:S01]  /*17a0*/  MOV R5, UR8 ;  /* 0x0000000800057c02 */ /* 0x000fe20008000f00 */
[----:B------:R-:W-:Y:S01]  /*17b0*/  STL [R1+0x24], R23 ;  /* 0x0000241701007387 */ /* 0x000fe20000100800 */
[----:B------:R-:W-:Y:S02]  /*17c0*/  LEA.HI.X R25, R4, R25, R3, 0x1, P1 ;  /* 0x0000001904197211 */ /* 0x000fe400008f0c03 */
        /* <DEDUP_REMOVED lines=10> */
[----:B------:R-:W-:Y:S01]  /*1870*/  ISETP.GE.AND.EX P0, PT, R0, UR51, PT, P0 ;  /* 0x0000003300007c0c */ /* 0x000fe2000bf06300 */
[----:B0-----:R-:W-:-:S12]  /*1880*/  IMAD.U32 R9, RZ, RZ, UR19 ;  /* 0x00000013ff097e24 */ /* 0x001fd8000f8e00ff */
[----:B-1----:R-:W-:Y:S05]  /*1890*/  @!P0 BRA `(.L_x_1079) ;  /* 0xffffffe800f48947 */ /* 0x002fea000383ffff */
[----:B------:R-:W-:Y:S05]  /*18a0*/  BSYNC.RECONVERGENT B0 ;  /* 0x0000000000007941 */ /* 0x000fea0003800200 */
.L_x_1075:
[----:B------:R-:W-:Y:S05]  /*18b0*/  EXIT ;  /* 0x000000000000794d */ /* 0x000fea0003800000 */
.L_x_1074:
        /* <DEDUP_REMOVED lines=18> */
[----:B------:R-:W-:Y:S01]  /*19e0*/  IADD3 R11, PT, PT, R7, R11, RZ ;  /* 0x0000000b070b7210 */ /* 0x000fe20007ffe0ff */
[----:B------:R-:W-:Y:S01]  /*19f0*/  IMAD.WIDE.U32 R4, R2, UR8, RZ ;  /* 0x0000000802047c25 */ /* 0x000fe2000f8e00ff */
[----:B------:R-:W-:Y:S01]  /*1a00*/  UIMAD UR11, UR6, UR9, UR19 ;  /* 0x00000009060b72a4 */ /* 0x000fe2000f8e0213 */
[----:B------:R1:W-:Y:S01]  /*1a10*/  STL [R1], R10 ;  /* 0x0000000a01007387 */ /* 0x0003e20000100800 */
[----:B0-----:R-:W-:Y:S01]  /*1a20*/  LEA R28, P1, R6, UR22, 0x1 ;  /* 0x00000016061c7c11 */ /* 0x001fe2000f8208ff */
[----:B------:R-:W-:Y:S01]  /*1a30*/  IMAD R3, R2, UR9, R3 ;  /* 0x0000000902037c24 */ /* 0x000fe2000f8e0203 */
[----:B----4-:R-:W-:Y:S01]  /*1a40*/  LEA R25, P0, R4, UR16, 0x1 ;  /* 0x0000001004197c11 */ /* 0x010fe2000f8008ff */
[----:B------:R-:W-:Y:S01]  /*1a50*/  IMAD R13, R2, UR27, R13 ;  /* 0x0000001b020d7c24 */ /* 0x000fe2000f8e020d */
[----:B------:R-:W-:Y:S01]  /*1a60*/  UIMAD UR7, UR6, UR27, UR31 ;  /* 0x0000001b060772a4 */ /* 0x000fe2000f8e021f */
[----:B------:R-:W-:Y:S01]  /*1a70*/  IMAD.IADD R3, R5, 0x1, R3 ;  /* 0x0000000105037824 */ /* 0x000fe200078e0203 */
[----:B------:R-:W-:Y:S01]  /*1a80*/  LEA.HI.X R27, R6, UR23, R11, 0x1, P1 ;  /* 0x00000017061b7c11 */ /* 0x000fe200088f0c0b */
[----:B------:R-:W0:Y:S01]  /*1a90*/  LDCU UR44, c[0x0][0x1084] ;  /* 0x00021080ff2c77ac */ /* 0x000e220008000800 */
[----:B------:R-:W-:-:S02]  /*1aa0*/  IADD3 R13, PT, PT, R9, R13, RZ ;  /* 0x0000000d090d7210 */ /* 0x000fc40007ffe0ff */
[----:B------:R-:W-:Y:S01]  /*1ab0*/  LEA.HI.X R23, R4, UR17, R3, 0x1, P0 ;  /* 0x0000001104177c11 */ /* 0x000fe200080f0c03 */
[----:B------:R-:W2:Y:S01]  /*1ac0*/  LDCU UR45, c[0x0][0x1080] ;  /* 0x00021000ff2d77ac */ /* 0x000ea20008000800 */
        /* <DEDUP_REMOVED lines=12> */
.L_x_1084:
        /* <DEDUP_REMOVED lines=14> */
[----:B------:R-:W-:-:S05]  /*1c70*/  HFMA2 R4, -RZ, RZ, 0, 0 ;  /* 0x00000000ff047431 */ /* 0x000fca00000001ff */
[----:B------:R-:W-:-:S06]  /*1c80*/  IMAD.HI.U32 R9, R5, R9, R4 ;  /* 0x0000000905097227 */ /* 0x000fcc00078e0004 */
        /* <DEDUP_REMOVED lines=13> */
.L_x_1082:
[----:B------:R-:W-:-:S07]  /*1d60*/  MOV R3, 0x1d80 ;  /* 0x00001d8000037802 */ /* 0x000fce0000000f00 */
[----:B--234-:R-:W-:Y:S05]  /*1d70*/  CALL.REL.NOINC `($__internal_34_$__cuda_sm20_div_s64) ;  /* 0x0000000800d07944 */ /* 0x01cfea0003c00000 */
[----:B------:R-:W-:Y:S02]  /*1d80*/  IADD3 R6, P0, PT, RZ, -R12, RZ ;  /* 0x8000000cff067210 */ /* 0x000fe40007f1e0ff */
[----:B------:R-:W-:Y:S02]  /*1d90*/  MOV R7, UR46 ;  /* 0x0000002e00077c02 */ /* 0x000fe40008000f00 */
[----:B------:R-:W-:Y:S01]  /*1da0*/  MOV R3, UR47 ;  /* 0x0000002f00037c02 */ /* 0x000fe20008000f00 */
[----:B------:R-:W-:Y:S01]  /*1db0*/  IMAD.X R4, RZ, RZ, ~R13, P0 ;  /* 0x000000ffff047224 */ /* 0x000fe200000e0e0d */
[----:B------:R-:W-:-:S03]  /*1dc0*/  MOV R5, R0 ;  /* 0x0000000000057202 */ /* 0x000fc60000000f00 */
[----:B------:R-:W-:Y:S01]  /*1dd0*/  IMAD R8, R4, R7, RZ ;  /* 0x0000000704087224 */ /* 0x000fe200078e02ff */
[----:B------:R-:W-:-:S03]  /*1de0*/  MOV R4, R2 ;  /* 0x0000000200047202 */ /* 0x000fc60000000f00 */
[C---:B------:R-:W-:Y:S02]  /*1df0*/  IMAD R9, R6.reuse, R3, R8 ;  /* 0x0000000306097224 */ /* 0x040fe400078e0208 */
[----:B------:R-:W-:-:S04]  /*1e00*/  IMAD.WIDE.U32 R4, R6, R7, R4 ;  /* 0x0000000706047225 */ /* 0x000fc800078e0004 */
[----:B------:R-:W-:Y:S01]  /*1e10*/  IMAD.MOV.U32 R8, RZ, RZ, R4 ;  /* 0x000000ffff087224 */ /* 0x000fe200078e0004 */
[----:B------:R-:W-:-:S07]  /*1e20*/  IADD3 R9, PT, PT, R9, R5, RZ ;  /* 0x0000000509097210 */ /* 0x000fce0007ffe0ff */
.L_x_1083:
[----:B---34-:R-:W-:Y:S05]  /*1e30*/  BSYNC.RECONVERGENT B1 ;  /* 0x0000000000017941 */ /* 0x018fea0003800200 */
.L_x_1081:
[C---:B------:R-:W-:Y:S02]  /*1e40*/  IMAD R5, R12.reuse, UR5, RZ ;  /* 0x000000050c057c24 */ /* 0x040fe4000f8e02ff */
[----:B------:R-:W-:-:S04]  /*1e50*/  IMAD.WIDE.U32 R8, R12, UR4, R8 ;  /* 0x000000040c087c25 */ /* 0x000fc8000f8e0008 */
[----:B------:R-:W-:Y:S01]  /*1e60*/  IMAD R5, R13, UR4, R5 ;  /* 0x000000040d057c24 */ /* 0x000fe2000f8e0205 */
[C---:B------:R-:W-:Y:S01]  /*1e70*/  IADD3 R22, P1, PT, R8.reuse, R7, RZ ;  /* 0x0000000708167210 */ /* 0x040fe20007f3e0ff */
[----:B------:R-:W-:-:S03]  /*1e80*/  IMAD.WIDE.U32 R12, R8, UR36, RZ ;  /* 0x00000024080c7c25 */ /* 0x000fc6000f8e00ff */
[----:B------:R-:W-:Y:S01]  /*1e90*/  IADD3 R9, PT, PT, R9, R5, RZ ;  /* 0x0000000509097210 */ /* 0x000fe20007ffe0ff */
        /* <DEDUP_REMOVED lines=8> */
[----:B------:R-:W-:Y:S02]  /*1f20*/  IMAD.IADD R11, R5, 0x1, R11 ;  /* 0x00000001050b7824 */ /* 0x000fe400078e020b */
[----:B------:R-:W-:Y:S01]  /*1f30*/  IMAD.WIDE.U32 R16, R22, UR36, RZ ;  /* 0x0000002416107c25 */ /* 0x000fe2000f8e00ff */
[----:B------:R-:W-:-:S02]  /*1f40*/  IADD3 R5, PT, PT, R13, R15, RZ ;  /* 0x0000000f0d057210 */ /* 0x000fc40007ffe0ff */
[----:B------:R-:W-:Y:S01]  /*1f50*/  LEA.HI.X R19, R4, UR35, R11, 0x1, P0 ;  /* 0x0000002304137c11 */ /* 0x000fe200080f0c0b */
[----:B------:R-:W-:Y:S01]  /*1f60*/  IMAD R13, R6, UR32, RZ ;  /* 0x00000020060d7c24 */ /* 0x000fe2000f8e02ff */
[----:B------:R-:W-:Y:S01]  /*1f70*/  LEA.HI.X R11, R12, UR39, R5, 0x1, P1 ;  /* 0x000000270c0b7c11 */ /* 0x000fe200088f0c05 */
[C---:B------:R-:W-:Y:S01]  /*1f80*/  IMAD.WIDE.U32 R14, R22.reuse, UR32, RZ ;  /* 0x00000020160e7c25 */ /* 0x040fe2000f8e00ff */
[C---:B------:R-:W-:Y:S01]  /*1f90*/  IADD3 R4, P1, PT, R22.reuse, R7, RZ ;  /* 0x0000000716047210 */ /* 0x040fe20007f3e0ff */
[----:B------:R0:W2:Y:S02]  /*1fa0*/  LDG.E.U16 R24, desc[UR14][R18.64] ;  /* 0x0000000e12187981 */ /* 0x0000a4000c1e1500 */
[----:B------:R-:W-:Y:S01]  /*1fb0*/  IMAD R13, R22, UR33, R13 ;  /* 0x00000021160d7c24 */ /* 0x000fe2000f8e020d */
[----:B------:R-:W-:Y:S01]  /*1fc0*/  LEA R12, P0, R14, UR34, 0x1 ;  /* 0x000000220e0c7c11 */ /* 0x000fe2000f8008ff */
[----:B------:R-:W-:Y:S02]  /*1fd0*/  IMAD R5, R6, UR36, RZ ;  /* 0x0000002406057c24 */ /* 0x000fe4000f8e02ff */
        /* <DEDUP_REMOVED lines=24> */
[----:B------:R-:W-:-:S04]  /*2160*/  IADD3 R7, P0, PT, R4, R7, RZ ;  /* 0x0000000704077210 */ /* 0x000fc80007f1e0ff */
[----:B------:R-:W-:-:S05]  /*2170*/  IADD3.X R3, PT, PT, R5, R3, RZ, P0, !PT ;  /* 0x0000000305037210 */ /* 0x000fca00007fe4ff */
[----:B------:R-:W-:Y:S02]  /*2180*/  IMAD R26, R3, UR32, RZ ;  /* 0x00000020031a7c24 */ /* 0x000fe4000f8e02ff */
[----:B0-----:R-:W-:-:S04]  /*2190*/  IMAD.WIDE.U32 R10, R7, UR32, RZ ;  /* 0x00000020070a7c25 */ /* 0x001fc8000f8e00ff */
[----:B------:R-:W-:-:S04]  /*21a0*/  IMAD R26, R7, UR33, R26 ;  /* 0x00000021071a7c24 */ /* 0x000fc8000f8e021a */
[----:B------:R-:W-:Y:S02]  /*21b0*/  IMAD.IADD R11, R11, 0x1, R26 ;  /* 0x000000010b0b7824 */ /* 0x000fe400078e021a */
        /* <DEDUP_REMOVED lines=11> */
[----:B------:R-:W-:Y:S02]  /*2270*/  MOV R11, R29 ;  /* 0x0000001d000b7202 */ /* 0x000fe40000000f00 */
[----:B---3--:R-:W-:-:S06]  /*2280*/  MOV R10, R21 ;  /* 0x00000015000a7202 */ /* 0x008fcc0000000f00 */
[----:B------:R1:W3:Y:S01]  /*2290*/  LDG.E.U16 R10, desc[UR14][R10.64] ;  /* 0x0000000e0a0a7981 */ /* 0x0002e2000c1e1500 */
[----:B--2---:R-:W-:Y:S02]  /*22a0*/  HADD2.F32 R19, -RZ, R19.H0_H0 ;  /* 0x20000013ff137230 */ /* 0x004fe40000004100 */
[----:B------:R-:W-:Y:S02]  /*22b0*/  HADD2.F32 R24, -RZ, R24.H0_H0 ;  /* 0x20000018ff187230 */ /* 0x000fe40000004100 */
[----:B----4-:R-:W-:Y:S02]  /*22c0*/  HADD2.F32 R17, -RZ, R18.H0_H0 ;  /* 0x20000012ff117230 */ /* 0x010fe40000004100 */
[----:B-----5:R-:W-:-:S03]  /*22d0*/  HADD2.F32 R26, -RZ, R26.H0_H0 ;  /* 0x2000001aff1a7230 */ /* 0x020fc60000004100 */
[----:B------:R-:W-:Y:S02]  /*22e0*/  FADD.FTZ R17, R24, R17 ;  /* 0x0000001118117221 */ /* 0x000fe40000010000 */
[----:B------:R-:W-:-:S04]  /*22f0*/  FADD.FTZ R19, R19, R26 ;  /* 0x0000001a13137221 */ /* 0x000fc80000010000 */
[----:B------:R-:W-:Y:S01]  /*2300*/  FADD.FTZ R19, RZ, R19 ;  /* 0x00000013ff137221 */ /* 0x000fe20000010000 */
[----:B------:R-:W-:Y:S01]  /*2310*/  FADD.FTZ R17, RZ, R17 ;  /* 0x00000011ff117221 */ /* 0x000fe20000010000 */
[----:B------:R-:W-:Y:S02]  /*2320*/  HADD2.F32 R16, -RZ, R16.H0_H0 ;  /* 0x20000010ff107230 */ /* 0x000fe40000004100 */
[----:B------:R-:W-:Y:S01]  /*2330*/  FADD.FTZ R19, RZ, R19 ;  /* 0x00000013ff137221 */ /* 0x000fe20000010000 */
[----:B0-----:R-:W-:Y:S02]  /*2340*/  HADD2.F32 R13, -RZ, R20.H0_H0 ;  /* 0x20000014ff0d7230 */ /* 0x001fe40000004100 */
[----:B------:R-:W-:Y:S01]  /*2350*/  FADD.FTZ R17, RZ, R17 ;  /* 0x00000011ff117221 */ /* 0x000fe20000010000 */
[----:B------:R-:W-:Y:S01]  /*2360*/  FMUL.FTZ R19, R19, -1.4426950216293334961 ;  /* 0xbfb8aa3b13137820 */ /* 0x000fe20000410000 */
[----:B-1----:R-:W-:Y:S02]  /*2370*/  HADD2.F32 R11, -RZ, R12.H0_H0 ;  /* 0x2000000cff0b7230 */ /* 0x002fe40000004100 */
[----:B------:R-:W-:Y:S01]  /*2380*/  FADD.FTZ R16, R16, R13 ;  /* 0x0000000d10107221 */ /* 0x000fe20000010000 */
[----:B------:R-:W-:Y:S01]  /*2390*/  FMUL.FTZ R13, R17, -1.4426950216293334961 ;  /* 0xbfb8aa3b110d7820 */ /* 0x000fe20000410000 */
[----:B------:R-:W0:Y:S05]  /*23a0*/  MUFU.EX2 R12, R19 ;  /* 0x00000013000c7308 */ /* 0x000e2a0000000800 */
[----:B------:R-:W1:Y:S01]  /*23b0*/  MUFU.EX2 R13, R13 ;  /* 0x0000000d000d7308 */ /* 0x000e620000000800 */
[----:B------:R-:W-:-:S05]  /*23c0*/  HADD2.F32 R14, -RZ, R14.H0_H0 ;  /* 0x2000000eff0e7230 */ /* 0x000fca0000004100 */
        /* <DEDUP_REMOVED lines=21> */
[----:B------:R-:W-:Y:S02]  /*2520*/  IMAD R17, R22, UR41, R17 ;  /* 0x0000002916117c24 */ /* 0x000fe4000f8e0211 */
[----:B---3--:R-:W-:Y:S02]  /*2530*/  HADD2.F32 R15, -RZ, R10.H0_H0 ;  /* 0x2000000aff0f7230 */ /* 0x008fe40000004100 */
[----:B----4-:R-:W-:-:S03]  /*2540*/  FADD.FTZ R10, R18, 1 ;  /* 0x3f800000120a7421 */ /* 0x010fc60000010000 */
[----:B0-----:R-:W-:-:S04]  /*2550*/  FMUL.FTZ R16, R15, R12 ;  /* 0x0000000c0f107220 */ /* 0x001fc80000410000 */
[----:B--2---:R-:W-:Y:S01]  /*2560*/  FFMA.FTZ R16, R11, R13, R16 ;  /* 0x0000000d0b107223 */ /* 0x004fe20000010010 */
[----:B------:R-:W-:Y:S08]  /*2570*/  MUFU.RCP R10, R10 ;  /* 0x0000000a000a7308 */ /* 0x000ff00000001000 */
[----:B------:R-:W0:Y:S01]  /*2580*/  MUFU.TANH R19, R16 ;  /* 0x0000001000137308 */ /* 0x000e220000002400 */
[----:B------:R-:W-:Y:S01]  /*2590*/  IMAD.WIDE.U32 R14, R8, UR40, RZ ;  /* 0x00000028080e7c25 */ /* 0x000fe2000f8e00ff */
[----:B------:R-:W-:-:S02]  /*25a0*/  LEA R18, P1, R4, UR20, 0x1 ;  /* 0x0000001404127c11 */ /* 0x000fc4000f8208ff */
[C---:B------:R-:W-:Y:S02]  /*25b0*/  LEA R8, P0, R14.reuse, UR20, 0x1 ;  /* 0x000000140e087c11 */ /* 0x040fe4000f8008ff */
[----:B------:R-:W-:Y:S01]  /*25c0*/  IADD3 R9, PT, PT, R15, R9, RZ ;  /* 0x000000090f097210 */ /* 0x000fe20007ffe0ff */
[----:B0-----:R-:W-:Y:S01]  /*25d0*/  FMUL.FTZ R21, R19, R10 ;  /* 0x0000000a13157220 */ /* 0x001fe20000410000 */
[C---:B------:R-:W-:Y:S02]  /*25e0*/  IMAD R19, R7.reuse, UR41, R6 ;  /* 0x0000002907137c24 */ /* 0x040fe4000f8e0206 */
[----:B------:R-:W-:Y:S01]  /*25f0*/  IMAD.WIDE.U32 R6, R7, UR40, RZ ;  /* 0x0000002807067c25 */ /* 0x000fe2000f8e00ff */
[----:B------:R-:W-:-:S03]  /*2600*/  LEA.HI.X R9, R14, UR21, R9, 0x1, P0 ;  /* 0x000000150e097c11 */ /* 0x000fc600080f0c09 */
[----:B------:R-:W-:Y:S01]  /*2610*/  IMAD.IADD R5, R7, 0x1, R19 ;  /* 0x0000000107057824 */ /* 0x000fe200078e0213 */
[----:B------:R-:W-:Y:S01]  /*2620*/  LEA R20, P2, R6, UR20, 0x1 ;  /* 0x0000001406147c11 */ /* 0x000fe2000f8408ff */
[----:B------:R-:W-:Y:S01]  /*2630*/  IMAD.WIDE.U32 R14, R22, UR40, RZ ;  /* 0x00000028160e7c25 */ /* 0x000fe2000f8e00ff */
[----:B------:R-:W-:-:S03]  /*2640*/  F2FP.F16.F32.PACK_AB R22, R16, R21 ;  /* 0x000000151016723e */ /* 0x000fc600000000ff */
[----:B------:R-:W-:Y:S01]  /*2650*/  FADD.FTZ R13, R13, -RZ ;  /* 0x800000ff0d0d7221 */ /* 0x000fe20000010000 */
[----:B------:R-:W-:Y:S01]  /*2660*/  FADD.FTZ R12, R12, -RZ ;  /* 0x800000ff0c0c7221 */ /* 0x000fe20000010000 */
[----:B------:R-:W-:Y:S02]  /*2670*/  LEA.HI.X R19, R4, UR21, R3, 0x1, P1 ;  /* 0x0000001504137c11 */ /* 0x000fe400088f0c03 */
[----:B------:R-:W-:Y:S01]  /*2680*/  LEA.HI.X R21, R6, UR21, R5, 0x1, P2 ;  /* 0x0000001506157c11 */ /* 0x000fe200090f0c05 */
[----:B------:R-:W-:Y:S01]  /*2690*/  FADD.FTZ R10, R10, -RZ ;  /* 0x800000ff0a0a7221 */ /* 0x000fe20000010000 */
[----:B------:R-:W-:Y:S02]  /*26a0*/  MOV R4, R28 ;  /* 0x0000001c00047202 */ /* 0x000fe40000000f00 */
[----:B------:R-:W-:Y:S02]  /*26b0*/  MOV R5, R27 ;  /* 0x0000001b00057202 */ /* 0x000fe40000000f00 */
[----:B------:R-:W-:-:S02]  /*26c0*/  LEA R16, P0, R14, UR20, 0x1 ;  /* 0x000000140e107c11 */ /* 0x000fc4000f8008ff */
[----:B------:R-:W-:Y:S01]  /*26d0*/  IADD3 R17, PT, PT, R15, R17, RZ ;  /* 0x000000110f117210 */ /* 0x000fe20007ffe0ff */
[----:B------:R0:W-:Y:S01]  /*26e0*/  STG.E.U16 desc[UR14][R4.64], R22 ;  /* 0x0000001604007986 */ /* 0x0001e2000c10150e */
[----:B------:R-:W-:Y:S02]  /*26f0*/  F2FP.F16.F32.PACK_AB R12, R12, R13 ;  /* 0x0000000d0c0c723e */ /* 0x000fe400000000ff */
[----:B------:R-:W-:Y:S02]  /*2700*/  PRMT R3, R22, 0x7632, R3 ;  /* 0x0000763216037816 */ /* 0x000fe40000000003 */
[----:B------:R-:W-:Y:S02]  /*2710*/  F2FP.F16.F32.PACK_AB R10, R10, R11 ;  /* 0x0000000b0a0a723e */ /* 0x000fe400000000ff */
[----:B------:R-:W-:Y:S02]  /*2720*/  LEA.HI.X R17, R14, UR21, R17, 0x1, P0 ;  /* 0x000000150e117c11 */ /* 0x000fe400080f0c11 */
[----:B------:R-:W-:-:S02]  /*2730*/  PRMT R6, R12, 0x7632, R6 ;  /* 0x000076320c067816 */ /* 0x000fc40000000006 */
[----:B0-----:R-:W-:Y:S02]  /*2740*/  MOV R22, R25 ;  /* 0x0000001900167202 */ /* 0x001fe40000000f00 */
[----:B------:R-:W-:Y:S02]  /*2750*/  MOV R5, UR30 ;  /* 0x0000001e00057c02 */ /* 0x000fe40008000f00 */
[----:B------:R-:W-:Y:S01]  /*2760*/  PRMT R7, R10, 0x7632, R7 ;  /* 0x000076320a077816 */ /* 0x000fe20000000007 */
[----:B------:R0:W-:Y:S01]  /*2770*/  STG.E.U16 desc[UR14][R22.64], R3 ;  /* 0x0000000316007986 */ /* 0x0001e2000c10150e */
[----:B------:R-:W-:Y:S02]  /*2780*/  LEA R26, P3, R5, R26, 0x1 ;  /* 0x0000001a051a7211 */ /* 0x000fe400078608ff */
[----:B------:R-:W-:Y:S01]  /*2790*/  IADD3 R2, P0, PT, R2, UR6, RZ ;  /* 0x0000000602027c10 */ /* 0x000fe2000ff1e0ff */
[----:B------:R1:W-:Y:S04]  /*27a0*/  STG.E.U16 desc[UR14][R8.64], R12 ;  /* 0x0000000c08007986 */ /* 0x0003e8000c10150e */
[----:B------:R1:W-:Y:S01]  /*27b0*/  STG.E.U16 desc[UR14][R16.64], R6 ;  /* 0x0000000610007986 */ /* 0x0003e2000c10150e */
[----:B------:R-:W-:-:S03]  /*27c0*/  IADD3.X R0, PT, PT, RZ, R0, RZ, P0, !PT ;  /* 0x00000000ff007210 */ /* 0x000fc600007fe4ff */
[----:B------:R1:W-:Y:S01]  /*27d0*/  STG.E.U16 desc[UR14][R18.64], R10 ;  /* 0x0000000a12007986 */ /* 0x0003e2000c10150e */
[----:B------:R-:W-:-:S03]  /*27e0*/  ISETP.GE.U32.AND P0, PT, R2, UR42, PT ;  /* 0x0000002a02007c0c */ /* 0x000fc6000bf06070 */
[----:B------:R1:W-:Y:S04]  /*27f0*/  STG.E.U16 desc[UR14][R20.64], R7 ;  /* 0x0000000714007986 */ /* 0x0003e8000c10150e */
[----:B------:R1:W-:Y:S01]  /*2800*/  STL [R1], R26 ;  /* 0x0000001a01007387 */ /* 0x0003e20000100800 */
[----:B------:R-:W-:Y:S01]  /*2810*/  ISETP.GE.AND.EX P0, PT, R0, UR43, PT, P0 ;  /* 0x0000002b00007c0c */ /* 0x000fe2000bf06300 */
[----:B------:R-:W-:Y:S01]  /*2820*/  IMAD.U32 R4, RZ, RZ, UR18 ;  /* 0x00000012ff047e24 */ /* 0x000fe2000f8e00ff */
[----:B0-----:R-:W-:-:S04]  /*2830*/  MOV R3, UR24 ;  /* 0x0000001800037c02 */ /* 0x001fc80008000f00 */
[----:B------:R-:W-:Y:S02]  /*2840*/  LEA R25, P1, R4, R25, 0x1 ;  /* 0x0000001904197211 */ /* 0x000fe400078208ff */
[----:B------:R-:W-:Y:S02]  /*2850*/  LEA R28, P2, R3, R28, 0x1 ;  /* 0x0000001c031c7211 */ /* 0x000fe400078408ff */
[----:B------:R-:W-:Y:S02]  /*2860*/  IADD3.X R23, PT, PT, R23, UR11, RZ, P1, !PT ;  /* 0x0000000b17177c10 */ /* 0x000fe40008ffe4ff */
[----:B------:R-:W-:Y:S02]  /*2870*/  IADD3.X R27, PT, PT, R27, UR10, RZ, P2, !PT ;  /* 0x0000000a1b1b7c10 */ /* 0x000fe400097fe4ff */
[----:B------:R-:W-:Y:S01]  /*2880*/  IADD3.X R29, PT, PT, R29, UR7, RZ, P3, !PT ;  /* 0x000000071d1d7c10 */ /* 0x000fe20009ffe4ff */
[----:B-1----:R-:W-:Y:S06]  /*2890*/  @!P0 BRA `(.L_x_1084) ;  /* 0xfffffff000bc8947 */ /* 0x002fec000383ffff */
[----:B------:R-:W-:Y:S05]  /*28a0*/  BSYNC.RECONVERGENT B0 ;  /* 0x0000000000007941 */ /* 0x000fea0003800200 */
.L_x_1080:
[----:B------:R-:W-:Y:S05]  /*28b0*/  EXIT ;  /* 0x000000000000794d */ /* 0x000fea0003800000 */
        .weak           $__internal_34_$__cuda_sm20_div_s64
        .type           $__internal_34_$__cuda_sm20_div_s64,@function
        .size           $__internal_34_$__cuda_sm20_div_s64,(.L_x_1409 - $__internal_34_$__cuda_sm20_div_s64)
$__internal_34_$__cuda_sm20_div_s64:
        /* <DEDUP_REMOVED lines=41> */
[----:B------:R-:W-:Y:S01]  /*2b50*/  IADD3.X R11, PT, PT, RZ, ~R0, RZ, P4, !PT ;  /* 0x80000000ff0b7210 */ /* 0x000fe200027fe4ff */
[----:B------:R-:W-:Y:S01]  /*2b60*/  IMAD.HI.U32 R4, R6, R7, RZ ;  /* 0x0000000706047227 */ /* 0x000fe200078e00ff */
[----:B------:R-:W-:-:S03]  /*2b70*/  IADD3.X R8, PT, PT, RZ, RZ, R5, P2, P1 ;  /* 0x000000ffff087210 */ /* 0x000fc600017e2405 */
[----:B------:R-:W-:Y:S01]  /*2b80*/  HFMA2 R5, -RZ, RZ, 0, 0 ;  /* 0x00000000ff057431 */ /* 0x000fe200000001ff */
[----:B------:R-:W-:-:S05]  /*2b90*/  SEL R9, R11, R0, !P3 ;  /* 0x000000000b097207 */ /* 0x000fca0005800000 */
        /* <DEDUP_REMOVED lines=14> */
[----:B------:R-:W-:Y:S02]  /*2c80*/  ISETP.GE.U32.AND.EX P0, PT, R9, UR9, PT, P0 ;  /* 0x0000000909007c0c */ /* 0x000fe4000bf06100 */
[----:B------:R-:W-:Y:S02]  /*2c90*/  IADD3 R4, P2, PT, R11, 0x1, RZ ;  /* 0x000000010b047810 */ /* 0x000fe40007f5e0ff */
[----:B------:R-:W-:Y:S02]  /*2ca0*/  IADD3.X R8, PT, PT, R9, ~UR9, RZ, P1, !PT ;  /* 0x8000000909087c10 */ /* 0x000fe40008ffe4ff */
[----:B------:R-:W-:-:S02]  /*2cb0*/  SEL R7, R7, R10, P0 ;  /* 0x0000000a07077207 */ /* 0x000fc40000000000 */
[-C--:B------:R-:W-:Y:S02]  /*2cc0*/  IADD3.X R5, PT, PT, RZ, R6.reuse, RZ, P2, !PT ;  /* 0x00000006ff057210 */ /* 0x080fe400017fe4ff */
        /* <DEDUP_REMOVED lines=14> */
[----:B------:R-:W-:Y:S01]  /*2db0*/  SEL R12, R5, R12, !P1 ;  /* 0x0000000c050c7207 */ /* 0x000fe20004800000 */
[----:B------:R-:W-:Y:S01]  /*2dc0*/  HFMA2 R5, -RZ, RZ, 0, 0 ;  /* 0x00000000ff057431 */ /* 0x000fe200000001ff */
[----:B------:R-:W-:Y:S02]  /*2dd0*/  SEL R13, R4, R13, !P1 ;  /* 0x0000000d040d7207 */ /* 0x000fe40004800000 */
[----:B------:R-:W-:Y:S02]  /*2de0*/  MOV R4, R3 ;  /* 0x0000000300047202 */ /* 0x000fe40000000f00 */
[----:B------:R-:W-:-:S04]  /*2df0*/  ISETP.NE.AND.EX P0, PT, RZ, UR13, PT, P0 ;  /* 0x0000000dff007c0c */ /* 0x000fc8000bf05300 */
[----:B------:R-:W-:Y:S02]  /*2e00*/  SEL R12, R12, 0xffffffff, P0 ;  /* 0xffffffff0c0c7807 */ /* 0x000fe40000000000 */
[----:B------:R-:W-:Y:S01]  /*2e10*/  SEL R13, R13, 0xffffffff, P0 ;  /* 0xffffffff0d0d7807 */ /* 0x000fe20000000000 */
[----:B------:R-:W-:Y:S06]  /*2e20*/  RET.REL.NODEC R4 `(_ZN2at6native38_GLOBAL__N__9a469cfd_6_RNN_cu_eca79a6d6kernel17lstm_cell_forwardIN3c104HalfEflLi1EEEvNS_4cuda6detail10TensorInfoIT_T1_EESB_SB_SB_SB_SB_SB_SB_SA_SA_) ;  /* 0xffffffd004747950 */ /* 0x000fec0003c3ffff */
.L_x_1085:
        /* <DEDUP_REMOVED lines=13> */
.L_x_1409:


//--------------------- .text._ZN2at6native38_GLOBAL__N__9a469cfd_6_RNN_cu_eca79a6d6kernel17lstm_cell_forwardIN3c104HalfEfiLi2EEEvNS_4cuda6detail10TensorInfoIT_T1_EESB_SB_SB_SB_SB_SB_SB_SA_SA_ --------------------------
	.section	.text._ZN2at6native38_GLOBAL__N__9a469cfd_6_RNN_cu_eca79a6d6kernel17lstm_cell_forwardIN3c104HalfEfiLi2EEEvNS_4cuda6detail10TensorInfoIT_T1_EESB_SB_SB_SB_SB_SB_SB_SA_SA_,"ax",@progbits
	.align	128
.text._ZN2at6native38_GLOBAL__N__9a469cfd_6_RNN_cu_eca79a6d6kernel17lstm_cell_forwardIN3c104HalfEfiLi2EEEvNS_4cuda6detail10TensorInfoIT_T1_EESB_SB_SB_SB_SB_SB_SB_SA_SA_:
        .type           _ZN2at6native38_GLOBAL__N__9a469cfd_6_RNN_cu_eca79a6d6kernel17lstm_cell_forwardIN3c104HalfEfiLi2EEEvNS_4cuda6detail10TensorInfoIT_T1_EESB_SB_SB_SB_SB_SB_SB_SA_SA_,@function
        .size           _ZN2at6native38_GLOBAL__N__9a469cfd_6_RNN_cu_eca79a6d6kernel17lstm_cell_forwardIN3c104HalfEfiLi2EEEvNS_4cuda6detail10TensorInfoIT_T1_EESB_SB_SB_SB_SB_SB_SB_SA_SA_,(.L_x_1411 - _ZN2at6native38_GLOBAL__N__9a469cfd_6_RNN_cu_eca79a6d6kernel17lstm_cell_forwardIN3c104HalfEfiLi2EEEvNS_4cuda6detail10TensorInfoIT_T1_EESB_SB_SB_SB_SB_SB_SB_SA_SA_)
        .other          _ZN2at6native38_GLOBAL__N__9a469cfd_6_RNN_cu_eca79a6d6kernel17lstm_cell_forwardIN3c104HalfEfiLi2EEEvNS_4cuda6detail10TensorInfoIT_T1_EESB_SB_SB_SB_SB_SB_SB_SA_SA_,@"STO_CUDA_ENTRY STV_DEFAULT"
_ZN2at6native38_GLOBAL__N__9a469cfd_6_RNN_cu_eca79a6d6kernel17lstm_cell_forwardIN3c104HalfEfiLi2EEEvNS_4cuda6detail10TensorInfoIT_T1_EESB_SB_SB_SB_SB_SB_SB_SA_SA_:
        /* <DEDUP_REMOVED lines=44> */
.L_x_1089:
        /* <DEDUP_REMOVED lines=15> */
[----:B0-----:R-:W-:-:S06]  /*03b0*/  IADD3 R11, PT, PT, R11, 0xffffffe, RZ ;  /* 0x0ffffffe0b0b7810 */ /* 0x001fcc0007ffe0ff */
        /* <DEDUP_REMOVED lines=23> */
[----:B------:R-:W-:-:S03]  /*0530*/  IMAD R7, R0, R21, RZ ;  /* 0x0000001500077224 */ /* 0x000fc600078e02ff */
[----:B------:R-:W-:Y:S01]  /*0540*/  IADD3 R5, PT, PT, R17, R10, RZ ;  /* 0x0000000a11057210 */ /* 0x000fe20007ffe0ff */
[----:B------:R-:W-:Y:S01]  /*0550*/  IMAD.HI.U32 R8, R3, R7, R2 ;  /* 0x0000000703087227 */ /* 0x000fe200078e0002 */
[----:B------:R-:W-:Y:S02]  /*0560*/  IABS R18, R17 ;  /* 0x0000001100127213 */ /* 0x000fe40000000000 */
[----:B------:R-:W-:Y:S01]  /*0570*/  IABS R3, R5 ;  /* 0x0000000500037213 */ /* 0x000fe20000000000 */
[----:B------:R-:W-:Y:S02]  /*0580*/  IMAD.IADD R4, R5, 0x1, R10 ;  /* 0x0000000105047824 */ /* 0x000fe400078e020a */
[----:B------:R-:W-:-:S03]  /*0590*/  IMAD.HI.U32 R7, R8, R18, RZ ;  /* 0x0000001208077227 */ /* 0x000fc600078e00ff */
[----:B------:R-:W-:Y:S01]  /*05a0*/  IADD3 R2, PT, PT, R4, R10, RZ ;  /* 0x0000000a04027210 */ /* 0x000fe20007ffe0ff */
[C---:B------:R-:W-:Y:S01]  /*05b0*/  IMAD.HI.U32 R12, R8.reuse, R3, RZ ;  /* 0x00000003080c7227 */ /* 0x040fe200078e00ff */
[----:B------:R-:W-:Y:S02]  /*05c0*/  IADD3 R10, PT, PT, -R7, RZ, RZ ;  /* 0x000000ff070a7210 */ /* 0x000fe40007ffe1ff */
[----:B------:R-:W-:Y:S01]  /*05d0*/  IABS R19, R4 ;  /* 0x0000000400137213 */ /* 0x000fe20000000000 */
[----:B------:R-:W-:Y:S01]  /*05e0*/  IMAD.MOV R20, RZ, RZ, -R12 ;  /* 0x000000ffff147224 */ /* 0x000fe200078e0a0c */
[----:B------:R-:W-:Y:S01]  /*05f0*/  IABS R0, R2 ;  /* 0x0000000200007213 */ /* 0x000fe20000000000 */
[----:B------:R-:W-:Y:S02]  /*0600*/  IMAD R10, R21, R10, R18 ;  /* 0x0000000a150a7224 */ /* 0x000fe400078e0212 */
[----:B------:R-:W-:-:S03]  /*0610*/  IMAD.HI.U32 R14, R8, R19, RZ ;  /* 0x00000013080e7227 */ /* 0x000fc600078e00ff */
[C---:B------:R-:W-:Y:S01]  /*0620*/  ISETP.GT.U32.AND P2, PT, R21.reuse, R10, PT ;  /* 0x0000000a1500720c */ /* 0x040fe20003f44070 */
[C---:B------:R-:W-:Y:S01]  /*0630*/  IMAD R23, R21.reuse, R20, R3 ;  /* 0x0000001415177224 */ /* 0x040fe200078e0203 */
[----:B------:R-:W-:Y:S01]  /*0640*/  IADD3 R22, PT, PT, -R14, RZ, RZ ;  /* 0x000000ff0e167210 */ /* 0x000fe20007ffe1ff */
[----:B------:R-:W-:Y:S01]  /*0650*/  IMAD.HI.U32 R8, R8, R0, RZ ;  /* 0x0000000008087227 */ /* 0x000fe200078e00ff */
[----:B------:R-:W0:Y:S02]  /*0660*/  I2F.RP R20, R13 ;  /* 0x0000000d00147306 */ /* 0x000e240000209400 */
[C---:B------:R-:W-:Y:S01]  /*0670*/  ISETP.GT.U32.AND P0, PT, R21.reuse, R23, PT ;  /* 0x000000171500720c */ /* 0x040fe20003f04070 */
[----:B------:R-:W-:Y:S02]  /*0680*/  IMAD R22, R21, R22, R19 ;  /* 0x0000001615167224 */ /* 0x000fe400078e0213 */
[----:B------:R-:W-:-:S03]  /*0690*/  IMAD.MOV R24, RZ, RZ, -R8 ;  /* 0x000000ffff187224 */ /* 0x000fc600078e0a08 */
[C---:B------:R-:W-:Y:S01]  /*06a0*/  ISETP.GT.U32.AND P5, PT, R21.reuse, R22, PT ;  /* 0x000000161500720c */ /* 0x040fe20003fa4070 */
[----:B------:R-:W-:Y:S01]  /*06b0*/  IMAD R24, R21, R24, R0 ;  /* 0x0000001815187224 */ /* 0x000fe200078e0200 */
[----:B------:R-:W-:Y:S01]  /*06c0*/  @!P2 IADD3 R10, PT, PT, R10, -R21, RZ ;  /* 0x800000150a0aa210 */ /* 0x000fe20007ffe0ff */
[----:B------:R-:W-:-:S03]  /*06d0*/  @!P2 VIADD R7, R7, 0x1 ;  /* 0x000000010707a836 */ /* 0x000fc60000000000 */
[-C--:B------:R-:W-:Y:S01]  /*06e0*/  ISETP.GE.U32.AND P4, PT, R10, R21.reuse, PT ;  /* 0x000000150a00720c */ /* 0x080fe20003f86070 */
[----:B0-----:R-:W0:Y:S01]  /*06f0*/  MUFU.RCP R20, R20 ;  /* 0x0000001400147308 */ /* 0x001e220000001000 */
[----:B------:R-:W-:Y:S02]  /*0700*/  ISETP.GT.U32.AND P1, PT, R21, R24, PT ;  /* 0x000000181500720c */ /* 0x000fe40003f24070 */
[----:B------:R-:W-:Y:S02]  /*0710*/  @!P0 IADD3 R23, PT, PT, R23, -R21, RZ ;  /* 0x8000001517178210 */ /* 0x000fe40007ffe0ff */
[----:B------:R-:W-:Y:S02]  /*0720*/  LOP3.LUT R10, R17, R15, RZ, 0x3c, !PT ;  /* 0x0000000f110a7212 */ /* 0x000fe400078e3cff */
[-C--:B------:R-:W-:Y:S02]  /*0730*/  ISETP.GE.U32.AND P6, PT, R23, R21.reuse, PT ;  /* 0x000000151700720c */ /* 0x080fe40003fc6070 */
[----:B------:R-:W-:-:S02]  /*0740*/  @!P5 IADD3 R22, PT, PT, R22, -R21, RZ ;  /* 0x800000151616d210 */ /* 0x000fc40007ffe0ff */
[----:B------:R-:W-:Y:S01]  /*0750*/  ISETP.GE.AND P3, PT, R10, RZ, PT ;  /* 0x000000ff0a00720c */ /* 0x000fe20003f66270 */
[----:B------:R-:W-:Y:S01]  /*0760*/  @P4 VIADD R7, R7, 0x1 ;  /* 0x0000000107074836 */ /* 0x000fe20000000000 */
[----:B------:R-:W-:Y:S02]  /*0770*/  LOP3.LUT R10, R5, R15, RZ, 0x3c, !PT ;  /* 0x0000000f050a7212 */ /* 0x000fe400078e3cff */
[-C--:B------:R-:W-:Y:S02]  /*0780*/  ISETP.GE.U32.AND P4, PT, R22, R21.reuse, PT ;  /* 0x000000151600720c */ /* 0x080fe40003f86070 */
[----:B------:R-:W-:Y:S02]  /*0790*/  @!P1 IADD3 R24, PT, PT, R24, -R21, RZ ;  /* 0x8000001518189210 */ /* 0x000fe40007ffe0ff */
[----:B------:R-:W-:Y:S02]  /*07a0*/  @!P0 IADD3 R12, PT, PT, R12, 0x1, RZ ;  /* 0x000000010c0c8810 */ /* 0x000fe40007ffe0ff */
[----:B------:R-:W-:-:S02]  /*07b0*/  ISETP.GE.AND P2, PT, R10, RZ, PT ;  /* 0x000000ff0a00720c */ /* 0x000fc40003f46270 */
[----:B------:R-:W-:Y:S01]  /*07c0*/  LOP3.LUT R22, R4, R15, RZ, 0x3c, !PT ;  /* 0x0000000f04167212 */ /* 0x000fe200078e3cff */
[----:B------:R-:W-:Y:S01]  /*07d0*/  @P6 VIADD R12, R12, 0x1 ;  /* 0x000000010c0c6836 */ /* 0x000fe20000000000 */
[----:B------:R-:W-:Y:S01]  /*07e0*/  IADD3 R10, PT, PT, RZ, -R11, RZ ;  /* 0x8000000bff0a7210 */ /* 0x000fe20007ffe0ff */
[----:B------:R-:W-:Y:S01]  /*07f0*/  @!P3 IMAD.MOV R7, RZ, RZ, -R7 ;  /* 0x000000ffff07b224 */ /* 0x000fe200078e0a07 */
[----:B------:R-:W-:Y:S02]  /*0800*/  ISETP.GE.U32.AND P0, PT, R24, R21, PT ;  /* 0x000000151800720c */ /* 0x000fe40003f06070 */
[----:B------:R-:W-:Y:S01]  /*0810*/  ISETP.GE.AND P6, PT, R22, RZ, PT ;  /* 0x000000ff1600720c */ /* 0x000fe20003fc6270 */
[----:B------:R-:W-:Y:S01]  /*0820*/  IMAD R23, R10, R9, RZ ;  /* 0x000000090a177224 */ /* 0x000fe200078e02ff */
[----:B------:R-:W-:Y:S02]  /*0830*/  @!P5 IADD3 R14, PT, PT, R14, 0x1, RZ ;  /* 0x000000010e0ed810 */ /* 0x000fe40007ffe0ff */
[----:B------:R-:W-:-:S02]  /*0840*/  MOV R10, RZ ;  /* 0x000000ff000a7202 */ /* 0x000fc40000000f00 */
[----:B------:R-:W-:Y:S02]  /*0850*/  @P4 IADD3 R14, PT, PT, R14, 0x1, RZ ;  /* 0x000000010e0e4810 */ /* 0x000fe40007ffe0ff */
[----:B------:R-:W-:Y:S01]  /*0860*/  @!P1 IADD3 R8, PT, PT, R8, 0x1, RZ ;  /* 0x0000000108089810 */ /* 0x000fe20007ffe0ff */
[----:B------:R-:W-:Y:S01]  /*0870*/  IMAD.HI.U32 R22, R11, R23, R10 ;  /* 0x000000170b167227 */ /* 0x000fe200078e000a */
[----:B------:R-:W-:Y:S02]  /*0880*/  MOV R10, R14 ;  /* 0x0000000e000a7202 */ /* 0x000fe40000000f00 */
[----:B------:R-:W-:Y:S01]  /*0890*/  ISETP.NE.AND P1, PT, R15, RZ, PT ;  /* 0x000000ff0f00720c */ /* 0x000fe20003f25270 */
[----:B0-----:R-:W-:Y:S01]  /*08a0*/  VIADD R11, R20, 0xffffffe ;  /* 0x0ffffffe140b7836 */ /* 0x001fe20000000000 */
[----:B------:R-:W-:Y:S01]  /*08b0*/  LOP3.LUT R24, RZ, R15, RZ, 0x33, !PT ;  /* 0x0000000fff187212 */ /* 0x000fe200078e33ff */
[----:B------:R-:W-:Y:S01]  /*08c0*/  @P0 VIADD R8, R8, 0x1 ;  /* 0x0000000108080836 */ /* 0x000fe20000000000 */
[----:B------:R-:W-:-:S02]  /*08d0*/  @!P2 IADD3 R12, PT, PT, -R12, RZ, RZ ;  /* 0x000000ff0c0ca210 */ /* 0x000fc40007ffe1ff */
[----:B------:R-:W-:Y:S01]  /*08e0*/  @!P6 IADD3 R10, PT, PT, -R10, RZ, RZ ;  /* 0x000000ff0a0ae210 */ /* 0x000fe20007ffe1ff */
[----:B------:R-:W0:Y:S01]  /*08f0*/  F2I.FTZ.U32.TRUNC.NTZ R11, R11 ;  /* 0x0000000b000b7305 */ /* 0x000e22000021f000 */
[----:B------:R-:W-:Y:S02]  /*0900*/  MOV R20, R8 ;  /* 0x0000000800147202 */ /* 0x000fe40000000f00 */
[C---:B------:R-:W-:Y:S02]  /*0910*/  SEL R12, R24.reuse, R12, !P1 ;  /* 0x0000000c180c7207 */ /* 0x040fe40004800000 */
[----:B------:R-:W-:Y:S02]  /*0920*/  SEL R8, R24, R10, !P1 ;  /* 0x0000000a18087207 */ /* 0x000fe40004800000 */
[----:B------:R-:W-:Y:S02]  /*0930*/  IADD3 R23, PT, PT, -R12, RZ, RZ ;  /* 0x000000ff0c177210 */ /* 0x000fe40007ffe1ff */
[----:B------:R-:W-:Y:S01]  /*0940*/  SEL R14, R24, R7, !P1 ;  /* 0x00000007180e7207 */ /* 0x000fe20004800000 */
[----:B------:R-:W-:Y:S01]  /*0950*/  IMAD.MOV R10, RZ, RZ, -R8 ;  /* 0x000000ffff0a7224 */ /* 0x000fe200078e0a08 */
[----:B------:R-:W-:Y:S01]  /*0960*/  LOP3.LUT R21, R2, R15, RZ, 0x3c, !PT ;  /* 0x0000000f02157212 */ /* 0x000fe200078e3cff */
[C---:B------:R-:W-:Y:S01]  /*0970*/  IMAD R23, R15.reuse, R23, R5 ;  /* 0x000000170f177224 */ /* 0x040fe200078e0205 */
[----:B------:R-:W-:Y:S01]  /*0980*/  IADD3 R25, PT, PT, -R14, RZ, RZ ;  /* 0x000000ff0e197210 */ /* 0x000fe20007ffe1ff */
[----:B------:R-:W-:Y:S01]  /*0990*/  IMAD R10, R15, R10, R4 ;  /* 0x0000000a0f0a7224 */ /* 0x000fe200078e0204 */
[----:B0-----:R-:W-:Y:S01]  /*09a0*/  IADD3 R7, PT, PT, RZ, -R11, RZ ;  /* 0x8000000bff077210 */ /* 0x001fe20007ffe0ff */
[----:B------:R-:W-:Y:S01]  /*09b0*/  IMAD R23, R23, UR5, RZ ;  /* 0x0000000517177c24 */ /* 0x000fe2000f8e02ff */
[----:B------:R-:W-:Y:S01]  /*09c0*/  ISETP.GE.AND P5, PT, R21, RZ, PT ;  /* 0x000000ff1500720c */ /* 0x000fe20003fa6270 */
[----:B------:R-:W-:-:S02]  /*09d0*/  IMAD R10, R10, UR5, RZ ;  /* 0x000000050a0a7c24 */ /* 0x000fc4000f8e02ff */
[----:B------:R-:W-:Y:S02]  /*09e0*/  IMAD R25, R15, R25, R17 ;  /* 0x000000190f197224 */ /* 0x000fe400078e0211 */
[----:B------:R-:W-:Y:S02]  /*09f0*/  IMAD R12, R12, UR10, R23 ;  /* 0x0000000a0c0c7c24 */ /* 0x000fe4000f8e0217 */
[----:B------:R-:W-:Y:S02]  /*0a00*/  IMAD R8, R8, UR10, R10 ;  /* 0x0000000a08087c24 */ /* 0x000fe4000f8e020a */
[----:B------:R-:W-:Y:S02]  /*0a10*/  IMAD R23, R7, R13, RZ ;  /* 0x0000000d07177224 */ /* 0x000fe400078e02ff */
[----:B------:R-:W-:Y:S02]  /*0a20*/  IMAD.MOV.U32 R10, RZ, RZ, RZ ;  /* 0x000000ffff0a7224 */ /* 0x000fe400078e00ff */
[----:B------:R-:W-:-:S02]  /*0a30*/  IMAD R25, R25, UR5, RZ ;  /* 0x0000000519197c24 */ /* 0x000fc4000f8e02ff */
[----:B------:R-:W-:-:S04]  /*0a40*/  IMAD.HI.U32 R10, R11, R23, R10 ;  /* 0x000000170b0a7227 */ /* 0x000fc800078e000a */
[----:B------:R-:W-:Y:S01]  /*0a50*/  IMAD R14, R14, UR10, R25 ;  /* 0x0000000a0e0e7c24 */ /* 0x000fe2000f8e0219 */
[----:B------:R-:W-:Y:S01]  /*0a60*/  IABS R25, R6 ;  /* 0x0000000600197213 */ /* 0x000fe20000000000 */
[----:B------:R-:W-:-:S04]  /*0a70*/  IMAD.HI.U32 R11, R22, R19, RZ ;  /* 0x00000013160b7227 */ /* 0x000fc800078e00ff */
[----:B------:R-:W-:Y:S01]  /*0a80*/  IMAD.HI.U32 R10, R10, R25, RZ ;  /* 0x000000190a0a7227 */ /* 0x000fe200078e00ff */
[----:B------:R-:W-:-:S03]  /*0a90*/  IADD3 R26, PT, PT, -R11, RZ, RZ ;  /* 0x000000ff0b1a7210 */ /* 0x000fc60007ffe1ff */
[----:B------:R-:W-:Y:S02]  /*0aa0*/  @!P5 IMAD.MOV R20, RZ, RZ, -R20 ;  /* 0x000000ffff14d224 */ /* 0x000fe400078e0a14 */
[----:B------:R-:W-:-:S03]  /*0ab0*/  IMAD.HI.U32 R7, R22, R3, RZ ;  /* 0x0000000316077227 */ /* 0x000fc600078e00ff */
[----:B------:R-:W-:Y:S01]  /*0ac0*/  SEL R24, R24, R20, !P1 ;  /* 0x0000001418187207 */ /* 0x000fe20004800000 */
[----:B------:R-:W-:Y:S01]  /*0ad0*/  IMAD R19, R9, R26, R19 ;  /* 0x0000001a09137224 */ /* 0x000fe200078e0213 */
[----:B------:R-:W-:Y:S01]  /*0ae0*/  IADD3 R26, PT, PT, -R10, RZ, RZ ;  /* 0x000000ff0a1a7210 */ /* 0x000fe20007ffe1ff */
[----:B------:R-:W-:Y:S01]  /*0af0*/  IMAD.HI.U32 R20, R22, R18, RZ ;  /* 0x0000001216147227 */ /* 0x000fe200078e00ff */
[----:B------:R-:W-:Y:S02]  /*0b00*/  IADD3 R23, PT, PT, -R7, RZ, RZ ;  /* 0x000000ff07177210 */ /* 0x000fe40007ffe1ff */
[----:B------:R-:W-:Y:S01]  /*0b10*/  ISETP.GT.U32.AND P2, PT, R9, R19, PT ;  /* 0x000000130900720c */ /* 0x000fe20003f44070 */
[----:B------:R-:W-:Y:S01]  /*0b20*/  IMAD R25, R13, R26, R25 ;  /* 0x0000001a0d197224 */ /* 0x000fe200078e0219 */
[----:B------:R-:W-:Y:S01]  /*0b30*/  IADD3 R21, PT, PT, -R20, RZ, RZ ;  /* 0x000000ff14157210 */ /* 0x000fe20007ffe1ff */
[----:B------:R-:W-:Y:S02]  /*0b40*/  IMAD R23, R9, R23, R3 ;  /* 0x0000001709177224 */ /* 0x000fe400078e0203 */
[----:B------:R-:W-:Y:S01]  /*0b50*/  IMAD.HI.U32 R22, R22, R0, RZ ;  /* 0x0000000016167227 */ /* 0x000fe200078e00ff */
[----:B------:R-:W-:-:S02]  /*0b60*/  ISETP.GT.U32.AND P1, PT, R13, R25, PT ;  /* 0x000000190d00720c */ /* 0x000fc40003f24070 */
[C---:B------:R-:W-:Y:S01]  /*0b70*/  ISETP.GT.U32.AND P0, PT, R9.reuse, R23, PT ;  /* 0x000000170900720c */ /* 0x040fe20003f04070 */
[----:B------:R-:W-:Y:S02]  /*0b80*/  IMAD R21, R9, R21, R18 ;  /* 0x0000001509157224 */ /* 0x000fe400078e0212 */
[----:B------:R-:W-:Y:S02]  /*0b90*/  IMAD.MOV R26, RZ, RZ, -R22 ;  /* 0x000000ffff1a7224 */ /* 0x000fe400078e0a16 */
[----:B------:R-:W-:Y:S01]  /*0ba0*/  @!P2 IADD3 R19, PT, PT, R19, -R9, RZ ;  /* 0x800000091313a210 */ /* 0x000fe20007ffe0ff */
[----:B------:R-:W-:Y:S01]  /*0bb0*/  @!P2 VIADD R11, R11, 0x1 ;  /* 0x000000010b0ba836 */ /* 0x000fe20000000000 */
[C---:B------:R-:W-:Y:S01]  /*0bc0*/  ISETP.GT.U32.AND P4, PT, R9.reuse, R21, PT ;  /* 0x000000150900720c */ /* 0x040fe20003f84070 */
[----:B------:R-:W-:Y:S01]  /*0bd0*/  IMAD R26, R9, R26, R0 ;  /* 0x0000001a091a7224 */ /* 0x000fe200078e0200 */
[----:B------:R-:W-:Y:S02]  /*0be0*/  ISETP.GE.U32.AND P2, PT, R19, R9, PT ;  /* 0x000000091300720c */ /* 0x000fe40003f46070 */
[----:B------:R-:W-:Y:S01]  /*0bf0*/  @!P1 IMAD.IADD R25, R25, 0x1, -R13 ;  /* 0x0000000119199824 */ /* 0x000fe200078e0a0d */
[----:B------:R-:W-:-:S02]  /*0c00*/  LOP3.LUT R19, R5, R27, RZ, 0x3c, !PT ;  /* 0x0000001b05137212 */ /* 0x000fc400078e3cff */
[----:B------:R-:W-:Y:S02]  /*0c10*/  @!P0 IADD3 R23, PT, PT, R23, -R9, RZ ;  /* 0x8000000917178210 */ /* 0x000fe40007ffe0ff */
[----:B------:R-:W-:Y:S02]  /*0c20*/  @!P0 IADD3 R7, PT, PT, R7, 0x1, RZ ;  /* 0x0000000107078810 */ /* 0x000fe40007ffe0ff */
[----:B------:R-:W-:Y:S02]  /*0c30*/  ISETP.GE.U32.AND P0, PT, R25, R13, PT ;  /* 0x0000000d1900720c */ /* 0x000fe40003f06070 */
[----:B------:R-:W0:Y:S01]  /*0c40*/  LDC R25, c[0x0][0x6ec] ;  /* 0x0001bb00ff197b82 */ /* 0x000e220000000800 */
[----:B------:R-:W-:Y:S01]  /*0c50*/  @!P4 IMAD.IADD R21, R21, 0x1, -R9 ;  /* 0x000000011515c824 */ /* 0x000fe200078e0a09 */
[----:B------:R-:W-:Y:S01]  /*0c60*/  ISETP.GT.U32.AND P5, PT, R9, R26, PT ;  /* 0x0000001a0900720c */ /* 0x000fe20003fa4070 */
[----:B------:R-:W-:Y:S01]  /*0c70*/  @P2 VIADD R11, R11, 0x1 ;  /* 0x000000010b0b2836 */ /* 0x000fe20000000000 */
[----:B------:R-:W-:-:S02]  /*0c80*/  @!P4 IADD3 R20, PT, PT, R20, 0x1, RZ ;  /* 0x000000011414c810 */ /* 0x000fc40007ffe0ff */
[-C--:B------:R-:W-:Y:S02]  /*0c90*/  ISETP.GE.U32.AND P3, PT, R21, R9.reuse, PT ;  /* 0x000000091500720c */ /* 0x080fe40003f66070 */
[----:B------:R-:W-:Y:S02]  /*0ca0*/  IADD3 R21, PT, PT, -R24, RZ, RZ ;  /* 0x000000ff18157210 */ /* 0x000fe40007ffe1ff */
[----:B------:R-:W-:Y:S02]  /*0cb0*/  ISETP.GE.U32.AND P6, PT, R23, R9, PT ;  /* 0x000000091700720c */ /* 0x000fe40003fc6070 */
[----:B------:R-:W-:Y:S01]  /*0cc0*/  @!P1 IADD3 R10, PT, PT, R10, 0x1, RZ ;  /* 0x000000010a0a9810 */ /* 0x000fe20007ffe0ff */
[----:B------:R-:W-:Y:S01]  /*0cd0*/  IMAD R21, R15, R21, R2 ;  /* 0x000000150f157224 */ /* 0x000fe200078e0202 */
[----:B------:R-:W-:Y:S01]  /*0ce0*/  LOP3.LUT R15, R17, R27, RZ, 0x3c, !PT ;  /* 0x0000001b110f7212 */ /* 0x000fe200078e3cff */
[----:B------:R-:W-:Y:S01]  /*0cf0*/  @!P5 VIADD R22, R22, 0x1 ;  /* 0x000000011616d836 */ /* 0x000fe20000000000 */
[----:B------:R-:W-:Y:S01]  /*0d00*/  @!P5 IADD3 R26, PT, PT, R26, -R9, RZ ;  /* 0x800000091a1ad210 */ /* 0x000fe20007ffe0ff */
[----:B------:R-:W-:Y:S01]  /*0d10*/  @P0 VIADD R10, R10, 0x1 ;  /* 0x000000010a0a0836 */ /* 0x000fe20000000000 */
[----:B------:R-:W-:Y:S01]  /*0d20*/  ISETP.GE.AND P4, PT, R15, RZ, PT ;  /* 0x000000ff0f00720c */ /* 0x000fe20003f86270 */
[----:B------:R-:W-:Y:S01]  /*0d30*/  IMAD R21, R21, UR5, RZ ;  /* 0x0000000515157c24 */ /* 0x000fe2000f8e02ff */
[----:B------:R-:W-:-:S02]  /*0d40*/  @P3 IADD3 R20, PT, PT, R20, 0x1, RZ ;  /* 0x0000000114143810 */ /* 0x000fc40007ffe0ff */
[----:B------:R-:W-:Y:S01]  /*0d50*/  ISETP.GE.AND P3, PT, R19, RZ, PT ;  /* 0x000000ff1300720c */ /* 0x000fe20003f66270 */
[----:B------:R-:W-:Y:S01]  /*0d60*/  IMAD R24, R24, UR10, R21 ;  /* 0x0000000a18187c24 */ /* 0x000fe2000f8e0215 */
[----:B0-----:R-:W-:Y:S02]  /*0d70*/  LOP3.LUT R13, R6, R25, RZ, 0x3c, !PT ;  /* 0x00000019060d7212 */ /* 0x001fe400078e3cff */
[----:B------:R-:W-:Y:S02]  /*0d80*/  ISETP.NE.AND P0, PT, R25, RZ, PT ;  /* 0x000000ff1900720c */ /* 0x000fe40003f05270 */
[----:B------:R-:W-:Y:S02]  /*0d90*/  ISETP.GE.AND P5, PT, R13, RZ, PT ;  /* 0x000000ff0d00720c */ /* 0x000fe40003fa6270 */
[----:B------:R-:W-:Y:S02]  /*0da0*/  @P6 IADD3 R7, PT, PT, R7, 0x1, RZ ;  /* 0x0000000107076810 */ /* 0x000fe40007ffe0ff */
[----:B------:R-:W-:-:S02]  /*0db0*/  ISETP.GE.U32.AND P6, PT, R26, R9, PT ;  /* 0x000000091a00720c */ /* 0x000fc40003fc6070 */
[----:B------:R-:W-:Y:S02]  /*0dc0*/  MOV R19, R20 ;  /* 0x0000001400137202 */ /* 0x000fe40000000f00 */
[-C--:B------:R-:W-:Y:S02]  /*0dd0*/  LOP3.LUT R9, R2, R27.reuse, RZ, 0x3c, !PT ;  /* 0x0000001b02097212 */ /* 0x080fe400078e3cff */
[----:B------:R-:W-:Y:S02]  /*0de0*/  ISETP.NE.AND P1, PT, R27, RZ, PT ;  /* 0x000000ff1b00720c */ /* 0x000fe40003f25270 */
[----:B------:R-:W-:Y:S02]  /*0df0*/  LOP3.LUT R20, RZ, R27, RZ, 0x33, !PT ;  /* 0x0000001bff147212 */ /* 0x000fe400078e33ff */
[----:B------:R-:W-:Y:S02]  /*0e00*/  @!P3 IADD3 R7, PT, PT, -R7, RZ, RZ ;  /* 0x000000ff0707b210 */ /* 0x000fe40007ffe1ff */
[----:B------:R-:W-:-:S02]  /*0e10*/  @!P4 IADD3 R19, PT, PT, -R19, RZ, RZ ;  /* 0x000000ff1313c210 */ /* 0x000fc40007ffe1ff */
[----:B------:R-:W-:Y:S02]  /*0e20*/  ISETP.GE.AND P4, PT, R9, RZ, PT ;  /* 0x000000ff0900720c */ /* 0x000fe40003f86270 */
[----:B------:R-:W-:Y:S02]  /*0e30*/  LOP3.LUT R15, R4, R27, RZ, 0x3c, !PT ;  /* 0x0000001b040f7212 */ /* 0x000fe400078e3cff */
[----:B------:R-:W-:Y:S02]  /*0e40*/  MOV R9, R11 ;  /* 0x0000000b00097202 */ /* 0x000fe40000000f00 */
[----:B------:R-:W-:Y:S02]  /*0e50*/  SEL R11, R20, R7, !P1 ;  /* 0x00000007140b7207 */ /* 0x000fe40004800000 */
[----:B------:R-:W-:Y:S02]  /*0e60*/  ISETP.GE.AND P2, PT, R15, RZ, PT ;  /* 0x000000ff0f00720c */ /* 0x000fe40003f46270 */
[----:B------:R-:W-:-:S02]  /*0e70*/  @!P5 IADD3 R10, PT, PT, -R10, RZ, RZ ;  /* 0x000000ff0a0ad210 */ /* 0x000fc40007ffe1ff */
[----:B------:R-:W-:Y:S02]  /*0e80*/  @!P0 LOP3.LUT R10, RZ, R25, RZ, 0x33, !PT ;  /* 0x00000019ff0a8212 */ /* 0x000fe400078e33ff */
[----:B------:R-:W-:Y:S02]  /*0e90*/  IADD3 R15, PT, PT, -R11, RZ, RZ ;  /* 0x000000ff0b0f7210 */ /* 0x000fe40007ffe1ff */
[----:B------:R-:W-:Y:S02]  /*0ea0*/  IADD3 R21, PT, PT, -R10, RZ, RZ ;  /* 0x000000ff0a157210 */ /* 0x000fe40007ffe1ff */
[----:B------:R-:W-:Y:S01]  /*0eb0*/  @P6 IADD3 R22, PT, PT, R22, 0x1, RZ ;  /* 0x0000000116166810 */ /* 0x000fe20007ffe0ff */
[----:B------:R-:W-:Y:S01]  /*0ec0*/  IMAD R15, R27, R15, R5 ;  /* 0x0000000f1b0f7224 */ /* 0x000fe200078e0205 */
[----:B------:R-:W-:Y:S01]  /*0ed0*/  SEL R19, R20, R19, !P1 ;  /* 0x0000001314137207 */ /* 0x000fe20004800000 */
[----:B------:R-:W-:Y:S01]  /*0ee0*/  IMAD R21, R25, R21, R6 ;  /* 0x0000001519157224 */ /* 0x000fe200078e0206 */
[----:B------:R-:W-:Y:S01]  /*0ef0*/  @!P4 IADD3 R22, PT, PT, -R22, RZ, RZ ;  /* 0x000000ff1616c210 */ /* 0x000fe20007ffe1ff */
[----:B------:R-:W-:-:S02]  /*0f00*/  IMAD R15, R15, UR11, RZ ;  /* 0x0000000b0f0f7c24 */ /* 0x000fc4000f8e02ff */
[----:B------:R-:W-:Y:S02]  /*0f10*/  IMAD R21, R21, UR15, RZ ;  /* 0x0000000f15157c24 */ /* 0x000fe4000f8e02ff */
[----:B------:R-:W-:Y:S02]  /*0f20*/  IMAD R11, R11, UR12, R15 ;  /* 0x0000000c0b0b7c24 */ /* 0x000fe4000f8e020f */
[----:B---3--:R-:W-:-:S04]  /*0f30*/  IMAD.WIDE R14, R14, 0x2, R28 ;  /* 0x000000020e0e7825 */ /* 0x008fc800078e021c */
[----:B------:R-:W-:Y:S02]  /*0f40*/  IMAD R10, R10, UR16, R21 ;  /* 0x000000100a0a7c24 */ /* 0x000fe4000f8e0215 */
[----:B------:R0:W2:Y:S01]  /*0f50*/  LDG.E.U16 R21, desc[UR6][R14.64] ;  /* 0x000000060e157981 */ /* 0x0000a2000c1e1500 */
[----:B------:R-:W-:Y:S02]  /*0f60*/  @!P2 IMAD.MOV R9, RZ, RZ, -R9 ;  /* 0x000000ffff09a224 */ /* 0x000fe400078e0a09 */
[----:B------:R-:W-:Y:S02]  /*0f70*/  IMAD.MOV R26, RZ, RZ, -R19 ;  /* 0x000000ffff1a7224 */ /* 0x000fe400078e0a13 */
[----:B------:R-:W-:Y:S01]  /*0f80*/  IMAD.WIDE R24, R24, 0x2, R28 ;  /* 0x0000000218187825 */ /* 0x000fe200078e021c */
[C---:B------:R-:W-:Y:S02]  /*0f90*/  SEL R7, R20.reuse, R9, !P1 ;  /* 0x0000000914077207 */ /* 0x040fe40004800000 */
[----:B------:R-:W-:Y:S01]  /*0fa0*/  SEL R20, R20, R22, !P1 ;  /* 0x0000001614147207 */ /* 0x000fe20004800000 */
[----:B------:R-:W-:Y:S01]  /*0fb0*/  IMAD R13, R27, R26, R17 ;  /* 0x0000001a1b0d7224 */ /* 0x000fe200078e0211 */
[----:B------:R-:W0:Y:S01]  /*0fc0*/  LDC.64 R22, c[0x0][0x458] ;  /* 0x00011600ff167b82 */ /* 0x000e220000000a00 */
[----:B------:R-:W5:Y:S01]  /*0fd0*/  LDG.E.U16 R24, desc[UR6][R24.64] ;  /* 0x0000000618187981 */ /* 0x000f62000c1e1500 */
[----:B------:R-:W-:Y:S01]  /*0fe0*/  IADD3 R9, PT, PT, -R20, RZ, RZ ;  /* 0x000000ff14097210 */ /* 0x000fe20007ffe1ff */
[----:B------:R-:W-:-:S04]  /*0ff0*/  IMAD R13, R13, UR11, RZ ;  /* 0x0000000b0d0d7c24 */ /* 0x000fc8000f8e02ff */
[----:B------:R-:W-:Y:S02]  /*1000*/  IMAD R19, R19, UR12, R13 ;  /* 0x0000000c13137c24 */ /* 0x000fe4000f8e020d */
[----:B------:R-:W-:Y:S02]  /*1010*/  IMAD.MOV R13, RZ, RZ, -R7 ;  /* 0x000000ffff0d7224 */ /* 0x000fe400078e0a07 */
[C---:B------:R-:W-:Y:S02]  /*1020*/  IMAD R9, R27.reuse, R9, R2 ;  /* 0x000000091b097224 */ /* 0x040fe400078e0202 */
[----:B------:R-:W-:Y:S02]  /*1030*/  IMAD R13, R27, R13, R4 ;  /* 0x0000000d1b0d7224 */ /* 0x000fe400078e0204 */
[----:B------:R-:W-:Y:S01]  /*1040*/  IMAD R9, R9, UR11, RZ ;  /* 0x0000000b09097c24 */ /* 0x000fe2000f8e02ff */
[----:B------:R-:W1:Y:S01]  /*1050*/  LDC.64 R26, c[0x0][0x6e0] ;  /* 0x0001b800ff1a7b82 */ /* 0x000e620000000a00 */
[----:B------:R-:W-:-:S02]  /*1060*/  IMAD R13, R13, UR11, RZ ;  /* 0x0000000b0d0d7c24 */ /* 0x000fc4000f8e02ff */
[----:B------:R-:W-:Y:S02]  /*1070*/  IMAD R20, R20, UR12, R9 ;  /* 0x0000000c14147c24 */ /* 0x000fe4000f8e0209 */
[----:B------:R-:W-:Y:S02]  /*1080*/  IMAD R7, R7, UR12, R13 ;  /* 0x0000000c07077c24 */ /* 0x000fe4000f8e020d */
[----:B------:R-:W-:-:S04]  /*1090*/  IMAD.WIDE R12, R12, 0x2, R28 ;  /* 0x000000020c0c7825 */ /* 0x000fc800078e021c */
[----:B0-----:R-:W-:-:S04]  /*10a0*/  IMAD.WIDE R14, R19, 0x2, R22 ;  /* 0x00000002130e7825 */ /* 0x001fc800078e0216 */
[----:B------:R-:W-:Y:S02]  /*10b0*/  IMAD.WIDE R8, R8, 0x2, R28 ;  /* 0x0000000208087825 */ /* 0x000fe400078e021c */
[----:B------:R0:W5:Y:S04]  /*10c0*/  LDG.E.U16 R29, desc[UR6][R12.64] ;  /* 0x000000060c1d7981 */ /* 0x000168000c1e1500 */
[----:B------:R3:W5:Y:S01]  /*10d0*/  LDG.E.U16 R28, desc[UR6][R8.64] ;  /* 0x00000006081c7981 */ /* 0x000762000c1e1500 */
[----:B0-----:R-:W-:-:S03]  /*10e0*/  IMAD.WIDE R12, R7, 0x2, R22 ;  /* 0x00000002070c7825 */ /* 0x001fc600078e0216 */
[----:B------:R-:W5:Y:S01]  /*10f0*/  LDG.E.U16 R7, desc[UR6][R14.64] ;  /* 0x000000060e077981 */ /* 0x000f62000c1e1500 */
[----:B---3--:R-:W-:-:S04]  /*1100*/  IMAD.WIDE R8, R11, 0x2, R22 ;  /* 0x000000020b087825 */ /* 0x008fc800078e0216 */
[----:B-1----:R-:W-:Y:S02]  /*1110*/  IMAD.WIDE R10, R10, 0x2, R26 ;  /* 0x000000020a0a7825 */ /* 0x002fe400078e021a */
[----:B------:R-:W0:Y:S01]  /*1120*/  LDC R27, c[0x0][0x974] ;  /* 0x00025d00ff1b7b82 */ /* 0x000e220000000800 */
[----:B------:R-:W5:Y:S04]  /*1130*/  LDG.E.U16 R8, desc[UR6][R8.64] ;  /* 0x0000000608087981 */ /* 0x000f68000c1e1500 */
[----:B------:R1:W5:Y:S01]  /*1140*/  LDG.E.U16 R9, desc[UR6][R12.64] ;  /* 0x000000060c097981 */ /* 0x000362000c1e1500 */
[----:B0-----:R-:W-:-:S04]  /*1150*/  IABS R19, R27 ;  /* 0x0000001b00137213 */ /* 0x001fc80000000000 */
[----:B------:R-:W0:Y:S08]  /*1160*/  I2F.RP R25, R19 ;  /* 0x0000001300197306 */ /* 0x000e300000209400 */
[----:B0-----:R-:W0:Y:S01]  /*1170*/  MUFU.RCP R25, R25 ;  /* 0x0000001900197308 */ /* 0x001e220000001000 */
[----:B--2---:R2:W-:Y:S02]  /*1180*/  STL [R1], R21 ;  /* 0x0000001501007387 */ /* 0x0045e40000100800 */
[----:B--2---:R-:W-:-:S04]  /*1190*/  IMAD.WIDE R20, R20, 0x2, R22 ;  /* 0x0000000214147825 */ /* 0x004fc800078e0216 */
[----:B0-----:R-:W-:Y:S01]  /*11a0*/  VIADD R23, R25, 0xffffffe ;  /* 0x0ffffffe19177836 */ /* 0x001fe20000000000 */
[----:B------:R-:W-:Y:S01]  /*11b0*/  MOV R22, RZ ;  /* 0x000000ff00167202 */ /* 0x000fe20000000f00 */
[----:B------:R-:W5:Y:S04]  /*11c0*/  LDG.E.U16 R20, desc[UR6][R20.64] ;  /* 0x0000000614147981 */ /* 0x000f68000c1e1500 */
[----:B------:R-:W1:Y:S01]  /*11d0*/  F2I.FTZ.U32.TRUNC.NTZ R23, R23 ;  /* 0x0000001700177305 */ /* 0x000e62000021f000 */
[----:B------:R0:W5:Y:S01]  /*11e0*/  LDG.E.U16 R21, desc[UR6][R10.64] ;  /* 0x000000060a157981 */ /* 0x000162000c1e1500 */
[----:B-1----:R-:W-:-:S05]  /*11f0*/  IADD3 R12, PT, PT, RZ, -R23, RZ ;  /* 0x80000017ff0c7210 */ /* 0x002fca0007ffe0ff */
[----:B------:R-:W-:-:S04]  /*1200*/  IMAD R13, R12, R19, RZ ;  /* 0x000000130c0d7224 */ /* 0x000fc800078e02ff */
[----:B------:R-:W-:-:S06]  /*1210*/  IMAD.HI.U32 R22, R23, R13, R22 ;  /* 0x0000000d17167227 */ /* 0x000fcc00078e0016 */
[----:B0-----:R-:W-:-:S04]  /*1220*/  IMAD.HI.U32 R10, R22, R18, RZ ;  /* 0x00000012160a7227 */ /* 0x001fc800078e00ff */
        /* <DEDUP_REMOVED lines=8> */
[----:B------:R-:W-:-:S07]  /*12b0*/  LOP3.LUT R11, RZ, R27, RZ, 0x33, !PT ;  /* 0x0000001bff0b7212 */ /* 0x000fce00078e33ff */
[----:B------:R-:W-:Y:S01]  /*12c0*/  @P0 VIADD R10, R10, 0x1 ;  /* 0x000000010a0a0836 */ /* 0x000fe20000000000 */
[----:B------:R-:W-:-:S04]  /*12d0*/  ISETP.NE.AND P0, PT, R27, RZ, PT ;  /* 0x000000ff1b00720c */ /* 0x000fc80003f05270 */
[----:B------:R-:W-:-:S04]  /*12e0*/  @!P2 IADD3 R10, PT, PT, -R10, RZ, RZ ;  /* 0x000000ff0a0aa210 */ /* 0x000fc80007ffe1ff */
[----:B------:R-:W-:-:S04]  /*12f0*/  SEL R10, R11, R10, !P0 ;  /* 0x0000000a0b0a7207 */ /* 0x000fc80004000000 */
[----:B------:R-:W-:-:S05]  /*1300*/  IADD3 R12, PT, PT, -R10, RZ, RZ ;  /* 0x000000ff0a0c7210 */ /* 0x000fca0007ffe1ff */
        /* <DEDUP_REMOVED lines=9> */
[----:B0-----:R-:W-:-:S04]  /*13a0*/  IMAD.IADD R17, R16, 0x1, R15 ;  /* 0x0000000110117824 */ /* 0x001fc800078e020f */
[C---:B------:R-:W-:Y:S01]  /*13b0*/  IMAD R12, R17.reuse, UR17, RZ ;  /* 0x00000011110c7c24 */ /* 0x040fe2000f8e02ff */
[----:B------:R-:W-:-:S03]  /*13c0*/  IADD3 R18, PT, PT, R17, R15, RZ ;  /* 0x0000000f11127210 */ /* 0x000fc60007ffe0ff */
[----:B--2---:R-:W-:Y:S01]  /*13d0*/  IMAD.WIDE R12, R12, 0x2, R26 ;  /* 0x000000020c0c7825 */ /* 0x004fe200078e021a */
[----:B------:R-:W-:-:S03]  /*13e0*/  IADD3 R19, PT, PT, R18, R15, RZ ;  /* 0x0000000f12137210 */ /* 0x000fc60007ffe0ff */
[----:B------:R-:W-:Y:S02]  /*13f0*/  IMAD R14, R18, UR17, RZ ;  /* 0x00000011120e7c24 */ /* 0x000fe4000f8e02ff */
[----:B------:R-:W-:-:S04]  /*1400*/  IMAD.WIDE R10, R10, 0x2, R26 ;  /* 0x000000020a0a7825 */ /* 0x000fc800078e021a */
[----:B------:R-:W-:Y:S01]  /*1410*/  IMAD.WIDE R14, R14, 0x2, R26 ;  /* 0x000000020e0e7825 */ /* 0x000fe200078e021a */
[----:B------:R0:W5:Y:S04]  /*1420*/  LDG.E.U16 R25, desc[UR6][R10.64] ;  /* 0x000000060a197981 */ /* 0x000168000c1e1500 */
[----:B------:R2:W5:Y:S04]  /*1430*/  LDG.E.U16 R26, desc[UR6][R12.64] ;  /* 0x000000060c1a7981 */ /* 0x000568000c1e1500 */
[----:B------:R3:W5:Y:S01]  /*1440*/  LDG.E.U16 R27, desc[UR6][R14.64] ;  /* 0x000000060e1b7981 */ /* 0x000762000c1e1500 */
[C---:B0-----:R-:W-:Y:S01]  /*1450*/  IMAD R10, R19.reuse, UR17, RZ ;  /* 0x00000011130a7c24 */ /* 0x041fe2000f8e02ff */
[----:B--2---:R-:W0:Y:S01]  /*1460*/  LDC.64 R12, c[0x0][0x530] ;  /* 0x00014c00ff0c7b82 */ /* 0x004e220000000a00 */
[----:B------:R-:W-:-:S02]  /*1470*/  IMAD R19, R19, UR18, RZ ;  /* 0x0000001213137c24 */ /* 0x000fc4000f8e02ff */
[----:B---3--:R-:W-:-:S04]  /*1480*/  IMAD R14, R17, UR18, RZ ;  /* 0x00000012110e7c24 */ /* 0x008fc8000f8e02ff */
[----:B-1----:R-:W-:-:S06]  /*1490*/  IMAD.WIDE R14, R14, 0x2, R2 ;  /* 0x000000020e0e7825 */ /* 0x002fcc00078e0202 */
[----:B------:R1:W5:Y:S01]  /*14a0*/  LDG.E.U16 R14, desc[UR6][R14.64] ;  /* 0x000000060e0e7981 */ /* 0x000362000c1e1500 */
[----:B0-----:R-:W-:-:S04]  /*14b0*/  IMAD.WIDE R10, R10, 0x2, R12 ;  /* 0x000000020a0a7825 */ /* 0x001fc800078e020c */
        /* <DEDUP_REMOVED lines=11> */
.L_x_1087:
        /* <DEDUP_REMOVED lines=8> */
.L_x_1088:
[----:B-1----:R-:W2:Y:S01]  /*15f0*/  LDL.LU R11, [R1] ;  /* 0x00000000010b7983 */ /* 0x002ea20000300800 */
[----:B-----5:R-:W-:Y:S02]  /*1600*/  HADD2.F32 R7, -RZ, R7.H0_H0 ;  /* 0x20000007ff077230 */ /* 0x020fe40000004100 */
[----:B------:R-:W-:Y:S02]  /*1610*/  HADD2.F32 R25, -RZ, R25.H0_H0 ;  /* 0x20000019ff197230 */ /* 0x000fe40000004100 */
[----:B------:R-:W-:Y:S02]  /*1620*/  HADD2.F32 R12, -RZ, R12.H0_H0 ;  /* 0x2000000cff0c7230 */ /* 0x000fe40000004100 */
[----:B------:R-:W-:Y:S02]  /*1630*/  HADD2.F32 R13, -RZ, R28.H0_H0 ;  /* 0x2000001cff0d7230 */ /* 0x000fe40000004100 */
[----:B------:R-:W-:Y:S01]  /*1640*/  HADD2.F32 R17, -RZ, R24.H0_H0 ;  /* 0x20000018ff117230 */ /* 0x000fe20000004100 */
[----:B------:R-:W0:Y:S01]  /*1650*/  LDC R28, c[0x0][0x974] ;  /* 0x00025d00ff1c7b82 */ /* 0x000e220000000800 */
[----:B------:R-:W-:-:S02]  /*1660*/  HADD2.F32 R29, -RZ, R29.H0_H0 ;  /* 0x2000001dff1d7230 */ /* 0x000fc40000004100 */
[----:B------:R-:W-:-:S05]  /*1670*/  HADD2.F32 R8, -RZ, R8.H0_H0 ;  /* 0x20000008ff087230 */ /* 0x000fca0000004100 */
[----:B------:R-:W-:Y:S02]  /*1680*/  FADD.FTZ R8, R29, R8 ;  /* 0x000000081d087221 */ /* 0x000fe40000010000 */
[----:B------:R-:W3:Y:S01]  /*1690*/  LDL R29, [R1+0x8] ;  /* 0x00000800011d7983 */ /* 0x000ee20000100800 */
[----:B------:R-:W-:-:S05]  /*16a0*/  HADD2.F32 R20, -RZ, R20.H0_H0 ;  /* 0x20000014ff147230 */ /* 0x000fca0000004100 */
[----:B------:R-:W-:Y:S01]  /*16b0*/  FADD.FTZ R17, R17, R20 ;  /* 0x0000001411117221 */ /* 0x000fe20000010000 */
[----:B------:R-:W-:Y:S02]  /*16c0*/  HADD2.F32 R20, -RZ, R27.H0_H0 ;  /* 0x2000001bff147230 */ /* 0x000fe40000004100 */
[----:B------:R-:W-:-:S05]  /*16d0*/  HADD2.F32 R19, -RZ, R26.H0_H0 ;  /* 0x2000001aff137230 */ /* 0x000fca0000004100 */
[----:B------:R-:W-:Y:S01]  /*16e0*/  FADD.FTZ R19, R8, R19 ;  /* 0x0000001308137221 */ /* 0x000fe20000010000 */
[----:B------:R-:W-:Y:S01]  /*16f0*/  MOV R8, RZ ;  /* 0x000000ff00087202 */ /* 0x000fe20000000f00 */
[----:B------:R-:W-:Y:S02]  /*1700*/  HADD2.F32 R10, -RZ, R10.H0_H0 ;  /* 0x2000000aff0a7230 */ /* 0x000fe40000004100 */
[----:B------:R-:W-:-:S03]  /*1710*/  HADD2.F32 R14, -RZ, R14.H0_H0 ;  /* 0x2000000eff0e7230 */ /* 0x000fc60000004100 */
[----:B------:R-:W-:Y:S01]  /*1720*/  FADD.FTZ R10, R17, R10 ;  /* 0x0000000a110a7221 */ /* 0x000fe20000010000 */
[----:B------:R-:W-:Y:S01]  /*1730*/  IABS R17, R6 ;  /* 0x0000000600117213 */ /* 0x000fe20000000000 */
[----:B------:R-:W-:Y:S01]  /*1740*/  FADD.FTZ R19, R19, R14 ;  /* 0x0000000e13137221 */ /* 0x000fe20000010000 */
[----:B------:R-:W-:Y:S02]  /*1750*/  HADD2.F32 R14, -RZ, R16.H0_H0 ;  /* 0x20000010ff0e7230 */ /* 0x000fe40000004100 */
[----:B------:R-:W-:Y:S02]  /*1760*/  HADD2.F32 R21, -RZ, R21.H0_H0 ;  /* 0x20000015ff157230 */ /* 0x000fe40000004100 */
[----:B--2---:R-:W-:-:S05]  /*1770*/  HADD2.F32 R11, -RZ, R11.H0_H0 ;  /* 0x2000000bff0b7230 */ /* 0x004fca0000004100 */
[----:B------:R-:W-:Y:S02]  /*1780*/  FADD.FTZ R7, R11, R7 ;  /* 0x000000070b077221 */ /* 0x000fe40000010000 */
[----:B------:R-:W1:Y:S02]  /*1790*/  LDC R11, c[0x0][0x7c4] ;  /* 0x0001f100ff0b7b82 */ /* 0x000e640000000800 */
[----:B------:R-:W-:-:S04]  /*17a0*/  FADD.FTZ R7, R7, R25 ;  /* 0x0000001907077221 */ /* 0x000fc80000010000 */
[----:B------:R-:W-:Y:S01]  /*17b0*/  FADD.FTZ R7, R7, R12 ;  /* 0x0000000c07077221 */ /* 0x000fe20000010000 */
[----:B------:R-:W-:-:S05]  /*17c0*/  HADD2.F32 R12, -RZ, R9.H0_H0 ;  /* 0x20000009ff0c7230 */ /* 0x000fca0000004100 */
[----:B------:R-:W-:Y:S01]  /*17d0*/  FADD.FTZ R13, R13, R12 ;  /* 0x0000000c0d0d7221 */ /* 0x000fe20000010000 */
[----:B-1----:R-:W-:-:S04]  /*17e0*/  IABS R12, R11 ;  /* 0x0000000b000c7213 */ /* 0x002fc80000000000 */
[----:B------:R-:W1:Y:S08]  /*17f0*/  I2F.RP R24, R12 ;  /* 0x0000000c00187306 */ /* 0x000e700000209400 */
[----:B-1----:R-:W1:Y:S02]  /*1800*/  MUFU.RCP R24, R24 ;  /* 0x0000001800187308 */ /* 0x002e640000001000 */
[----:B-1----:R-:W-:-:S06]  /*1810*/  VIADD R9, R24, 0xffffffe ;  /* 0x0ffffffe18097836 */ /* 0x002fcc0000000000 */
[----:B------:R-:W1:Y:S01]  /*1820*/  F2I.FTZ.U32.TRUNC.NTZ R9, R9 ;  /* 0x0000000900097305 */ /* 0x000e62000021f000 */
[----:B------:R-:W-:Y:S01]  /*1830*/  FADD.FTZ R15, R13, R20 ;  /* 0x000000140d0f7221 */ /* 0x000fe20000010000 */
[----:B-1----:R-:W-:-:S05]  /*1840*/  IADD3 R13, PT, PT, RZ, -R9, RZ ;  /* 0x80000009ff0d7210 */ /* 0x002fca0007ffe0ff */
[----:B------:R-:W-:-:S04]  /*1850*/  IMAD R13, R13, R12, RZ ;  /* 0x0000000c0d0d7224 */ /* 0x000fc800078e02ff */
[----:B------:R-:W-:Y:S02]  /*1860*/  IMAD.HI.U32 R8, R9, R13, R8 ;  /* 0x0000000d09087227 */ /* 0x000fe400078e0008 */
[----:B------:R-:W1:Y:S02]  /*1870*/  LDC R13, c[0x0][0x89c] ;  /* 0x00022700ff0d7b82 */ /* 0x000e640000000800 */
[----:B------:R-:W-:Y:S02]  /*1880*/  HADD2.F32 R9, -RZ, R18.H0_H0 ;  /* 0x20000012ff097230 */ /* 0x000fe40000004100 */
[----:B------:R-:W-:-:S04]  /*1890*/  IMAD.HI.U32 R8, R8, R17, RZ ;  /* 0x0000001108087227 */ /* 0x000fc800078e00ff */
[----:B------:R-:W-:Y:S01]  /*18a0*/  FADD.FTZ R14, R15, R14 ;  /* 0x0000000e0f0e7221 */ /* 0x000fe20000010000 */
[----:B------:R-:W-:Y:S02]  /*18b0*/  IMAD.MOV R15, RZ, RZ, -R8 ;  /* 0x000000ffff0f7224 */ /* 0x000fe400078e0a08 */
        /* <DEDUP_REMOVED lines=8> */
[----:B------:R-:W4:Y:S04]  /*1940*/  MUFU.EX2 R18, R18 ;  /* 0x0000001200127308 */ /* 0x000f280000000800 */
[----:B-1----:R-:W1:Y:S01]  /*1950*/  MUFU.RCP R19, R19 ;  /* 0x0000001300137308 */ /* 0x002e620000001000 */
[----:B------:R-:W-:Y:S01]  /*1960*/  @!P2 IADD3 R15, PT, PT, R15, -R12, RZ ;  /* 0x8000000c0f0fa210 */ /* 0x000fe20007ffe0ff */
[----:B------:R-:W-:Y:S01]  /*1970*/  FMUL.FTZ R10, R10, -1.4426950216293334961 ;  /* 0xbfb8aa3b0a0a7820 */ /* 0x000fe20000410000 */
[----:B--2---:R-:W-:-:S02]  /*1980*/  FADD.FTZ R24, R9, 1 ;  /* 0x3f80000009187421 */ /* 0x004fc40000010000 */
[----:B------:R-:W-:Y:S02]  /*1990*/  ISETP.GE.U32.AND P1, PT, R15, R12, PT ;  /* 0x0000000c0f00720c */ /* 0x000fe40003f26070 */
[----:B------:R-:W-:Y:S01]  /*19a0*/  LOP3.LUT R9, R6, R11, RZ, 0x3c, !PT ;  /* 0x0000000b06097212 */ /* 0x000fe200078e3cff */
[----:B------:R-:W2:Y:S01]  /*19b0*/  MUFU.RCP R12, R24 ;  /* 0x00000018000c7308 */ /* 0x000ea20000001000 */
[----:B----4-:R-:W-:Y:S01]  /*19c0*/  FADD.FTZ R20, R18, 1 ;  /* 0x3f80000012147421 */ /* 0x010fe20000010000 */
[----:B------:R-:W-:Y:S02]  /*19d0*/  @!P2 IADD3 R8, PT, PT, R8, 0x1, RZ ;  /* 0x000000010808a810 */ /* 0x000fe40007ffe0ff */
[----:B------:R-:W-:Y:S02]  /*19e0*/  ISETP.GE.AND P3, PT, R9, RZ, PT ;  /* 0x000000ff0900720c */ /* 0x000fe40003f66270 */
[----:B------:R-:W-:Y:S02]  /*19f0*/  ISETP.NE.AND P2, PT, R11, RZ, PT ;  /* 0x000000ff0b00720c */ /* 0x000fe40003f45270 */
[----:B------:R-:W-:Y:S01]  /*1a00*/  MUFU.TANH R7, R14 ;  /* 0x0000000e00077308 */ /* 0x000fe20000002400 */
[----:B-1----:R-:W-:-:S07]  /*1a10*/  VIADD R9, R19, 0xffffffe ;  /* 0x0ffffffe13097836 */ /* 0x002fce0000000000 */
[----:B------:R-:W1:Y:S04]  /*1a20*/  MUFU.EX2 R10, R10 ;  /* 0x0000000a000a7308 */ /* 0x000e680000000800 */
[----:B------:R4:W0:Y:S01]  /*1a30*/  MUFU.RCP R14, R20 ;  /* 0x00000014000e7308 */ /* 0x0008220000001000 */
[----:B------:R-:W-:-:S04]  /*1a40*/  @P1 IADD3 R8, PT, PT, R8, 0x1, RZ ;  /* 0x0000000108081810 */ /* 0x000fc80007ffe0ff */
[----:B------:R-:W-:Y:S02]  /*1a50*/  @!P3 IADD3 R8, PT, PT, -R8, RZ, RZ ;  /* 0x000000ff0808b210 */ /* 0x000fe40007ffe1ff */
[----:B------:R-:W-:Y:S01]  /*1a60*/  @!P2 LOP3.LUT R8, RZ, R11, RZ, 0x33, !PT ;  /* 0x0000000bff08a212 */ /* 0x000fe200078e33ff */
[----:B------:R-:W3:Y:S01]  /*1a70*/  F2I.FTZ.U32.TRUNC.NTZ R9, R9 ;  /* 0x0000000900097305 */ /* 0x000ee2000021f000 */
[----:B-1----:R-:W-:Y:S01]  /*1a80*/  FADD.FTZ R15, R10, 1 ;  /* 0x3f8000000a0f7421 */ /* 0x002fe20000010000 */
[----:B--2---:R-:W-:Y:S02]  /*1a90*/  FMUL.FTZ R10, R21, R12 ;  /* 0x0000000c150a7220 */ /* 0x004fe40000410000 */
        /* <DEDUP_REMOVED lines=16> */
[----:B------:R-:W-:Y:S01]  /*1ba0*/  F2FP.F16.F32.PACK_AB R18, R19, R18 ;  /* 0x000000121312723e */ /* 0x000fe200000000ff */
        /* <DEDUP_REMOVED lines=73> */
[----:B------:R-:W-:Y:S01]  /*2040*/  F2FP.F16.F32.PACK_AB R0, R21, R14 ;  /* 0x0000000e1500723e */ /* 0x000fe200000000ff */
[----:B------:R-:W-:Y:S01]  /*2050*/  IMAD R19, R3, UR14, R4 ;  /* 0x0000000e03137c24 */ /* 0x000fe2000f8e0204 */
[----:B------:R-:W-:Y:S01]  /*2060*/  F2FP.F16.F32.PACK_AB R12, R12, R7 ;  /* 0x000000070c0c723e */ /* 0x000fe200000000ff */
        /* <DEDUP_REMOVED lines=17> */
.L_x_1086:
[----:B------:R-:W-:Y:S05]  /*2180*/  EXIT ;  /* 0x000000000000794d */ /* 0x000fea0003800000 */
.L_x_1090:
        /* <DEDUP_REMOVED lines=15> */
.L_x_1411:


//--------------------- .text._ZN2at6native38_GLOBAL__N__9a469cfd_6_RNN_cu_eca79a6d6kernel17lstm_cell_forwardIN3c104HalfEfiLi1EEEvNS_4cuda6detail10TensorInfoIT_T1_EESB_SB_SB_SB_SB_SB_SB_SA_SA_ --------------------------
	.section	.text._ZN2at6native38_GLOBAL__N__9a469cfd_6_RNN_cu_eca79a6d6kernel17lstm_cell_forwardIN3c104HalfEfiLi1EEEvNS_4cuda6detail10TensorInfoIT_T1_EESB_SB_SB_SB_SB_SB_SB_SA_SA_,"ax",@progbits
	.align	128
.text._ZN2at6native38_GLOBAL__N__9a469cfd_6_RNN_cu_eca79a6d6kernel17lstm_cell_forwardIN3c104HalfEfiLi1EEEvNS_4cuda6detail10TensorInfoIT_T1_EESB_SB_SB_SB_SB_SB_SB_SA_SA_:
        .type           _ZN2at6native38_GLOBAL__N__9a469cfd_6_RNN_cu_eca79a6d6kernel17lstm_cell_forwardIN3c104HalfEfiLi1EEEvNS_4cuda6detail10TensorInfoIT_T1_EESB_SB_SB_SB_SB_SB_SB_SA_SA_,@function
        .size           _ZN2at6native38_GLOBAL__N__9a469cfd_6_RNN_cu_eca79a6d6kernel17lstm_cell_forwardIN3c104HalfEfiLi1EEEvNS_4cuda6detail10TensorInfoIT_T1_EESB_SB_SB_SB_SB_SB_SB_SA_SA_,(.L_x_1412 - _ZN2at6native38_GLOBAL__N__9a469cfd_6_RNN_cu_eca79a6d6kernel17lstm_cell_forwardIN3c104HalfEfiLi1EEEvNS_4cuda6detail10TensorInfoIT_T1_EESB_SB_SB_SB_SB_SB_SB_SA_SA_)
        .other          _ZN2at6native38_GLOBAL__N__9a469cfd_6_RNN_cu_eca79a6d6kernel17lstm_cell_forwardIN3c104HalfEfiLi1EEEvNS_4cuda6detail10TensorInfoIT_T1_EESB_SB_SB_SB_SB_SB_SB_SA_SA_,@"STO_CUDA_ENTRY STV_DEFAULT"
_ZN2at6native38_GLOBAL__N__9a469cfd_6_RNN_cu_eca79a6d6kernel17lstm_cell_forwardIN3c104HalfEfiLi1EEEvNS_4cuda6detail10TensorInfoIT_T1_EESB_SB_SB_SB_SB_SB_SB_SA_SA_:
        /* <DEDUP_REMOVED lines=30> */
.L_x_1092:
        /* <DEDUP_REMOVED lines=52> */
[----:B--2---:R-:W-:-:S03]  /*0520*/  HADD2.F32 R25, -RZ, R10.H0_H0 ;  /* 0x2000000aff197230 */ /* 0x004fc60000004100 */
[----:B------:R0:W2:Y:S01]  /*0530*/  LDG.E.U16 R10, desc[UR6][R26.64] ;  /* 0x000000061a0a7981 */ /* 0x0000a2000c1e1500 */
[----:B---3--:R-:W-:-:S05]  /*0540*/  HADD2.F32 R24, -RZ, R24.H0_H0 ;  /* 0x20000018ff187230 */ /* 0x008fca0000004100 */
[----:B------:R-:W-:Y:S01]  /*0550*/  FADD.FTZ R21, R25, R24 ;  /* 0x0000001819157221 */ /* 0x000fe20000010000 */
[----:B------:R-:W-:Y:S02]  /*0560*/  IMAD R25, R18, UR12, RZ ;  /* 0x0000000c12197c24 */ /* 0x000fe4000f8e02ff */
[----:B----4-:R-:W-:Y:S02]  /*0570*/  HADD2.F32 R23, -RZ, R22.H0_H0 ;  /* 0x20000016ff177230 */ /* 0x010fe40000004100 */
[----:B------:R-:W-:Y:S01]  /*0580*/  IMAD.WIDE R24, R25, 0x2, R16 ;  /* 0x0000000219187825 */ /* 0x000fe200078e0210 */
[----:B------:R-:W-:-:S05]  /*0590*/  IADD3 R22, PT, PT, R20, R19, RZ ;  /* 0x0000001314167210 */ /* 0x000fca0007ffe0ff */
[----:B------:R1:W3:Y:S01]  /*05a0*/  LDG.E.U16 R24, desc[UR6][R24.64] ;  /* 0x0000000618187981 */ /* 0x0002e2000c1e1500 */
[----:B-----5:R-:W-:Y:S02]  /*05b0*/  HADD2.F32 R28, -RZ, R28.H0_H0 ;  /* 0x2000001cff1c7230 */ /* 0x020fe40000004100 */
        /* <DEDUP_REMOVED lines=33> */
[----:B------:R-:W-:Y:S02]  /*07d0*/  HADD2.F32 R11, -RZ, R11.H0_H0 ;  /* 0x2000000bff0b7230 */ /* 0x000fe40000004100 */
[----:B---3--:R-:W-:Y:S02]  /*07e0*/  HADD2.F32 R24, -RZ, R24.H0_H0 ;  /* 0x20000018ff187230 */ /* 0x008fe40000004100 */
[----:B----4-:R-:W-:-:S05]  /*07f0*/  HADD2.F32 R26, -RZ, R26.H0_H0 ;  /* 0x2000001aff1a7230 */ /* 0x010fca0000004100 */
[----:B------:R-:W-:Y:S01]  /*0800*/  FADD.FTZ R23, R23, R26 ;  /* 0x0000001a17177221 */ /* 0x000fe20000010000 */
[----:B------:R-:W-:Y:S01]  /*0810*/  FADD.FTZ R21, R21, R24 ;  /* 0x0000001815157221 */ /* 0x000fe20000010000 */
[----:B--2---:R-:W-:Y:S02]  /*0820*/  HADD2.F32 R10, -RZ, R10.H0_H0 ;  /* 0x2000000aff0a7230 */ /* 0x004fe40000004100 */
[----:B-----5:R-:W-:Y:S02]  /*0830*/  HADD2.F32 R27, -RZ, R27.H0_H0 ;  /* 0x2000001bff1b7230 */ /* 0x020fe40000004100 */
[----:B------:R-:W-:Y:S02]  /*0840*/  HADD2.F32 R28, -RZ, R28.H0_H0 ;  /* 0x2000001cff1c7230 */ /* 0x000fe40000004100 */
[----:B------:R-:W-:Y:S02]  /*0850*/  HADD2.F32 R20, -RZ, R20.H0_H0 ;  /* 0x20000014ff147230 */ /* 0x000fe40000004100 */
[----:B------:R-:W-:-:S05]  /*0860*/  HADD2.F32 R22, -RZ, R22.H0_H0 ;  /* 0x20000016ff167230 */ /* 0x000fca0000004100 */
[----:B------:R-:W-:Y:S01]  /*0870*/  FADD.FTZ R22, R23, R22 ;  /* 0x0000001617167221 */ /* 0x000fe20000010000 */
[----:B------:R-:W-:-:S03]  /*0880*/  FADD.FTZ R20, R21, R20 ;  /* 0x0000001415147221 */ /* 0x000fc60000010000 */
[----:B------:R-:W-:Y:S01]  /*0890*/  FMUL.FTZ R22, R22, -1.4426950216293334961 ;  /* 0xbfb8aa3b16167820 */ /* 0x000fe20000410000 */
[----:B------:R-:W-:-:S05]  /*08a0*/  FMUL.FTZ R20, R20, -1.4426950216293334961 ;  /* 0xbfb8aa3b14147820 */ /* 0x000fca0000410000 */
[----:B------:R-:W1:Y:S04]  /*08b0*/  MUFU.EX2 R22, R22 ;  /* 0x0000001600167308 */ /* 0x000e680000000800 */
[----:B------:R-:W2:Y:S01]  /*08c0*/  MUFU.EX2 R20, R20 ;  /* 0x0000001400147308 */ /* 0x000ea20000000800 */
[----:B------:R-:W-:Y:S02]  /*08d0*/  HADD2.F32 R29, -RZ, R29.H0_H0 ;  /* 0x2000001dff1d7230 */ /* 0x000fe40000004100 */
[----:B------:R-:W-:-:S03]  /*08e0*/  HADD2.F32 R14, -RZ, R14.H0_H0 ;  /* 0x2000000eff0e7230 */ /* 0x000fc60000004100 */
[----:B------:R-:W-:Y:S02]  /*08f0*/  FADD.FTZ R10, R10, R29 ;  /* 0x0000001d0a0a7221 */ /* 0x000fe40000010000 */
[----:B------:R-:W-:Y:S01]  /*0900*/  FADD.FTZ R11, R11, R14 ;  /* 0x0000000e0b0b7221 */ /* 0x000fe20000010000 */
[----:B-1----:R-:W-:-:S03]  /*0910*/  FADD.FTZ R19, R22, 1 ;  /* 0x3f80000016137421 */ /* 0x002fc60000010000 */
[----:B------:R-:W-:Y:S01]  /*0920*/  FADD.FTZ R11, R11, R28 ;  /* 0x0000001c0b0b7221 */ /* 0x000fe20000010000 */
[----:B0-----:R-:W-:Y:S02]  /*0930*/  HADD2.F32 R12, -RZ, R15.H0_H0 ;  /* 0x2000000fff0c7230 */ /* 0x001fe40000004100 */
[----:B------:R-:W-:Y:S01]  /*0940*/  FADD.FTZ R10, R10, R27 ;  /* 0x0000001b0a0a7221 */ /* 0x000fe20000010000 */
[----:B------:R-:W-:Y:S01]  /*0950*/  HADD2.F32 R25, -RZ, R25.H0_H0 ;  /* 0x20000019ff197230 */ /* 0x000fe20000004100 */
        /* <DEDUP_REMOVED lines=9> */
[----:B------:R-:W-:-:S02]  /*09f0*/  HADD2.F32 R12, -RZ, R18.H0_H0 ;  /* 0x20000012ff0c7230 */ /* 0x000fc40000004100 */
[----:B----4-:R-:W-:Y:S02]  /*0a00*/  FADD.FTZ R18, R11, 1 ;  /* 0x3f8000000b127421 */ /* 0x010fe40000010000 */
[----:B--2---:R-:W2:Y:S01]  /*0a10*/  LDC.64 R10, c[0x0][0x968] ;  /* 0x00025a00ff0a7b82 */ /* 0x004ea20000000a00 */
[----:B0-----:R-:W-:-:S04]  /*0a20*/  FMUL.FTZ R13, R12, R19 ;  /* 0x000000130c0d7220 */ /* 0x001fc80000410000 */
[----:B---3--:R-:W-:Y:S01]  /*0a30*/  FFMA.FTZ R22, R16, R21, R13 ;  /* 0x0000001510167223 */ /* 0x008fe2000001000d */
[----:B------:R-:W-:Y:S02]  /*0a40*/  MUFU.RCP R18, R18 ;  /* 0x0000001200127308 */ /* 0x000fe40000001000 */
[----:B------:R-:W0:Y:S06]  /*0a50*/  LDC.64 R12, c[0x0][0x890] ;  /* 0x00022400ff0c7b82 */ /* 0x000e2c0000000a00 */
        /* <DEDUP_REMOVED lines=8> */
[----:B------:R-:W-:Y:S01]  /*0ae0*/  F2FP.F16.F32.PACK_AB R17, R22, R17 ;  /* 0x000000111611723e */ /* 0x000fe200000000ff */
[----:B------:R-:W-:Y:S02]  /*0af0*/  IMAD R19, R6, UR8, RZ ;  /* 0x0000000806137c24 */ /* 0x000fe4000f8e02ff */
[----:B0-----:R-:W-:Y:S02]  /*0b00*/  IMAD.WIDE R12, R23, 0x2, R12 ;  /* 0x00000002170c7825 */ /* 0x001fe400078e020c */
[----:B------:R0:W-:Y:S01]  /*0b10*/  STG.E.U16 desc[UR6][R14.64], R17 ;  /* 0x000000110e007986 */ /* 0x0001e2000c101506 */
[----:B------:R-:W-:Y:S01]  /*0b20*/  F2FP.F16.F32.PACK_AB R27, R27, R16 ;  /* 0x000000101b1b723e */ /* 0x000fe200000000ff */
[----:B------:R-:W-:Y:S02]  /*0b30*/  IMAD R23, R8, UR8, RZ ;  /* 0x0000000808177c24 */ /* 0x000fe4000f8e02ff */
[----:B------:R-:W-:Y:S01]  /*0b40*/  IMAD R25, R9, UR8, RZ ;  /* 0x0000000809197c24 */ /* 0x000fe2000f8e02ff */
[----:B0-----:R-:W-:Y:S01]  /*0b50*/  F2FP.F16.F32.PACK_AB R15, R20, R21 ;  /* 0x00000015140f723e */ /* 0x001fe200000000ff */
        /* <DEDUP_REMOVED lines=17> */
.L_x_1091:
        /* <DEDUP_REMOVED lines=18> */
.L_x_1093:
        /* <DEDUP_REMOVED lines=51> */
[----:B------:R-:W-:Y:S02]  /*10c0*/  IMAD R25, R10, UR8, RZ ;  /* 0x000000080a197c24 */ /* 0x000fe4000f8e02ff */
[----:B--2---:R-:W-:Y:S02]  /*10d0*/  HADD2.F32 R7, -RZ, R7.H0_H0 ;  /* 0x20000007ff077230 */ /* 0x004fe40000004100 */
[----:B---3--:R-:W-:Y:S02]  /*10e0*/  HADD2.F32 R24, -RZ, R24.H0_H0 ;  /* 0x20000018ff187230 */ /* 0x008fe40000004100 */
[----:B----4-:R-:W-:Y:S02]  /*10f0*/  HADD2.F32 R21, -RZ, R21.H0_H0 ;  /* 0x20000015ff157230 */ /* 0x010fe40000004100 */
[----:B-----5:R-:W-:-:S03]  /*1100*/  HADD2.F32 R20, -RZ, R20.H0_H0 ;  /* 0x20000014ff147230 */ /* 0x020fc60000004100 */
[----:B------:R-:W-:Y:S02]  /*1110*/  FADD.FTZ R21, R21, R24 ;  /* 0x0000001815157221 */ /* 0x000fe40000010000 */
[----:B------:R-:W-:Y:S02]  /*1120*/  FADD.FTZ R7, R7, R20 ;  /* 0x0000001407077221 */ /* 0x000fe40000010000 */
[----:B------:R-:W-:Y:S02]  /*1130*/  FADD.FTZ R21, RZ, R21 ;  /* 0x00000015ff157221 */ /* 0x000fe40000010000 */
[----:B------:R-:W-:Y:S02]  /*1140*/  FADD.FTZ R7, RZ, R7 ;  /* 0x00000007ff077221 */ /* 0x000fe40000010000 */
[----:B------:R-:W-:Y:S02]  /*1150*/  FADD.FTZ R21, RZ, R21 ;  /* 0x00000015ff157221 */ /* 0x000fe40000010000 */
[----:B------:R-:W-:-:S02]  /*1160*/  FADD.FTZ R7, RZ, R7 ;  /* 0x00000007ff077221 */ /* 0x000fc40000010000 */
[----:B------:R-:W-:Y:S01]  /*1170*/  FMUL.FTZ R21, R21, -1.4426950216293334961 ;  /* 0xbfb8aa3b15157820 */ /* 0x000fe20000410000 */
[----:B-1----:R-:W-:Y:S02]  /*1180*/  HADD2.F32 R15, -RZ, R12.H0_H0 ;  /* 0x2000000cff0f7230 */ /* 0x002fe40000004100 */
[----:B------:R-:W-:-:S03]  /*1190*/  FMUL.FTZ R12, R7, -1.4426950216293334961 ;  /* 0xbfb8aa3b070c7820 */ /* 0x000fc60000410000 */
[----:B------:R-:W0:Y:S01]  /*11a0*/  MUFU.EX2 R21, R21 ;  /* 0x0000001500157308 */ /* 0x000e220000000800 */
[----:B------:R-:W-:Y:S02]  /*11b0*/  HADD2.F32 R16, -RZ, R16.H0_H0 ;  /* 0x20000010ff107230 */ /* 0x000fe40000004100 */
[----:B------:R-:W-:Y:S01]  /*11c0*/  HADD2.F32 R13, -RZ, R18.H0_H0 ;  /* 0x20000012ff0d7230 */ /* 0x000fe20000004100 */
[----:B------:R-:W1:Y:S01]  /*11d0*/  MUFU.EX2 R12, R12 ;  /* 0x0000000c000c7308 */ /* 0x000e620000000800 */
[----:B------:R-:W-:-:S03]  /*11e0*/  HADD2.F32 R14, -RZ, R14.H0_H0 ;  /* 0x2000000eff0e7230 */ /* 0x000fc60000004100 */
        /* <DEDUP_REMOVED lines=13> */
[----:B------:R-:W-:-:S07]  /*12c0*/  HADD2.F32 R15, -RZ, R22.H0_H0 ;  /* 0x20000016ff0f7230 */ /* 0x000fce0000004100 */
        /* <DEDUP_REMOVED lines=14> */
[----:B------:R-:W-:Y:S01]  /*13b0*/  F2FP.F16.F32.PACK_AB R18, R22, R23 ;  /* 0x000000171612723e */ /* 0x000fe200000000ff */
[----:B------:R-:W-:Y:S01]  /*13c0*/  FADD.FTZ R23, R20, -RZ ;  /* 0x800000ff14177221 */ /* 0x000fe20000010000 */
[----:B------:R-:W-:Y:S01]  /*13d0*/  FADD.FTZ R22, R19, -RZ ;  /* 0x800000ff13167221 */ /* 0x000fe20000010000 */
[----:B------:R-:W-:Y:S02]  /*13e0*/  IMAD R21, R9, UR8, RZ ;  /* 0x0000000809157c24 */ /* 0x000fe4000f8e02ff */
[----:B------:R0:W-:Y:S01]  /*13f0*/  STG.E.U16 desc[UR6][R16.64], R18 ;  /* 0x0000001210007986 */ /* 0x0001e2000c101506 */
[----:B------:R-:W-:Y:S01]  /*1400*/  IMAD R9, R8, UR8, RZ ;  /* 0x0000000808097c24 */ /* 0x000fe2000f8e02ff */
[----:B------:R-:W-:Y:S01]  /*1410*/  F2FP.F16.F32.PACK_AB R22, R22, R7 ;  /* 0x000000071616723e */ /* 0x000fe200000000ff */
[----:B-1----:R-:W-:Y:S01]  /*1420*/  IMAD.WIDE R20, R21, 0x2, R12 ;  /* 0x0000000215147825 */ /* 0x002fe200078e020c */
[----:B------:R-:W-:Y:S02]  /*1430*/  PRMT R7, R18, 0x7632, R7 ;  /* 0x0000763212077816 */ /* 0x000fe40000000007 */
[----:B0-----:R-:W-:Y:S01]  /*1440*/  F2FP.F16.F32.PACK_AB R17, R23, R24 ;  /* 0x000000181711723e */ /* 0x001fe200000000ff */
        /* <DEDUP_REMOVED lines=15> */
.L_x_1094:
        /* <DEDUP_REMOVED lines=12> */
.L_x_1412:


//--------------------- .text._ZN2at6native38_GLOBAL__N__9a469cfd_6_RNN_cu_eca79a6d6kernel17lstm_cell_forwardIfflLi2EEEvNS_4cuda6detail10TensorInfoIT_T1_EES9_S9_S9_S9_S9_S9_S9_S8_S8_ --------------------------
	.section	.text._ZN2at6native38_GLOBAL__N__9a469cfd_6_RNN_cu_eca79a6d6kernel17lstm_cell_forwardIfflLi2EEEvNS_4cuda6detail10TensorInfoIT_T1_EES9_S9_S9_S9_S9_S9_S9_S8_S8_,"ax",@progbits
	.align	128
.text._ZN2at6native38_GLOBAL__N__9a469cfd_6_RNN_cu_eca79a6d6kernel17lstm_cell_forwardIfflLi2EEEvNS_4cuda6detail10TensorInfoIT_T1_EES9_S9_S9_S9_S9_S9_S9_S8_S8_:
        .type           _ZN2at6native38_GLOBAL__N__9a469cfd_6_RNN_cu_eca79a6d6kernel17lstm_cell_forwardIfflLi2EEEvNS_4cuda6detail10TensorInfoIT_T1_EES9_S9_S9_S9_S9_S9_S9_S8_S8_,@function
        .size           _ZN2at6native38_GLOBAL__N__9a469cfd_6_RNN_cu_eca79a6d6kernel17lstm_cell_forwardIfflLi2EEEvNS_4cuda6detail10TensorInfoIT_T1_EES9_S9_S9_S9_S9_S9_S9_S8_S8_,(.L_x_1413 - _ZN2at6native38_GLOBAL__N__9a469cfd_6_RNN_cu_eca79a6d6kernel17lstm_cell_forwardIfflLi2EEEvNS_4cuda6detail10TensorInfoIT_T1_EES9_S9_S9_S9_S9_S9_S9_S8_S8_)
        .other          _ZN2at6native38_GLOBAL__N__9a469cfd_6_RNN_cu_eca79a6d6kernel17lstm_cell_forwardIfflLi2EEEvNS_4cuda6detail10TensorInfoIT_T1_EES9_S9_S9_S9_S9_S9_S9_S8_S8_,@"STO_CUDA_ENTRY STV_DEFAULT"
_ZN2at6native38_GLOBAL__N__9a469cfd_6_RNN_cu_eca79a6d6kernel17lstm_cell_forwardIfflLi2EEEvNS_4cuda6detail10TensorInfoIT_T1_EES9_S9_S9_S9_S9_S9_S9_S8_S8_:
        /* <DEDUP_REMOVED lines=48> */
.L_x_1145:
        /* <DEDUP_REMOVED lines=29> */
.L_x_1097:
[----:B------:R-:W1:Y:S01]  /*04d0*/  LDCU.64 UR66, c[0x0][0x1080] ;  /* 0x00021000ff4277ac */ /* 0x000e620008000a00 */
[----:B------:R-:W-:Y:S01]  /*04e0*/  MOV R23, R2 ;  /* 0x0000000200177202 */ /* 0x000fe20000000f00 */
[----:B------:R-:W-:Y:S01]  /*04f0*/  IMAD.MOV.U32 R7, RZ, RZ, R0 ;  /* 0x000000ffff077224 */ /* 0x000fe200078e0000 */
[----:B------:R-:W-:Y:S01]  /*0500*/  MOV R3, 0x540 ;  /* 0x0000054000037802 */ /* 0x000fe20000000f00 */
[----:B-1----:R-:W-:Y:S01]  /*0510*/  IMAD.U32 R5, RZ, RZ, UR66 ;  /* 0x00000042ff057e24 */ /* 0x002fe2000f8e00ff */
[----:B------:R-:W-:-:S07]  /*0520*/  MOV R6, UR67 ;  /* 0x0000004300067c02 */ /* 0x000fce0008000f00 */
[----:B0-----:R-:W-:Y:S05]  /*0530*/  CALL.REL.NOINC `($__internal_35_$__cuda_sm20_div_s64) ;  /* 0x0000003c00e47944 */ /* 0x001fea0003c00000 */
        /* <DEDUP_REMOVED lines=12> */
.L_x_1098:
[----:B0-----:R-:W-:Y:S05]  /*0600*/  BSYNC.RECONVERGENT B1 ;  /* 0x0000000000017941 */ /* 0x001fea0003800200 */
.L_x_1096:
        /* <DEDUP_REMOVED lines=34> */
.L_x_1100:
[----:B------:R-:W0:Y:S01]  /*0830*/  LDCU.64 UR66, c[0x0][0x390] ;  /* 0x00007200ff4277ac */ /* 0x000e220008000a00 */
[----:B------:R-:W-:Y:S01]  /*0840*/  MOV R23, R8 ;  /* 0x0000000800177202 */ /* 0x000fe20000000f00 */
[----:B------:R-:W-:Y:S01]  /*0850*/  IMAD.MOV.U32 R7, RZ, RZ, R9 ;  /* 0x000000ffff077224 */ /* 0x000fe200078e0009 */
[----:B------:R-:W-:Y:S01]  /*0860*/  MOV R3, 0x8a0 ;  /* 0x000008a000037802 */ /* 0x000fe20000000f00 */
[----:B0-----:R-:W-:Y:S01]  /*0870*/  IMAD.U32 R5, RZ, RZ, UR66 ;  /* 0x00000042ff057e24 */ /* 0x001fe2000f8e00ff */
[----:B------:R-:W-:-:S07]  /*0880*/  MOV R6, UR67 ;  /* 0x0000004300067c02 */ /* 0x000fce0008000f00 */
[----:B------:R-:W-:Y:S05]  /*0890*/  CALL.REL.NOINC `($__internal_35_$__cuda_sm20_div_s64) ;  /* 0x0000003c000c7944 */ /* 0x000fea0003c00000 */
        /* <DEDUP_REMOVED lines=10> */
.L_x_1101:
[----:B------:R-:W-:Y:S05]  /*0940*/  BSYNC.RECONVERGENT B1 ;  /* 0x0000000000017941 */ /* 0x000fea0003800200 */
.L_x_1099:
        /* <DEDUP_REMOVED lines=40> */
.L_x_1103:
[----:B------:R-:W1:Y:S01]  /*0bd0*/  LDCU.64 UR66, c[0x0][0x390] ;  /* 0x00007200ff4277ac */ /* 0x000e620008000a00 */
[----:B------:R-:W-:Y:S01]  /*0be0*/  IMAD.MOV.U32 R23, RZ, RZ, R10 ;  /* 0x000000ffff177224 */ /* 0x000fe200078e000a */
[----:B------:R-:W-:Y:S02]  /*0bf0*/  MOV R7, R11 ;  /* 0x0000000b00077202 */ /* 0x000fe40000000f00 */
[----:B------:R-:W-:Y:S02]  /*0c00*/  MOV R3, 0xc40 ;  /* 0x00000c4000037802 */ /* 0x000fe40000000f00 */
[----:B-1----:R-:W-:Y:S01]  /*0c10*/  MOV R5, UR66 ;  /* 0x0000004200057c02 */ /* 0x002fe20008000f00 */
[----:B0-----:R-:W-:-:S07]  /*0c20*/  IMAD.U32 R6, RZ, RZ, UR67 ;  /* 0x00000043ff067e24 */ /* 0x001fce000f8e00ff */
[----:B------:R-:W-:Y:S05]  /*0c30*/  CALL.REL.NOINC `($__internal_35_$__cuda_sm20_div_s64) ;  /* 0x0000003800247944 */ /* 0x000fea0003c00000 */
        /* <DEDUP_REMOVED lines=10> */
.L_x_1104:
[----:B------:R-:W-:Y:S05]  /*0ce0*/  BSYNC.RECONVERGENT B1 ;  /* 0x0000000000017941 */ /* 0x000fea0003800200 */
.L_x_1102:
        /* <DEDUP_REMOVED lines=40> */
.L_x_1106:
[----:B------:R-:W1:Y:S01]  /*0f70*/  LDCU.64 UR66, c[0x0][0x390] ;  /* 0x00007200ff4277ac */ /* 0x000e620008000a00 */
[----:B------:R-:W-:Y:S01]  /*0f80*/  MOV R23, R12 ;  /* 0x0000000c00177202 */ /* 0x000fe20000000f00 */
[----:B------:R-:W-:Y:S01]  /*0f90*/  IMAD.MOV.U32 R7, RZ, RZ, R13 ;  /* 0x000000ffff077224 */ /* 0x000fe200078e000d */
[----:B------:R-:W-:Y:S01]  /*0fa0*/  MOV R3, 0xfe0 ;  /* 0x00000fe000037802 */ /* 0x000fe20000000f00 */
[----:B-1----:R-:W-:Y:S01]  /*0fb0*/  IMAD.U32 R5, RZ, RZ, UR66 ;  /* 0x00000042ff057e24 */ /* 0x002fe2000f8e00ff */
[----:B0-----:R-:W-:-:S07]  /*0fc0*/  MOV R6, UR67 ;  /* 0x0000004300067c02 */ /* 0x001fce0008000f00 */
[----:B------:R-:W-:Y:S05]  /*0fd0*/  CALL.REL.NOINC `($__internal_35_$__cuda_sm20_div_s64) ;  /* 0x00000034003c7944 */ /* 0x000fea0003c00000 */
        /* <DEDUP_REMOVED lines=10> */
.L_x_1107:
[----:B------:R-:W-:Y:S05]  /*1080*/  BSYNC.RECONVERGENT B1 ;  /* 0x0000000000017941 */ /* 0x000fea0003800200 */
.L_x_1105:
        /* <DEDUP_REMOVED lines=41> */
.L_x_1109:
[----:B------:R-:W0:Y:S01]  /*1320*/  LDCU.64 UR66, c[0x0][0x390] ;  /* 0x00007200ff4277ac */ /* 0x000e220008000a00 */
[----:B------:R-:W-:Y:S01]  /*1330*/  MOV R23, R14 ;  /* 0x0000000e00177202 */ /* 0x000fe20000000f00 */
[----:B------:R-:W-:Y:S01]  /*1340*/  IMAD.MOV.U32 R7, RZ, RZ, R15 ;  /* 0x000000ffff077224 */ /* 0x000fe200078e000f */
[----:B------:R-:W-:Y:S01]  /*1350*/  MOV R3, 0x1390 ;  /* 0x0000139000037802 */ /* 0x000fe20000000f00 */
[----:B0-----:R-:W-:Y:S01]  /*1360*/  IMAD.U32 R5, RZ, RZ, UR66 ;  /* 0x00000042ff057e24 */ /* 0x001fe2000f8e00ff */
[----:B------:R-:W-:-:S07]  /*1370*/  MOV R6, UR67 ;  /* 0x0000004300067c02 */ /* 0x000fce0008000f00 */
[----:B------:R-:W-:Y:S05]  /*1380*/  CALL.REL.NOINC `($__internal_35_$__cuda_sm20_div_s64) ;  /* 0x0000003000507944 */ /* 0x000fea0003c00000 */
        /* <DEDUP_REMOVED lines=8> */
.L_x_1110:
[----:B------:R-:W-:Y:S05]  /*1410*/  BSYNC.RECONVERGENT B1 ;  /* 0x0000000000017941 */ /* 0x000fea0003800200 */
.L_x_1108:
        /* <DEDUP_REMOVED lines=41> */
.L_x_1112:
        /* <DEDUP_REMOVED lines=20> */
.L_x_1113:
[----:B------:R-:W-:Y:S05]  /*17f0*/  BSYNC.RECONVERGENT B1 ;  /* 0x0000000000017941 */ /* 0x000fea0003800200 */
.L_x_1111:
        /* <DEDUP_REMOVED lines=39> */
.L_x_1115:
[----:B------:R-:W1:Y:S01]  /*1a70*/  LDCU.64 UR66, c[0x0][0x530] ;  /* 0x0000a600ff4277ac */ /* 0x000e620008000a00 */
[----:B------:R-:W-:Y:S01]  /*1a80*/  IMAD.MOV.U32 R23, RZ, RZ, R10 ;  /* 0x000000ffff177224 */ /* 0x000fe200078e000a */
[----:B0-----:R-:W-:Y:S02]  /*1a90*/  MOV R7, R11 ;  /* 0x0000000b00077202 */ /* 0x001fe40000000f00 */
[----:B------:R-:W-:Y:S02]  /*1aa0*/  MOV R3, 0x1ae0 ;  /* 0x00001ae000037802 */ /* 0x000fe40000000f00 */
[----:B-1----:R-:W-:Y:S01]  /*1ab0*/  MOV R5, UR66 ;  /* 0x0000004200057c02 */ /* 0x002fe20008000f00 */
[----:B------:R-:W-:-:S07]  /*1ac0*/  IMAD.U32 R6, RZ, RZ, UR67 ;  /* 0x00000043ff067e24 */ /* 0x000fce000f8e00ff */
[----:B------:R-:W-:Y:S05]  /*1ad0*/  CALL.REL.NOINC `($__internal_35_$__cuda_sm20_div_s64) ;  /* 0x00000028007c7944 */ /* 0x000fea0003c00000 */
        /* <DEDUP_REMOVED lines=13> */
.L_x_1116:
[----:B------:R-:W-:Y:S05]  /*1bb0*/  BSYNC.RECONVERGENT B1 ;  /* 0x0000000000017941 */ /* 0x000fea0003800200 */
.L_x_1114:
        /* <DEDUP_REMOVED lines=39> */
.L_x_1118:
[----:B------:R-:W1:Y:S01]  /*1e30*/  LDCU.64 UR66, c[0x0][0x530] ;  /* 0x0000a600ff4277ac */ /* 0x000e620008000a00 */
[----:B------:R-:W-:Y:S01]  /*1e40*/  MOV R23, R12 ;  /* 0x0000000c00177202 */ /* 0x000fe20000000f00 */
[----:B0-----:R-:W-:Y:S01]  /*1e50*/  IMAD.MOV.U32 R7, RZ, RZ, R13 ;  /* 0x000000ffff077224 */ /* 0x001fe200078e000d */
[----:B------:R-:W-:Y:S01]  /*1e60*/  MOV R3, 0x1ea0 ;  /* 0x00001ea000037802 */ /* 0x000fe20000000f00 */
[----:B-1----:R-:W-:Y:S01]  /*1e70*/  IMAD.U32 R5, RZ, RZ, UR66 ;  /* 0x00000042ff057e24 */ /* 0x002fe2000f8e00ff */
[----:B------:R-:W-:-:S07]  /*1e80*/  MOV R6, UR67 ;  /* 0x0000004300067c02 */ /* 0x000fce0008000f00 */
[----:B------:R-:W-:Y:S05]  /*1e90*/  CALL.REL.NOINC `($__internal_35_$__cuda_sm20_div_s64) ;  /* 0x00000024008c7944 */ /* 0x000fea0003c00000 */
        /* <DEDUP_REMOVED lines=13> */
.L_x_1119:
[----:B------:R-:W-:Y:S05]  /*1f70*/  BSYNC.RECONVERGENT B1 ;  /* 0x0000000000017941 */ /* 0x000fea0003800200 */
.L_x_1117:
        /* <DEDUP_REMOVED lines=39> */
.L_x_1121:
[----:B------:R-:W0:Y:S01]  /*21f0*/  LDCU.64 UR66, c[0x0][0x530] ;  /* 0x0000a600ff4277ac */ /* 0x000e220008000a00 */
[----:B------:R-:W-:Y:S01]  /*2200*/  IMAD.MOV.U32 R23, RZ, RZ, R14 ;  /* 0x000000ffff177224 */ /* 0x000fe200078e000e */
[----:B------:R-:W-:Y:S02]  /*2210*/  MOV R7, R15 ;  /* 0x0000000f00077202 */ /* 0x000fe40000000f00 */
[----:B------:R-:W-:Y:S02]  /*2220*/  MOV R3, 0x2260 ;  /* 0x0000226000037802 */ /* 0x000fe40000000f00 */
[----:B0-----:R-:W-:Y:S01]  /*2230*/  MOV R5, UR66 ;  /* 0x0000004200057c02 */ /* 0x001fe20008000f00 */
[----:B------:R-:W-:-:S07]  /*2240*/  IMAD.U32 R6, RZ, RZ, UR67 ;  /* 0x00000043ff067e24 */ /* 0x000fce000f8e00ff */
[----:B------:R-:W-:Y:S05]  /*2250*/  CALL.REL.NOINC `($__internal_35_$__cuda_sm20_div_s64) ;  /* 0x00000020009c7944 */ /* 0x000fea0003c00000 */
[----:B------:R-:W-:Y:S02]  /*2260*/  IADD3 R3, P0, PT, RZ, -R16, RZ ;  /* 0x80000010ff037210 */ /* 0x000fe40007f1e0ff */
[----:B------:R-:W-:-:S03]  /*2270*/  MOV R7, R15 ;  /* 0x0000000f00077202 */ /* 0x000fc60000000f00 */
[----:B------:R-:W-:-:S04]  /*2280*/  IMAD.X R6, RZ, RZ, ~R5, P0 ;  /* 0x000000ffff067224 */ /* 0x000fc800000e0e05 */
[----:B------:R-:W-:-:S04]  /*2290*/  IMAD R6, R6, UR18, RZ ;  /* 0x0000001206067c24 */ /* 0x000fc8000f8e02ff */
[----:B------:R-:W-:Y:S01]  /*22a0*/  IMAD R17, R3, UR19, R6 ;  /* 0x0000001303117c24 */ /* 0x000fe2000f8e0206 */
[----:B------:R-:W-:-:S05]  /*22b0*/  MOV R6, R14 ;  /* 0x0000000e00067202 */ /* 0x000fca0000000f00 */
[----:B------:R-:W-:-:S04]  /*22c0*/  IMAD.WIDE.U32 R6, R3, UR18, R6 ;  /* 0x0000001203067c25 */ /* 0x000fc8000f8e0006 */
[----:B------:R-:W-:Y:S01]  /*22d0*/  IMAD.IADD R7, R17, 0x1, R7 ;  /* 0x0000000111077824 */ /* 0x000fe200078e0207 */
[----:B------:R-:W-:-:S07]  /*22e0*/  MOV R17, R5 ;  /* 0x0000000500117202 */ /* 0x000fce0000000f00 */
.L_x_1122:
[----:B------:R-:W-:Y:S05]  /*22f0*/  BSYNC.RECONVERGENT B1 ;  /* 0x0000000000017941 */ /* 0x000fea0003800200 */
.L_x_1120:
        /* <DEDUP_REMOVED lines=21> */
[----:B0-----:R-:W-:-:S06]  /*2450*/  VIADD R16, R5, 0xffffffe ;  /* 0x0ffffffe05107836 */ /* 0x001fcc0000000000 */
[----:B------:R0:W1:Y:S02]  /*2460*/  F2I.FTZ.U32.TRUNC.NTZ R17, R16 ;  /* 0x0000001000117305 */ /* 0x000064000021f000 */
[----:B0-----:R-:W-:Y:S02]  /*2470*/  HFMA2 R16, -RZ, RZ, 0, 0 ;  /* 0x00000000ff107431 */ /* 0x001fe400000001ff */
[----:B-1----:R-:W-:-:S05]  /*2480*/  IMAD R7, R17, R3, RZ ;  /* 0x0000000311077224 */ /* 0x002fca00078e02ff */
[----:B------:R-:W-:-:S05]  /*2490*/  IADD3 R7, PT, PT, -R7, RZ, RZ ;  /* 0x000000ff07077210 */ /* 0x000fca0007ffe1ff */
[----:B------:R-:W-:Y:S01]  /*24a0*/  IMAD.HI.U32 R17, R17, R7, R16 ;  /* 0x0000000711117227 */ /* 0x000fe200078e0010 */
[----:B------:R-:W-:-:S05]  /*24b0*/  MOV R7, RZ ;  /* 0x000000ff00077202 */ /* 0x000fca0000000f00 */
[----:B------:R-:W-:-:S04]  /*24c0*/  IMAD.HI.U32 R16, R17, R8, RZ ;  /* 0x0000000811107227 */ /* 0x000fc800078e00ff */
[----:B------:R-:W-:Y:S02]  /*24d0*/  IMAD.MOV R18, RZ, RZ, -R16 ;  /* 0x000000ffff127224 */ /* 0x000fe400078e0a10 */
[----:B------:R-:W-:Y:S02]  /*24e0*/  IMAD.MOV.U32 R17, RZ, RZ, RZ ;  /* 0x000000ffff117224 */ /* 0x000fe400078e00ff */
        /* <DEDUP_REMOVED lines=10> */
.L_x_1124:
[----:B------:R-:W0:Y:S01]  /*2590*/  LDCU.64 UR66, c[0x0][0xef0] ;  /* 0x0001de00ff4277ac */ /* 0x000e220008000a00 */
[----:B------:R-:W-:Y:S02]  /*25a0*/  MOV R23, R8 ;  /* 0x0000000800177202 */ /* 0x000fe40000000f00 */
[----:B------:R-:W-:Y:S02]  /*25b0*/  MOV R7, R9 ;  /* 0x0000000900077202 */ /* 0x000fe40000000f00 */
[----:B------:R-:W-:Y:S02]  /*25c0*/  MOV R3, 0x2600 ;  /* 0x0000260000037802 */ /* 0x000fe40000000f00 */
[----:B0-----:R-:W-:Y:S01]  /*25d0*/  MOV R5, UR66 ;  /* 0x0000004200057c02 */ /* 0x001fe20008000f00 */
[----:B------:R-:W-:-:S07]  /*25e0*/  IMAD.U32 R6, RZ, RZ, UR67 ;  /* 0x00000043ff067e24 */ /* 0x000fce000f8e00ff */
[----:B------:R-:W-:Y:S05]  /*25f0*/  CALL.REL.NOINC `($__internal_35_$__cuda_sm20_div_s64) ;  /* 0x0000001c00b47944 */ /* 0x000fea0003c00000 */
[----:B------:R-:W-:Y:S02]  /*2600*/  IADD3 R7, P0, PT, RZ, -R16, RZ ;  /* 0x80000010ff077210 */ /* 0x000fe40007f1e0ff */
[----:B------:R-:W-:-:S03]  /*2610*/  MOV R3, UR46 ;  /* 0x0000002e00037c02 */ /* 0x000fc60008000f00 */
[----:B------:R-:W-:Y:S02]  /*2620*/  IMAD.X R6, RZ, RZ, ~R5, P0 ;  /* 0x000000ffff067224 */ /* 0x000fe400000e0e05 */
[----:B------:R-:W-:-:S04]  /*2630*/  IMAD.WIDE.U32 R8, R7, R3, R8 ;  /* 0x0000000307087225 */ /* 0x000fc800078e0008 */
[----:B------:R-:W-:Y:S01]  /*2640*/  IMAD R17, R6, R3, RZ ;  /* 0x0000000306117224 */ /* 0x000fe200078e02ff */
[----:B------:R-:W-:-:S05]  /*2650*/  MOV R6, UR47 ;  /* 0x0000002f00067c02 */ /* 0x000fca0008000f00 */
[----:B------:R-:W-:Y:S02]  /*2660*/  IMAD R7, R7, R6, R17 ;  /* 0x0000000607077224 */ /* 0x000fe400078e0211 */
[----:B------:R-:W-:-:S03]  /*2670*/  IMAD.MOV.U32 R17, RZ, RZ, R5 ;  /* 0x000000ffff117224 */ /* 0x000fc600078e0005 */
[----:B------:R-:W-:-:S07]  /*2680*/  IADD3 R7, PT, PT, R9, R7, RZ ;  /* 0x0000000709077210 */ /* 0x000fce0007ffe0ff */
.L_x_1125:
[----:B------:R-:W-:Y:S05]  /*2690*/  BSYNC.RECONVERGENT B1 ;  /* 0x0000000000017941 */ /* 0x000fea0003800200 */
.L_x_1123:
        /* <DEDUP_REMOVED lines=9> */
[----:B------:R-:W-:Y:S02]  /*2730*/  ISETP.NE.U32.AND P0, PT, R7, RZ, PT ;  /* 0x000000ff0700720c */ /* 0x000fe40003f05070 */
[----:B------:R-:W-:Y:S01]  /*2740*/  IADD3 R5, PT, PT, R19, R5, RZ ;  /* 0x0000000513057210 */ /* 0x000fe20007ffe0ff */
[----:B------:R0:W-:Y:S04]  /*2750*/  STL.64 [R1], R18 ;  /* 0x0000001201007387 */ /* 0x0001e80000100a00 */
[----:B------:R0:W-:Y:S06]  /*2760*/  STL [R1+0x34], R5 ;  /* 0x0000340501007387 */ /* 0x0001ec0000100800 */
[----:B------:R-:W-:Y:S05]  /*2770*/  @P0 BRA `(.L_x_1127) ;  /* 0x00000000005c0947 */ /* 0x000fea0003800000 */
[----:B0-----:R-:W0:Y:S01]  /*2780*/  I2F.U32.RP R5, R3 ;  /* 0x0000000300057306 */ /* 0x001e220000209000 */
[----:B------:R-:W-:Y:S01]  /*2790*/  ISETP.NE.U32.AND P2, PT, R3, RZ, PT ;  /* 0x000000ff0300720c */ /* 0x000fe20003f45070 */
[----:B------:R-:W-:-:S06]  /*27a0*/  IMAD.MOV.U32 R17, RZ, RZ, RZ ;  /* 0x000000ffff117224 */ /* 0x000fcc00078e00ff */
[----:B0-----:R-:W0:Y:S02]  /*27b0*/  MUFU.RCP R5, R5 ;  /* 0x0000000500057308 */ /* 0x001e240000001000 */
[----:B0-----:R-:W-:-:S06]  /*27c0*/  VIADD R9, R5, 0xffffffe ;  /* 0x0ffffffe05097836 */ /* 0x001fcc0000000000 */
[----:B------:R-:W0:Y:S02]  /*27d0*/  F2I.FTZ.U32.TRUNC.NTZ R9, R9 ;  /* 0x0000000900097305 */ /* 0x000e24000021f000 */
[----:B0-----:R-:W-:-:S05]  /*27e0*/  IADD3 R8, PT, PT, RZ, -R9, RZ ;  /* 0x80000009ff087210 */ /* 0x001fca0007ffe0ff */
[----:B------:R-:W-:Y:S02]  /*27f0*/  IMAD R7, R8, R3, RZ ;  /* 0x0000000308077224 */ /* 0x000fe400078e02ff */
        /* <DEDUP_REMOVED lines=15> */
.L_x_1127:
[----:B------:R-:W0:Y:S01]  /*28f0*/  LDCU.64 UR66, c[0x0][0xef0] ;  /* 0x0001de00ff4277ac */ /* 0x000e220008000a00 */
[----:B------:R-:W-:Y:S02]  /*2900*/  MOV R23, R10 ;  /* 0x0000000a00177202 */ /* 0x000fe40000000f00 */
[----:B------:R-:W-:Y:S02]  /*2910*/  MOV R7, R11 ;  /* 0x0000000b00077202 */ /* 0x000fe40000000f00 */
[----:B------:R-:W-:Y:S02]  /*2920*/  MOV R3, 0x2960 ;  /* 0x0000296000037802 */ /* 0x000fe40000000f00 */
[----:B0-----:R-:W-:Y:S01]  /*2930*/  MOV R5, UR66 ;  /* 0x0000004200057c02 */ /* 0x001fe20008000f00 */
[----:B------:R-:W-:-:S07]  /*2940*/  IMAD.U32 R6, RZ, RZ, UR67 ;  /* 0x00000043ff067e24 */ /* 0x000fce000f8e00ff */
        /* <DEDUP_REMOVED lines=8> */
[----:B------:R-:W-:-:S05]  /*29d0*/  IMAD R7, R7, R6, R8 ;  /* 0x0000000607077224 */ /* 0x000fca00078e0208 */
[----:B------:R-:W-:-:S07]  /*29e0*/  IADD3 R7, PT, PT, R7, R11, RZ ;  /* 0x0000000b07077210 */ /* 0x000fce0007ffe0ff */
.L_x_1128:
[----:B------:R-:W-:Y:S05]  /*29f0*/  BSYNC.RECONVERGENT B1 ;  /* 0x0000000000017941 */ /* 0x000fea0003800200 */
.L_x_1126:
        /* <DEDUP_REMOVED lines=9> */
[----:B------:R-:W-:Y:S02]  /*2a90*/  ISETP.NE.U32.AND P0, PT, R7, RZ, PT ;  /* 0x000000ff0700720c */ /* 0x000fe40003f05070 */
[----:B------:R-:W-:Y:S01]  /*2aa0*/  IADD3 R5, PT, PT, R19, R5, RZ ;  /* 0x0000000513057210 */ /* 0x000fe20007ffe0ff */
[----:B------:R0:W-:Y:S04]  /*2ab0*/  STL.64 [R1+0x8], R18 ;  /* 0x0000081201007387 */ /* 0x0001e80000100a00 */
        /* <DEDUP_REMOVED lines=25> */
.L_x_1130:
        /* <DEDUP_REMOVED lines=16> */
.L_x_1131:
[----:B------:R-:W-:Y:S05]  /*2d50*/  BSYNC.RECONVERGENT B1 ;  /* 0x0000000000017941 */ /* 0x000fea0003800200 */
.L_x_1129:
        /* <DEDUP_REMOVED lines=34> */
[----:B------:R-:W-:Y:S01]  /*2f80*/  MOV R3, RZ ;  /* 0x000000ff00037202 */ /* 0x000fe20000000f00 */
[----:B------:R-:W-:Y:S06]  /*2f90*/  BRA `(.L_x_1134) ;  /* 0x00000000003c7947 */ /* 0x000fec0003800000 */
.L_x_1133:
[----:B------:R-:W0:Y:S01]  /*2fa0*/  LDCU.64 UR66, c[0x0][0xef0] ;  /* 0x0001de00ff4277ac */ /* 0x000e220008000a00 */
[----:B------:R-:W-:Y:S02]  /*2fb0*/  MOV R23, R14 ;  /* 0x0000000e00177202 */ /* 0x000fe40000000f00 */
[----:B------:R-:W-:Y:S02]  /*2fc0*/  MOV R7, R15 ;  /* 0x0000000f00077202 */ /* 0x000fe40000000f00 */
[----:B------:R-:W-:Y:S02]  /*2fd0*/  MOV R3, 0x3010 ;  /* 0x0000301000037802 */ /* 0x000fe40000000f00 */
[----:B0-----:R-:W-:Y:S01]  /*2fe0*/  MOV R5, UR66 ;  /* 0x0000004200057c02 */ /* 0x001fe20008000f00 */
[----:B------:R-:W-:-:S07]  /*2ff0*/  IMAD.U32 R6, RZ, RZ, UR67 ;  /* 0x00000043ff067e24 */ /* 0x000fce000f8e00ff */
[----:B------:R-:W-:Y:S05]  /*3000*/  CALL.REL.NOINC `($__internal_35_$__cuda_sm20_div_s64) ;  /* 0x0000001400307944 */ /* 0x000fea0003c00000 */
[-C--:B------:R-:W-:Y:S02]  /*3010*/  IADD3 R3, P0, PT, RZ, -R16.reuse, RZ ;  /* 0x80000010ff037210 */ /* 0x080fe40007f1e0ff */
[----:B------:R-:W-:Y:S02]  /*3020*/  MOV R8, R16 ;  /* 0x0000001000087202 */ /* 0x000fe40000000f00 */
[-C--:B------:R-:W-:Y:S01]  /*3030*/  IADD3.X R6, PT, PT, RZ, ~R5.reuse, RZ, P0, !PT ;  /* 0x80000005ff067210 */ /* 0x080fe200007fe4ff */
[----:B------:R-:W-:Y:S01]  /*3040*/  IMAD.WIDE.U32 R14, R3, UR46, R14 ;  /* 0x0000002e030e7c25 */ /* 0x000fe2000f8e000e */
[----:B------:R-:W-:-:S03]  /*3050*/  MOV R9, R5 ;  /* 0x0000000500097202 */ /* 0x000fc60000000f00 */
[----:B------:R-:W-:-:S04]  /*3060*/  IMAD R6, R6, UR46, RZ ;  /* 0x0000002e06067c24 */ /* 0x000fc8000f8e02ff */
[----:B------:R-:W-:-:S04]  /*3070*/  IMAD R3, R3, UR47, R6 ;  /* 0x0000002f03037c24 */ /* 0x000fc8000f8e0206 */
[----:B------:R-:W-:-:S07]  /*3080*/  IMAD.IADD R3, R3, 0x1, R15 ;  /* 0x0000000103037824 */ /* 0x000fce00078e020f */
.L_x_1134:
[----:B------:R-:W-:Y:S05]  /*3090*/  BSYNC.RECONVERGENT B1 ;  /* 0x0000000000017941 */ /* 0x000fea0003800200 */
.L_x_1132:
[----:B------:R-:W-:Y:S01]  /*30a0*/  IMAD R3, R3, UR30, RZ ;  /* 0x0000001e03037c24 */ /* 0x000fe2000f8e02ff */
[----:B------:R-:W-:Y:S01]  /*30b0*/  LOP3.LUT R5, R0, UR75, RZ, 0xfc, !PT ;  /* 0x0000004b00057c12 */ /* 0x000fe2000f8efcff */
[C---:B------:R-:W-:Y:S01]  /*30c0*/  IMAD.WIDE.U32 R6, R14.reuse, UR30, RZ ;  /* 0x0000001e0e067c25 */ /* 0x040fe2000f8e00ff */
[----:B------:R-:W-:Y:S02]  /*30d0*/  BSSY.RECONVERGENT B1, `(.L_x_1135) ;  /* 0x0000030000017945 */ /* 0x000fe40003800200 */
[----:B------:R-:W-:Y:S01]  /*30e0*/  ISETP.NE.U32.AND P0, PT, R5, RZ, PT ;  /* 0x000000ff0500720c */ /* 0x000fe20003f05070 */
[----:B------:R-:W-:-:S04]  /*30f0*/  IMAD R3, R14, UR31, R3 ;  /* 0x0000001f0e037c24 */ /* 0x000fc8000f8e0203 */
[----:B------:R-:W-:Y:S02]  /*3100*/  IMAD.IADD R7, R7, 0x1, R3 ;  /* 0x0000000107077824 */ /* 0x000fe400078e0203 */
        /* <DEDUP_REMOVED lines=29> */
.L_x_1136:
[----:B------:R-:W1:Y:S01]  /*32e0*/  LDCU.64 UR66, c[0x0][0xa10] ;  /* 0x00014200ff4277ac */ /* 0x000e620008000a00 */
[----:B------:R-:W-:Y:S01]  /*32f0*/  IMAD.MOV.U32 R23, RZ, RZ, R2 ;  /* 0x000000ffff177224 */ /* 0x000fe200078e0002 */
[----:B0-----:R-:W-:Y:S01]  /*3300*/  MOV R3, 0x3350 ;  /* 0x0000335000037802 */ /* 0x001fe20000000f00 */
[----:B------:R-:W-:Y:S01]  /*3310*/  IMAD.MOV.U32 R7, RZ, RZ, R0 ;  /* 0x000000ffff077224 */ /* 0x000fe200078e0000 */
[----:B-1----:R-:W-:Y:S02]  /*3320*/  MOV R5, UR66 ;  /* 0x0000004200057c02 */ /* 0x002fe40008000f00 */
[----:B------:R-:W-:-:S07]  /*3330*/  MOV R6, UR67 ;  /* 0x0000004300067c02 */ /* 0x000fce0008000f00 */
[----:B------:R-:W-:Y:S05]  /*3340*/  CALL.REL.NOINC `($__internal_35_$__cuda_sm20_div_s64) ;  /* 0x0000001000607944 */ /* 0x000fea0003c00000 */
        /* <DEDUP_REMOVED lines=8> */
.L_x_1137:
[----:B------:R-:W-:Y:S05]  /*33d0*/  BSYNC.RECONVERGENT B1 ;  /* 0x0000000000017941 */ /* 0x000fea0003800200 */
.L_x_1135:
        /* <DEDUP_REMOVED lines=39> */
.L_x_1139:
[----:B------:R-:W0:Y:S01]  /*3650*/  LDCU.64 UR66, c[0x0][0xbb0] ;  /* 0x00017600ff4277ac */ /* 0x000e220008000a00 */
[----:B------:R-:W-:Y:S02]  /*3660*/  MOV R23, R2 ;  /* 0x0000000200177202 */ /* 0x000fe40000000f00 */
[----:B------:R-:W-:Y:S02]  /*3670*/  MOV R7, R0 ;  /* 0x0000000000077202 */ /* 0x000fe40000000f00 */
[----:B------:R-:W-:Y:S01]  /*3680*/  MOV R3, 0x36c0 ;  /* 0x000036c000037802 */ /* 0x000fe20000000f00 */
[----:B0-----:R-:W-:Y:S01]  /*3690*/  IMAD.U32 R5, RZ, RZ, UR66 ;  /* 0x00000042ff057e24 */ /* 0x001fe2000f8e00ff */
[----:B------:R-:W-:-:S07]  /*36a0*/  MOV R6, UR67 ;  /* 0x0000004300067c02 */ /* 0x000fce0008000f00 */
[----:B------:R-:W-:Y:S05]  /*36b0*/  CALL.REL.NOINC `($__internal_35_$__cuda_sm20_div_s64) ;  /* 0x0000000c00847944 */ /* 0x000fea0003c00000 */
        /* <DEDUP_REMOVED lines=8> */
.L_x_1140:
[----:B------:R-:W-:Y:S05]  /*3740*/  BSYNC.RECONVERGENT B1 ;  /* 0x0000000000017941 */ /* 0x000fea0003800200 */
.L_x_1138:
        /* <DEDUP_REMOVED lines=9> */
[----:B------:R-:W-:-:S05]  /*37e0*/  IMAD R3, R16, UR37, R3 ;  /* 0x0000002510037c24 */ /* 0x000fca000f8e0203 */
[----:B------:R-:W-:-:S05]  /*37f0*/  IADD3 R3, PT, PT, R11, R3, RZ ;  /* 0x000000030b037210 */ /* 0x000fca0007ffe0ff */
[----:B------:R0:W-:Y:S01]  /*3800*/  STL [R1+0x14], R3 ;  /* 0x0000140301007387 */ /* 0x0001e20000100800 */
[----:B------:R-:W-:Y:S05]  /*3810*/  @P0 BRA `(.L_x_1142) ;  /* 0x00000000005c0947 */ /* 0x000fea0003800000 */
[----:B------:R-:W1:Y:S01]  /*3820*/  I2F.U32.RP R5, UR70 ;  /* 0x0000004600057d06 */ /* 0x000e620008209000 */
[----:B------:R-:W-:Y:S01]  /*3830*/  HFMA2 R6, -RZ, RZ, 0, 0 ;  /* 0x00000000ff067431 */ /* 0x000fe200000001ff */
[----:B------:R-:W-:-:S06]  /*3840*/  ISETP.NE.U32.AND P2, PT, RZ, UR70, PT ;  /* 0x00000046ff007c0c */ /* 0x000fcc000bf45070 */
[----:B-1----:R-:W1:Y:S02]  /*3850*/  MUFU.RCP R5, R5 ;  /* 0x0000000500057308 */ /* 0x002e640000001000 */
[----:B-1----:R-:W-:-:S06]  /*3860*/  VIADD R7, R5, 0xffffffe ;  /* 0x0ffffffe05077836 */ /* 0x002fcc0000000000 */
[----:B------:R-:W0:Y:S02]  /*3870*/  F2I.FTZ.U32.TRUNC.NTZ R7, R7 ;  /* 0x0000000700077305 */ /* 0x000e24000021f000 */
[----:B0-----:R-:W-:-:S05]  /*3880*/  IADD3 R3, PT, PT, RZ, -R7, RZ ;  /* 0x80000007ff037210 */ /* 0x001fca0007ffe0ff */
[----:B------:R-:W-:-:S04]  /*3890*/  IMAD R3, R3, UR70, RZ ;  /* 0x0000004603037c24 */ /* 0x000fc8000f8e02ff */
[----:B------:R-:W-:-:S04]  /*38a0*/  IMAD.HI.U32 R3, R7, R3, R6 ;  /* 0x0000000307037227 */ /* 0x000fc800078e0006 */
[----:B------:R-:W-:Y:S02]  /*38b0*/  IMAD.MOV.U32 R7, RZ, RZ, RZ ;  /* 0x000000ffff077224 */ /* 0x000fe400078e00ff */
        /* <DEDUP_REMOVED lines=13> */
.L_x_1142:
[----:B------:R-:W1:Y:S01]  /*3990*/  LDCU.64 UR66, c[0x0][0xd50] ;  /* 0x0001aa00ff4277ac */ /* 0x000e620008000a00 */
[----:B------:R-:W-:Y:S02]  /*39a0*/  MOV R23, R2 ;  /* 0x0000000200177202 */ /* 0x000fe40000000f00 */
[----:B------:R-:W-:Y:S02]  /*39b0*/  MOV R7, R0 ;  /* 0x0000000000077202 */ /* 0x000fe40000000f00 */
[----:B0-----:R-:W-:Y:S02]  /*39c0*/  MOV R3, 0x3a00 ;  /* 0x00003a0000037802 */ /* 0x001fe40000000f00 */
[----:B-1----:R-:W-:Y:S01]  /*39d0*/  MOV R5, UR66 ;  /* 0x0000004200057c02 */ /* 0x002fe20008000f00 */
[----:B------:R-:W-:-:S07]  /*39e0*/  IMAD.U32 R6, RZ, RZ, UR67 ;  /* 0x00000043ff067e24 */ /* 0x000fce000f8e00ff */
[----:B------:R-:W-:Y:S05]  /*39f0*/  CALL.REL.NOINC `($__internal_35_$__cuda_sm20_div_s64) ;  /* 0x0000000800b47944 */ /* 0x000fea0003c00000 */
[----:B------:R-:W-:-:S04]  /*3a00*/  IADD3 R6, P0, PT, RZ, -R16, RZ ;  /* 0x80000010ff067210 */ /* 0x000fc80007f1e0ff */
[----:B------:R-:W-:-:S05]  /*3a10*/  IADD3.X R3, PT, PT, RZ, ~R5, RZ, P0, !PT ;  /* 0x80000005ff037210 */ /* 0x000fca00007fe4ff */
[----:B------:R-:W-:-:S04]  /*3a20*/  IMAD R3, R3, UR56, RZ ;  /* 0x0000003803037c24 */ /* 0x000fc8000f8e02ff */
[C---:B------:R-:W-:Y:S02]  /*3a30*/  IMAD R12, R6.reuse, UR57, R3 ;  /* 0x00000039060c7c24 */ /* 0x040fe4000f8e0203 */
[----:B------:R-:W-:Y:S02]  /*3a40*/  IMAD.MOV.U32 R3, RZ, RZ, R0 ;  /* 0x000000ffff037224 */ /* 0x000fe400078e0000 */
[----:B------:R-:W-:-:S05]  /*3a50*/  IMAD.WIDE.U32 R6, R6, UR56, R2 ;  /* 0x0000003806067c25 */ /* 0x000fca000f8e0002 */
[----:B------:R-:W-:Y:S02]  /*3a60*/  IADD3 R3, PT, PT, R7, R12, RZ ;  /* 0x0000000c07037210 */ /* 0x000fe40007ffe0ff */
[----:B------:R-:W-:Y:S01]  /*3a70*/  MOV R12, R6 ;  /* 0x00000006000c7202 */ /* 0x000fe20000000f00 */
[----:B------:R-:W-:Y:S01]  /*3a80*/  IMAD.MOV.U32 R6, RZ, RZ, R16 ;  /* 0x000000ffff067224 */ /* 0x000fe200078e0010 */
[----:B------:R-:W-:-:S07]  /*3a90*/  MOV R7, R5 ;  /* 0x0000000500077202 */ /* 0x000fce0000000f00 */
.L_x_1143:
[----:B------:R-:W-:Y:S05]  /*3aa0*/  BSYNC.RECONVERGENT B1 ;  /* 0x0000000000017941 */ /* 0x000fea0003800200 */
.L_x_1141:
[----:B------:R-:W-:Y:S01]  /*3ab0*/  IMAD R3, R3, UR42, RZ ;  /* 0x0000002a03037c24 */ /* 0x000fe2000f8e02ff */
[----:B------:R-:W-:Y:S01]  /*3ac0*/  UISETP.NE.U32.AND UP0, UPT, UR58, URZ, UPT ;  /* 0x000000ff3a00728c */ /* 0x000fe2000bf05070 */
[----:B------:R-:W-:Y:S02]  /*3ad0*/  HFMA2 R16, -RZ, RZ, 0, 0 ;  /* 0x00000000ff107431 */ /* 0x000fe400000001ff */
[----:B------:R-:W-:Y:S02]  /*3ae0*/  IMAD.MOV.U32 R18, RZ, RZ, RZ ;  /* 0x000000ffff127224 */ /* 0x000fe400078e00ff */
[----:B------:R-:W-:Y:S02]  /*3af0*/  HFMA2 R26, -RZ, RZ, 0, 0 ;  /* 0x00000000ff1a7431 */ /* 0x000fe400000001ff */
[C---:B------:R-:W-:Y:S01]  /*3b00*/  IMAD R3, R12.reuse, UR43, R3 ;  /* 0x0000002b0c037c24 */ /* 0x040fe2000f8e0203 */
[----:B------:R-:W-:Y:S01]  /*3b10*/  UISETP.NE.AND.EX UP0, UPT, UR59, URZ, UPT, UP0 ;  /* 0x000000ff3b00728c */ /* 0x000fe2000bf05300 */
[----:B------:R-:W-:Y:S01]  /*3b20*/  IMAD.WIDE.U32 R12, R12, UR42, RZ ;  /* 0x0000002a0c0c7c25 */ /* 0x000fe2000f8e00ff */
[----:B------:R-:W-:-:S02]  /*3b30*/  MOV R20, RZ ;  /* 0x000000ff00147202 */ /* 0x000fc40000000f00 */
[----:B------:R-:W-:Y:S01]  /*3b40*/  MOV R24, RZ ;  /* 0x000000ff00187202 */ /* 0x000fe20000000f00 */
[----:B------:R-:W-:Y:S01]  /*3b50*/  IMAD.MOV.U32 R5, RZ, RZ, RZ ;  /* 0x000000ffff057224 */ /* 0x000fe200078e00ff */
[----:B------:R-:W-:Y:S01]  /*3b60*/  IADD3 R13, PT, PT, R13, R3, RZ ;  /* 0x000000030d0d7210 */ /* 0x000fe20007ffe0ff */
[----:B------:R-:W-:Y:S02]  /*3b70*/  IMAD R3, R7, UR40, RZ ;  /* 0x0000002807037c24 */ /* 0x000fe4000f8e02ff */
[----:B------:R-:W-:Y:S02]  /*3b80*/  IMAD.MOV.U32 R14, RZ, RZ, RZ ;  /* 0x000000ffff0e7224 */ /* 0x000fe400078e00ff */
[C---:B------:R-:W-:Y:S02]  /*3b90*/  IMAD R3, R6.reuse, UR41, R3 ;  /* 0x0000002906037c24 */ /* 0x040fe4000f8e0203 */
[----:B------:R-:W-:-:S04]  /*3ba0*/  IMAD.WIDE.U32 R6, R6, UR40, R12 ;  /* 0x0000002806067c25 */ /* 0x000fc8000f8e000c */
[----:B------:R-:W-:Y:S01]  /*3bb0*/  HFMA2 R12, -RZ, RZ, 0, 0 ;  /* 0x00000000ff0c7431 */ /* 0x000fe200000001ff */
        /* <DEDUP_REMOVED lines=18> */
[C---:B------:R-:W-:Y:S01]  /*3ce0*/  IMAD.WIDE.U32 R14, R3.reuse, UR60, RZ ;  /* 0x0000003c030e7c25 */ /* 0x040fe2000f8e00ff */
[C---:B------:R-:W-:Y:S02]  /*3cf0*/  IADD3 R24, P0, PT, R3.reuse, UR12, RZ ;  /* 0x0000000c03187c10 */ /* 0x040fe4000ff1e0ff */
[----:B------:R-:W-:Y:S01]  /*3d00*/  LEA.HI.X R13, R16, UR65, R4, 0x2, P1 ;  /* 0x00000041100d7c11 */ /* 0x000fe200088f1404 */
[C---:B------:R-:W-:Y:S01]  /*3d10*/  IMAD R17, R3.reuse, UR61, R17 ;  /* 0x0000003d03117c24 */ /* 0x040fe2000f8e0211 */
[----:B------:R-:W-:Y:S01]  /*3d20*/  IADD3.X R25, PT, PT, R22, UR13, RZ, P0, !PT ;  /* 0x0000000d16197c10 */ /* 0x000fe200087fe4ff */
[----:B------:R-:W-:Y:S01]  /*3d30*/  IMAD.WIDE.U32 R4, R3, UR62, RZ ;  /* 0x0000003e03047c25 */ /* 0x000fe2000f8e00ff */
[----:B------:R-:W-:Y:S01]  /*3d40*/  LEA R16, P0, R14, UR58, 0x2 ;  /* 0x0000003a0e107c11 */ /* 0x000fe2000f8010ff */
[----:B------:R1:W5:Y:S01]  /*3d50*/  LDG.E R18, desc[UR76][R18.64] ;  /* 0x0000004c12127981 */ /* 0x000362000c1e1900 */
[----:B------:R-:W-:Y:S01]  /*3d60*/  IADD3 R17, PT, PT, R15, R17, RZ ;  /* 0x000000110f117210 */ /* 0x000fe20007ffe0ff */
[----:B------:R-:W-:-:S02]  /*3d70*/  IMAD R3, R3, UR63, R20 ;  /* 0x0000003f03037c24 */ /* 0x000fc4000f8e0214 */
[----:B------:R-:W-:Y:S01]  /*3d80*/  IMAD R15, R25, UR60, RZ ;  /* 0x0000003c190f7c24 */ /* 0x000fe2000f8e02ff */
[----:B------:R-:W-:Y:S01]  /*3d90*/  LEA.HI.X R17, R14, UR59, R17, 0x2, P0 ;  /* 0x0000003b0e117c11 */ /* 0x000fe200080f1411 */
[----:B------:R-:W-:Y:S01]  /*3da0*/  IMAD.IADD R3, R5, 0x1, R3 ;  /* 0x0000000105037824 */ /* 0x000fe200078e0203 */
[----:B------:R-:W-:Y:S01]  /*3db0*/  LEA R14, P0, R4, UR64, 0x2 ;  /* 0x00000040040e7c11 */ /* 0x000fe2000f8010ff */
[C---:B------:R-:W-:Y:S01]  /*3dc0*/  IMAD R5, R24.reuse, UR61, R15 ;  /* 0x0000003d18057c24 */ /* 0x040fe2000f8e020f */
[----:B------:R1:W5:Y:S01]  /*3dd0*/  LDG.E R12, desc[UR76][R12.64] ;  /* 0x0000004c0c0c7981 */ /* 0x000362000c1e1900 */
[----:B------:R-:W-:Y:S01]  /*3de0*/  IMAD.WIDE.U32 R20, R24, UR60, RZ ;  /* 0x0000003c18147c25 */ /* 0x000fe2000f8e00ff */
[----:B------:R-:W-:Y:S02]  /*3df0*/  LEA.HI.X R15, R4, UR65, R3, 0x2, P0 ;  /* 0x00000041040f7c11 */ /* 0x000fe400080f1403 */
[----:B------:R-:W-:Y:S01]  /*3e00*/  IADD3 R3, P1, PT, R24, UR12, RZ ;  /* 0x0000000c18037c10 */ /* 0x000fe2000ff3e0ff */
[----:B------:R1:W5:Y:S01]  /*3e10*/  LDG.E R16, desc[UR76][R16.64] ;  /* 0x0000004c10107981 */ /* 0x000362000c1e1900 */
[----:B------:R-:W-:-:S02]  /*3e20*/  IADD3 R5, PT, PT, R21, R5, RZ ;  /* 0x0000000515057210 */ /* 0x000fc40007ffe0ff */
[----:B------:R-:W-:Y:S01]  /*3e30*/  IADD3.X R26, PT, PT, R25, UR13, RZ, P1, !PT ;  /* 0x0000000d191a7c10 */ /* 0x000fe20008ffe4ff */
[----:B------:R-:W-:Y:S01]  /*3e40*/  IMAD.WIDE.U32 R22, R3, UR60, RZ ;  /* 0x0000003c03167c25 */ /* 0x000fe2000f8e00ff */
[----:B------:R-:W-:Y:S01]  /*3e50*/  LEA R4, P0, R20, UR58, 0x2 ;  /* 0x0000003a14047c11 */ /* 0x000fe2000f8010ff */
[----:B------:R1:W5:Y:S02]  /*3e60*/  LDG.E R14, desc[UR76][R14.64] ;  /* 0x0000004c0e0e7981 */ /* 0x000364000c1e1900 */
[----:B------:R-:W-:Y:S01]  /*3e70*/  IMAD R21, R26, UR60, RZ ;  /* 0x0000003c1a157c24 */ /* 0x000fe2000f8e02ff */
[----:B------:R-:W-:Y:S01]  /*3e80*/  LEA.HI.X R5, R20, UR59, R5, 0x2, P0 ;  /* 0x0000003b14057c11 */ /* 0x000fe200080f1405 */
[----:B------:R-:W-:Y:S01]  /*3e90*/  IMAD R25, R25, UR62, RZ ;  /* 0x0000003e19197c24 */ /* 0x000fe2000f8e02ff */
[----:B------:R-:W-:Y:S01]  /*3ea0*/  LEA R20, P0, R22, UR58, 0x2 ;  /* 0x0000003a16147c11 */ /* 0x000fe2000f8010ff */
[----:B------:R-:W-:Y:S02]  /*3eb0*/  IMAD R21, R3, UR61, R21 ;  /* 0x0000003d03157c24 */ /* 0x000fe4000f8e0215 */
[----:B------:R-:W-:Y:S01]  /*3ec0*/  IMAD R25, R24, UR63, R25 ;  /* 0x0000003f18197c24 */ /* 0x000fe2000f8e0219 */
[----:B------:R1:W5:Y:S01]  /*3ed0*/  LDG.E R5, desc[UR76][R4.64] ;  /* 0x0000004c04057981 */ /* 0x000362000c1e1900 */
[----:B------:R-:W-:Y:S01]  /*3ee0*/  IMAD R26, R26, UR62, RZ ;  /* 0x0000003e1a1a7c24 */ /* 0x000fe2000f8e02ff */
[----:B------:R-:W-:-:S03]  /*3ef0*/  IADD3 R21, PT, PT, R23, R21, RZ ;  /* 0x0000001517157210 */ /* 0x000fc60007ffe0ff */
[----:B------:R-:W-:Y:S01]  /*3f00*/  IMAD R26, R3, UR63, R26 ;  /* 0x0000003f031a7c24 */ /* 0x000fe2000f8e021a */
[----:B------:R-:W-:Y:S01]  /*3f10*/  LEA.HI.X R21, R22, UR59, R21, 0x2, P0 ;  /* 0x0000003b16157c11 */ /* 0x000fe200080f1415 */
[----:B------:R-:W-:-:S04]  /*3f20*/  IMAD.WIDE.U32 R22, R24, UR62, RZ ;  /* 0x0000003e18167c25 */ /* 0x000fc8000f8e00ff */
[----:B------:R-:W-:Y:S01]  /*3f30*/  IMAD.IADD R23, R23, 0x1, R25 ;  /* 0x0000000117177824 */ /* 0x000fe200078e0219 */
[C---:B------:R-:W-:Y:S01]  /*3f40*/  LEA R24, P0, R22.reuse, UR64, 0x2 ;  /* 0x0000004016187c11 */ /* 0x040fe2000f8010ff */
[----:B------:R1:W5:Y:S03]  /*3f50*/  LDG.E R20, desc[UR76][R20.64] ;  /* 0x0000004c14147981 */ /* 0x000366000c1e1900 */
[----:B------:R-:W-:Y:S01]  /*3f60*/  LEA.HI.X R25, R22, UR65, R23, 0x2, P0 ;  /* 0x0000004116197c11 */ /* 0x000fe200080f1417 */
[----:B------:R-:W-:-:S04]  /*3f70*/  IMAD.WIDE.U32 R22, R3, UR62, RZ ;  /* 0x0000003e03167c25 */ /* 0x000fc8000f8e00ff */
[----:B------:R1:W5:Y:S01]  /*3f80*/  LDG.E R24, desc[UR76][R24.64] ;  /* 0x0000004c18187981 */ /* 0x000362000c1e1900 */
[----:B------:R-:W-:Y:S02]  /*3f90*/  IADD3 R3, PT, PT, R23, R26, RZ ;  /* 0x0000001a17037210 */ /* 0x000fe40007ffe0ff */
[----:B------:R-:W-:-:S04]  /*3fa0*/  LEA R26, P0, R22, UR64, 0x2 ;  /* 0x00000040161a7c11 */ /* 0x000fc8000f8010ff */
[----:B------:R-:W-:-:S05]  /*3fb0*/  LEA.HI.X R27, R22, UR65, R3, 0x2, P0 ;  /* 0x00000041161b7c11 */ /* 0x000fca00080f1403 */
[----:B------:R1:W5:Y:S04]  /*3fc0*/  LDG.E R26, desc[UR76][R26.64] ;  /* 0x0000004c1a1a7981 */ /* 0x000368000c1e1900 */
.L_x_1144:
[----:B------:R-:W2:Y:S01]  /*3fd0*/  LDL.LU R22, [R1+0x20] ;  /* 0x0000200001167983 */ /* 0x000ea20000300800 */
[----:B------:R-:W3:Y:S03]  /*3fe0*/  LDCU.64 UR68, c[0x0][0xba0] ;  /* 0x00017400ff4477ac */ /* 0x000ee60008000a00 */
[----:B0-----:R-:W2:Y:S01]  /*3ff0*/  LDL.LU R3, [R1+0x2c] ;  /* 0x00002c0001037983 */ /* 0x001ea20000300800 */
[----:B------:R-:W0:Y:S03]  /*4000*/  LDCU.64 UR66, c[0x0][0xd40] ;  /* 0x0001a800ff4277ac */ /* 0x000e260008000a00 */
[----:B-1----:R-:W4:Y:S04]  /*4010*/  LDL.LU R21, [R1+0x3c] ;  /* 0x00003c0001157983 */ /* 0x002f280000300800 */
[----:B------:R-:W4:Y:S04]  /*4020*/  LDL.LU R4, [R1+0x40] ;  /* 0x0000400001047983 */ /* 0x000f280000300800 */
[----:B------:R-:W3:Y:S04]  /*4030*/  LDL.LU R19, [R1+0x1c] ;  /* 0x00001c0001137983 */ /* 0x000ee80000300800 */
[----:B------:R-:W3:Y:S04]  /*4040*/  LDL.LU R17, [R1+0x44] ;  /* 0x0000440001117983 */ /* 0x000ee80000300800 */
[----:B------:R-:W3:Y:S04]  /*4050*/  LDL.LU R15, [R1+0x38] ;  /* 0x00003800010f7983 */ /* 0x000ee80000300800 */
[----:B------:R-:W3:Y:S01]  /*4060*/  LDL.LU R13, [R1+0x48] ;  /* 0x00004800010d7983 */ /* 0x000ee20000300800 */
[----:B--2---:R-:W-:-:S04]  /*4070*/  FADD.FTZ R3, R3, R22 ;  /* 0x0000001603037221 */ /* 0x004fc80000010000 */
[----:B-----5:R-:W-:Y:S01]  /*4080*/  FADD.FTZ R3, R3, R18 ;  /* 0x0000001203037221 */ /* 0x020fe20000010000 */
[----:B----4-:R-:W-:-:S03]  /*4090*/  FADD.FTZ R4, R4, R21 ;  /* 0x0000001504047221 */ /* 0x010fc60000010000 */
[----:B------:R-:W-:Y:S01]  /*40a0*/  FADD.FTZ R3, R3, R12 ;  /* 0x0000000c03037221 */ /* 0x000fe20000010000 */
[----:B------:R-:W-:-:S03]  /*40b0*/  FADD.FTZ R4, R4, R16 ;  /* 0x0000001004047221 */ /* 0x000fc60000010000 */
[----:B------:R-:W-:Y:S01]  /*40c0*/  FMUL.FTZ R3, R3, -1.4426950216293334961 ;  /* 0xbfb8aa3b03037820 */ /* 0x000fe20000410000 */
[----:B------:R-:W-:Y:S01]  /*40d0*/  FADD.FTZ R14, R4, R14 ;  /* 0x0000000e040e7221 */ /* 0x000fe20000010000 */
[----:B---3--:R-:W-:Y:S02]  /*40e0*/  FADD.FTZ R4, R17, R19 ;  /* 0x0000001311047221 */ /* 0x008fe40000010000 */
[----:B------:R1:W2:Y:S01]  /*40f0*/  MUFU.EX2 R7, R3 ;  /* 0x0000000300077308 */ /* 0x0002a20000000800 */
[----:B------:R-:W3:Y:S01]  /*4100*/  LDL.LU R17, [R1+0x14] ;  /* 0x0000140001117983 */ /* 0x000ee20000300800 */
[----:B------:R-:W-:Y:S01]  /*4110*/  FMUL.FTZ R14, R14, -1.4426950216293334961 ;  /* 0xbfb8aa3b0e0e7820 */ /* 0x000fe20000410000 */
[----:B------:R-:W-:Y:S02]  /*4120*/  FADD.FTZ R9, R13, R15 ;  /* 0x0000000f0d097221 */ /* 0x000fe40000010000 */
[----:B------:R-:W4:Y:S01]  /*4130*/  LDL.LU R15, [R1+0x18] ;  /* 0x00001800010f7983 */ /* 0x000f220000300800 */
[----:B------:R-:W-:Y:S01]  /*4140*/  FADD.FTZ R5, R4, R5 ;  /* 0x0000000504057221 */ /* 0x000fe20000010000 */
[----:B------:R-:W-:-:S02]  /*4150*/  FADD.FTZ R9, R9, R20 ;  /* 0x0000001409097221 */ /* 0x000fc40000010000 */
[----:B------:R-:W4:Y:S04]  /*4160*/  LDL.LU R21, [R1+0x10] ;  /* 0x0000100001157983 */ /* 0x000f280000300800 */
[----:B------:R-:W4:Y:S04]  /*4170*/  LDL.LU R16, [R1+0x34] ;  /* 0x0000340001107983 */ /* 0x000f280000300800 */
[----:B------:R-:W4:Y:S01]  /*4180*/  LDL.LU.64 R18, [R1] ;  /* 0x0000000001127983 */ /* 0x000f220000300a00 */
[----:B------:R-:W-:Y:S01]  /*4190*/  FADD.FTZ R24, R5, R24 ;  /* 0x0000001805187221 */ /* 0x000fe20000010000 */
[----:B------:R-:W-:-:S02]  /*41a0*/  FADD.FTZ R9, R9, R26 ;  /* 0x0000001a09097221 */ /* 0x000fc40000010000 */
[----:B------:R-:W4:Y:S01]  /*41b0*/  LDL.LU.64 R26, [R1+0x8] ;  /* 0x00000800011a7983 */ /* 0x000f220000300a00 */
[----:B-1----:R1:W-:Y:S03]  /*41c0*/  MUFU.TANH R3, R24 ;  /* 0x0000001800037308 */ /* 0x0023e60000002400 */
[----:B------:R-:W4:Y:S04]  /*41d0*/  LDL.LU R25, [R1+0x30] ;  /* 0x0000300001197983 */ /* 0x000f280000300800 */
[----:B-1----:R-:W4:Y:S04]  /*41e0*/  LDL.LU R24, [R1+0x28] ;  /* 0x0000280001187983 */ /* 0x002f280000300800 */
[----:B------:R-:W4:Y:S01]  /*41f0*/  LDL.LU R23, [R1+0x24] ;  /* 0x0000240001177983 */ /* 0x000f220000300800 */
[----:B------:R-:W1:Y:S01]  /*4200*/  MUFU.EX2 R14, R14 ;  /* 0x0000000e000e7308 */ /* 0x000e620000000800 */
[----:B--2---:R-:W-:Y:S01]  /*4210*/  FADD.FTZ R5, R7, 1 ;  /* 0x3f80000007057421 */ /* 0x004fe20000010000 */
[----:B------:R-:W-:Y:S01]  /*4220*/  FMUL.FTZ R9, R9, -1.4426950216293334961 ;  /* 0xbfb8aa3b09097820 */ /* 0x000fe20000410000 */
[----:B-1----:R-:W-:-:S04]  /*4230*/  FADD.FTZ R4, R14, 1 ;  /* 0x3f8000000e047421 */ /* 0x002fc80000010000 */
[----:B------:R-:W-:Y:S08]  /*4240*/  MUFU.RCP R5, R5 ;  /* 0x0000000500057308 */ /* 0x000ff00000001000 */
[----:B------:R-:W4:Y:S01]  /*4250*/  MUFU.RCP R4, R4 ;  /* 0x0000000400047308 */ /* 0x000f220000001000 */
[----:B------:R-:W-:-:S07]  /*4260*/  LEA R12, P0, R10, UR68, 0x2 ;  /* 0x000000440a0c7c11 */ /* 0x000fce000f8010ff */
[----:B------:R-:W1:Y:S02]  /*4270*/  MUFU.EX2 R9, R9 ;  /* 0x0000000900097308 */ /* 0x000e640000000800 */
[----:B-1----:R-:W-:-:S06]  /*4280*/  FADD.FTZ R7, R9, 1 ;  /* 0x3f80000009077421 */ /* 0x002fcc0000010000 */
[----:B------:R-:W-:Y:S01]  /*4290*/  MUFU.RCP R7, R7 ;  /* 0x0000000700077308 */ /* 0x000fe20000001000 */
[----:B---3--:R-:W-:Y:S01]  /*42a0*/  LEA.HI.X R13, R10, UR69, R17, 0x2, P0 ;  /* 0x000000450a0d7c11 */ /* 0x008fe200080f1411 */
[----:B------:R-:W1:Y:S01]  /*42b0*/  LDCU.64 UR68, c[0x0][0xee0] ;  /* 0x0001dc00ff4477ac */ /* 0x000e620008000a00 */
[----:B----4-:R-:W-:-:S04]  /*42c0*/  FMUL.FTZ R10, R15, R4 ;  /* 0x000000040f0a7220 */ /* 0x010fc80000410000 */
[----:B------:R-:W-:Y:S01]  /*42d0*/  FFMA.FTZ R9, R3, R5, R10 ;  /* 0x0000000503097223 */ /* 0x000fe2000001000a */
[----:B0-----:R-:W-:Y:S01]  /*42e0*/  LEA R10, P0, R6, UR66, 0x2 ;  /* 0x00000042060a7c11 */ /* 0x001fe2000f8010ff */
[----:B------:R-:W0:Y:S01]  /*42f0*/  LDCU UR66, c[0x0][0x370] ;  /* 0x00006e00ff4277ac */ /* 0x000e220008000800 */
[----:B------:R-:W0:Y:S01]  /*4300*/  LDC R22, c[0x0][0x360] ;  /* 0x0000d800ff167b82 */ /* 0x000e220000000800 */
[----:B------:R-:W2:Y:S01]  /*4310*/  MUFU.TANH R17, R9 ;  /* 0x0000000900117308 */ /* 0x000ea20000002400 */
[----:B-1----:R-:W-:Y:S02]  /*4320*/  LEA R14, P1, R18, UR68, 0x2 ;  /* 0x00000044120e7c11 */ /* 0x002fe4000f8210ff */
[----:B------:R-:W-:Y:S02]  /*4330*/  LEA.HI.X R11, R6, UR67, R21, 0x2, P0 ;  /* 0x00000043060b7c11 */ /* 0x000fe400080f1415 */
[----:B------:R-:W-:Y:S02]  /*4340*/  LEA.HI.X R15, R18, UR69, R16, 0x2, P1 ;  /* 0x00000045120f7c11 */ /* 0x000fe400088f1410 */
[----:B------:R-:W-:-:S02]  /*4350*/  LEA R16, P0, R26, UR68, 0x2 ;  /* 0x000000441a107c11 */ /* 0x000fc4000f8010ff */
[----:B------:R-:W-:Y:S02]  /*4360*/  LEA R20, P2, R8, UR68, 0x2 ;  /* 0x0000004408147c11 */ /* 0x000fe4000f8410ff */
[----:B------:R-:W-:Y:S01]  /*4370*/  LEA R18, P1, R28, UR68, 0x2 ;  /* 0x000000441c127c11 */ /* 0x000fe2000f8210ff */
[----:B------:R-:W-:Y:S01]  /*4380*/  FADD.FTZ R5, R5, -RZ ;  /* 0x800000ff05057221 */ /* 0x000fe20000010000 */
[----:B--2---:R-:W-:Y:S01]  /*4390*/  FMUL.FTZ R6, R17, R7 ;  /* 0x0000000711067220 */ /* 0x004fe20000410000 */
[----:B------:R-:W-:Y:S02]  /*43a0*/  LEA.HI.X R17, R26, UR69, R25, 0x2, P0 ;  /* 0x000000451a117c11 */ /* 0x000fe400080f1419 */
[----:B------:R-:W-:Y:S01]  /*43b0*/  LEA.HI.X R21, R8, UR69, R23, 0x2, P2 ;  /* 0x0000004508157c11 */ /* 0x000fe200090f1417 */
[----:B0-----:R-:W-:Y:S02]  /*43c0*/  IMAD R25, R22, UR66, RZ ;  /* 0x0000004216197c24 */ /* 0x001fe4000f8e02ff */
[----:B------:R-:W-:Y:S01]  /*43d0*/  FADD.FTZ R23, R4, -RZ ;  /* 0x800000ff04177221 */ /* 0x000fe20000010000 */
[----:B------:R-:W-:Y:S01]  /*43e0*/  LEA.HI.X R19, R28, UR69, R24, 0x2, P1 ;  /* 0x000000451c137c11 */ /* 0x000fe200088f1418 */
[----:B------:R1:W-:Y:S01]  /*43f0*/  STG.E desc[UR76][R12.64], R6 ;  /* 0x000000060c007986 */ /* 0x0003e2000c10194c */
[----:B------:R-:W-:Y:S01]  /*4400*/  FADD.FTZ R7, R7, -RZ ;  /* 0x800000ff07077221 */ /* 0x000fe20000010000 */
[----:B------:R-:W-:-:S02]  /*4410*/  IADD3 R2, P0, PT, R25, R2, RZ ;  /* 0x0000000219027210 */ /* 0x000fc40007f1e0ff */
[----:B------:R1:W-:Y:S04]  /*4420*/  STG.E desc[UR76][R10.64], R9 ;  /* 0x000000090a007986 */ /* 0x0003e8000c10194c */
[----:B------:R1:W-:Y:S01]  /*4430*/  STG.E desc[UR76][R14.64], R5 ;  /* 0x000000050e007986 */ /* 0x0003e2000c10194c */
[----:B------:R-:W-:-:S03]  /*4440*/  IADD3.X R0, PT, PT, RZ, R0, RZ, P0, !PT ;  /* 0x00000000ff007210 */ /* 0x000fc600007fe4ff */
[----:B------:R1:W-:Y:S01]  /*4450*/  STG.E desc[UR76][R16.64], R23 ;  /* 0x0000001710007986 */ /* 0x0003e2000c10194c */
[----:B------:R-:W-:-:S03]  /*4460*/  ISETP.GE.U32.AND P0, PT, R2, UR48, PT ;  /* 0x0000003002007c0c */ /* 0x000fc6000bf06070 */
[----:B------:R1:W-:Y:S04]  /*4470*/  STG.E desc[UR76][R18.64], R3 ;  /* 0x0000000312007986 */ /* 0x0003e8000c10194c */
[----:B------:R1:W-:Y:S01]  /*4480*/  STG.E desc[UR76][R20.64], R7 ;  /* 0x0000000714007986 */ /* 0x0003e2000c10194c */
[----:B------:R-:W-:-:S13]  /*4490*/  ISETP.GE.AND.EX P0, PT, R0, UR49, PT, P0 ;  /* 0x0000003100007c0c */ /* 0x000fda000bf06300 */
[----:B-1----:R-:W-:Y:S05]  /*44a0*/  @!P0 BRA `(.L_x_1145) ;  /* 0xffffffbc00948947 */ /* 0x002fea000383ffff */
[----:B------:R-:W-:Y:S05]  /*44b0*/  BSYNC.RECONVERGENT B0 ;  /* 0x0000000000007941 */ /* 0x000fea0003800200 */
.L_x_1095:
[----:B------:R-:W-:Y:S05]  /*44c0*/  EXIT ;  /* 0x000000000000794d */ /* 0x000fea0003800000 */
        .weak           $__internal_35_$__cuda_sm20_div_s64
        .type           $__internal_35_$__cuda_sm20_div_s64,@function
        .size           $__internal_35_$__cuda_sm20_div_s64,(.L_x_1413 - $__internal_35_$__cuda_sm20_div_s64)
$__internal_35_$__cuda_sm20_div_s64:
        /* <DEDUP_REMOVED lines=35> */
[----:B------:R-:W-:Y:S01]  /*4700*/  IMAD.HI.U32 R18, P0, R24, R21, R18 ;  /* 0x0000001518127227 */ /* 0x000fe20007800012 */
[----:B------:R-:W-:-:S03]  /*4710*/  MOV R19, RZ ;  /* 0x000000ff00137202 */ /* 0x000fc60000000f00 */
        /* <DEDUP_REMOVED lines=49> */
[----:B------:R-:W-:Y:S06]  /*4a30*/  RET.REL.NODEC R6 `(_ZN2at6native38_GLOBAL__N__9a469cfd_6_RNN_cu_eca79a6d6kernel17lstm_cell_forwardIfflLi2EEEvNS_4cuda6detail10TensorInfoIT_T1_EES9_S9_S9_S9_S9_S9_S9_S8_S8_) ;  /* 0xffffffb406707950 */ /* 0x000fec0003c3ffff */
.L_x_1146:
        /* <DEDUP_REMOVED lines=12> */
.L_x_1413:


//--------------------- .text._ZN2at6native38_GLOBAL__N__9a469cfd_6_RNN_cu_eca79a6d6kernel17lstm_cell_forwardIfflLi1EEEvNS_4cuda6detail10TensorInfoIT_T1_EES9_S9_S9_S9_S9_S9_S9_S8_S8_ --------------------------
	.section	.text._ZN2at6native38_GLOBAL__N__9a469cfd_6_RNN_cu_eca79a6d6kernel17lstm_cell_forwardIfflLi1EEEvNS_4cuda6detail10TensorInfoIT_T1_EES9_S9_S9_S9_S9_S9_S9_S8_S8_,"ax",@progbits
	.align	128
.text._ZN2at6native38_GLOBAL__N__9a469cfd_6_RNN_cu_eca79a6d6kernel17lstm_cell_forwardIfflLi1EEEvNS_4cuda6detail10TensorInfoIT_T1_EES9_S9_S9_S9_S9_S9_S9_S8_S8_:
        .type           _ZN2at6native38_GLOBAL__N__9a469cfd_6_RNN_cu_eca79a6d6kernel17lstm_cell_forwardIfflLi1EEEvNS_4cuda6detail10TensorInfoIT_T1_EES9_S9_S9_S9_S9_S9_S9_S8_S8_,@function
        .size           _ZN2at6native38_GLOBAL__N__9a469cfd_6_RNN_cu_eca79a6d6kernel17lstm_cell_forwardIfflLi1EEEvNS_4cuda6detail10TensorInfoIT_T1_EES9_S9_S9_S9_S9_S9_S9_S8_S8_,(.L_x_1415 - _ZN2at6native38_GLOBAL__N__9a469cfd_6_RNN_cu_eca79a6d6kernel17lstm_cell_forwardIfflLi1EEEvNS_4cuda6detail10TensorInfoIT_T1_EES9_S9_S9_S9_S9_S9_S9_S8_S8_)
        .other          _ZN2at6native38_GLOBAL__N__9a469cfd_6_RNN_cu_eca79a6d6kernel17lstm_cell_forwardIfflLi1EEEvNS_4cuda6detail10TensorInfoIT_T1_EES9_S9_S9_S9_S9_S9_S9_S8_S8_,@"STO_CUDA_ENTRY STV_DEFAULT"
_ZN2at6native38_GLOBAL__N__9a469cfd_6_RNN_cu_eca79a6d6kernel17lstm_cell_forwardIfflLi1EEEvNS_4cuda6detail10TensorInfoIT_T1_EES9_S9_S9_S9_S9_S9_S9_S8_S8_:
        /* <DEDUP_REMOVED lines=40> */
[C---:B------:R-:W-:Y:S02]  /*0280*/  IMAD.WIDE.U32 R8, R2.reuse, UR20, RZ ;  /* 0x0000001402087c25 */ /* 0x040fe4000f8e00ff */
[----:B------:R3:W-:Y:S01]  /*0290*/  STL [R1+0x24], R14 ;  /* 0x0000240e01007387 */ /* 0x0007e20000100800 */
[----:B------:R-:W1:Y:S01]  /*02a0*/  LDCU.64 UR46, c[0x0][0xc70] ;  /* 0x00018e00ff2e77ac */ /* 0x000e620008000a00 */
[----:B------:R-:W-:Y:S01]  /*02b0*/  IMAD R13, R2, UR21, R13 ;  /* 0x00000015020d7c24 */ /* 0x000fe2000f8e020d */
[----:B----4-:R-:W-:Y:S01]  /*02c0*/  LEA R10, P2, R8, UR22, 0x2 ;  /* 0x00000016080a7c11 */ /* 0x010fe2000f8410ff */
[----:B------:R-:W-:Y:S01]  /*02d0*/  IMAD.WIDE.U32 R4, R2, UR16, RZ ;  /* 0x0000001002047c25 */ /* 0x000fe2000f8e00ff */
[----:B------:R-:W4:Y:S03]  /*02e0*/  LDCU.64 UR48, c[0x0][0xad0] ;  /* 0x00015a00ff3077ac */ /* 0x000f260008000a00 */
[----:B------:R-:W-:Y:S01]  /*02f0*/  IMAD.IADD R7, R7, 0x1, R3 ;  /* 0x0000000107077824 */ /* 0x000fe200078e0203 */
[----:B------:R-:W-:Y:S01]  /*0300*/  IADD3 R3, PT, PT, R9, R13, RZ ;  /* 0x0000000d09037210 */ /* 0x000fe20007ffe0ff */
[----:B------:R-:W1:Y:S01]  /*0310*/  LDCU.64 UR54, c[0x0][0x1080] ;  /* 0x00021000ff3677ac */ /* 0x000e620008000a00 */
[----:B0-----:R-:W-:-:S02]  /*0320*/  LEA R12, P1, R4, UR18, 0x2 ;  /* 0x00000012040c7c11 */ /* 0x001fc4000f8210ff */
[----:B------:R-:W-:Y:S01]  /*0330*/  IADD3 R5, PT, PT, R5, R11, RZ ;  /* 0x0000000b05057210 */ /* 0x000fe20007ffe0ff */
[----:B------:R-:W0:Y:S01]  /*0340*/  LDCU.64 UR50, c[0x0][0x1088] ;  /* 0x00021100ff3277ac */ /* 0x000e220008000a00 */
[----:B------:R-:W-:Y:S01]  /*0350*/  LEA.HI.X R6, R6, UR11, R7, 0x2, P0 ;  /* 0x0000000b06067c11 */ /* 0x000fe200080f1407 */
[----:B------:R3:W-:Y:S01]  /*0360*/  STL [R1+0x2c], R12 ;  /* 0x00002c0c01007387 */ /* 0x0007e20000100800 */
[----:B------:R-:W-:Y:S01]  /*0370*/  LEA.HI.X R3, R8, UR23, R3, 0x2, P2 ;  /* 0x0000001708037c11 */ /* 0x000fe200090f1403 */
[----:B------:R-:W0:Y:S01]  /*0380*/  LDCU.64 UR24, c[0x0][0x450] ;  /* 0x00008a00ff1877ac */ /* 0x000e220008000a00 */
        /* <DEDUP_REMOVED lines=13> */
[----:B-12-4-:R-:W0:Y:S02]  /*0460*/  LDCU.64 UR40, c[0x0][0x860] ;  /* 0x00010c00ff2877ac */ /* 0x016e240008000a00 */
.L_x_1152:
[----:B---3--:R-:W-:Y:S01]  /*0470*/  IMAD.U32 R6, RZ, RZ, UR52 ;  /* 0x00000034ff067e24 */ /* 0x008fe2000f8e00ff */
[----:B------:R-:W-:Y:S04]  /*0480*/  BSSY.RECONVERGENT B1, `(.L_x_1149) ;  /* 0x0000027000017945 */ /* 0x000fe80003800200 */
[----:B------:R-:W-:-:S04]  /*0490*/  LOP3.LUT R3, R0, R6, RZ, 0xfc, !PT ;  /* 0x0000000600037212 */ /* 0x000fc800078efcff */
[----:B------:R-:W-:-:S13]  /*04a0*/  ISETP.NE.U32.AND P0, PT, R3, RZ, PT ;  /* 0x000000ff0300720c */ /* 0x000fda0003f05070 */
[----:B-1----:R-:W-:Y:S05]  /*04b0*/  @P0 BRA `(.L_x_1150) ;  /* 0x0000000000600947 */ /* 0x002fea0003800000 */
[----:B------:R-:W-:Y:S02]  /*04c0*/  MOV R5, UR53 ;  /* 0x0000003500057c02 */ /* 0x000fe40008000f00 */
[----:B------:R-:W-:Y:S02]  /*04d0*/  MOV R13, RZ ;  /* 0x000000ff000d7202 */ /* 0x000fe40000000f00 */
[----:B------:R-:W1:Y:S01]  /*04e0*/  I2F.U32.RP R3, R5 ;  /* 0x0000000500037306 */ /* 0x000e620000209000 */
[----:B------:R-:W-:-:S07]  /*04f0*/  ISETP.NE.U32.AND P2, PT, R5, RZ, PT ;  /* 0x000000ff0500720c */ /* 0x000fce0003f45070 */
[----:B-1----:R-:W1:Y:S02]  /*0500*/  MUFU.RCP R3, R3 ;  /* 0x0000000300037308 */ /* 0x002e640000001000 */
[----:B-1----:R-:W-:-:S06]  /*0510*/  IADD3 R8, PT, PT, R3, 0xffffffe, RZ ;  /* 0x0ffffffe03087810 */ /* 0x002fcc0007ffe0ff */
[----:B------:R1:W2:Y:S02]  /*0520*/  F2I.FTZ.U32.TRUNC.NTZ R9, R8 ;  /* 0x0000000800097305 */ /* 0x0002a4000021f000 */
[----:B-1----:R-:W-:Y:S01]  /*0530*/  MOV R8, RZ ;  /* 0x000000ff00087202 */ /* 0x002fe20000000f00 */
[----:B--2---:R-:W-:-:S04]  /*0540*/  IMAD R4, R9, R5, RZ ;  /* 0x0000000509047224 */ /* 0x004fc800078e02ff */
[----:B------:R-:W-:-:S04]  /*0550*/  IMAD.MOV R7, RZ, RZ, -R4 ;  /* 0x000000ffff077224 */ /* 0x000fc800078e0a04 */
        /* <DEDUP_REMOVED lines=14> */
.L_x_1150:
[----:B------:R-:W-:-:S07]  /*0640*/  MOV R3, 0x660 ;  /* 0x0000066000037802 */ /* 0x000fce0000000f00 */
[----:B0-----:R-:W-:Y:S05]  /*0650*/  CALL.REL.NOINC `($__internal_36_$__cuda_sm20_div_s64) ;  /* 0x0000002000147944 */ /* 0x001fea0003c00000 */
[----:B------:R-:W-:Y:S01]  /*0660*/  IADD3 R4, P0, PT, RZ, -R12, RZ ;  /* 0x8000000cff047210 */ /* 0x000fe20007f1e0ff */
[----:B------:R-:W-:Y:S01]  /*0670*/  IMAD.U32 R5, RZ, RZ, UR54 ;  /* 0x00000036ff057e24 */ /* 0x000fe2000f8e00ff */
[----:B------:R-:W-:Y:S01]  /*0680*/  MOV R6, UR55 ;  /* 0x0000003700067c02 */ /* 0x000fe20008000f00 */
[----:B------:R-:W-:Y:S01]  /*0690*/  IMAD.MOV.U32 R3, RZ, RZ, R0 ;  /* 0x000000ffff037224 */ /* 0x000fe200078e0000 */
[----:B------:R-:W-:-:S05]  /*06a0*/  IADD3.X R8, PT, PT, RZ, ~R13, RZ, P0, !PT ;  /* 0x8000000dff087210 */ /* 0x000fca00007fe4ff */
[-C--:B------:R-:W-:Y:S02]  /*06b0*/  IMAD R7, R8, R5.reuse, RZ ;  /* 0x0000000508077224 */ /* 0x080fe400078e02ff */
[----:B------:R-:W-:-:S04]  /*06c0*/  IMAD.WIDE.U32 R8, R4, R5, R2 ;  /* 0x0000000504087225 */ /* 0x000fc800078e0002 */
[----:B------:R-:W-:-:S05]  /*06d0*/  IMAD R7, R4, R6, R7 ;  /* 0x0000000604077224 */ /* 0x000fca00078e0207 */
[----:B------:R-:W-:-:S07]  /*06e0*/  IADD3 R9, PT, PT, R9, R7, RZ ;  /* 0x0000000709097210 */ /* 0x000fce0007ffe0ff */
.L_x_1151:
[----:B0-----:R-:W-:Y:S05]  /*06f0*/  BSYNC.RECONVERGENT B1 ;  /* 0x0000000000017941 */ /* 0x001fea0003800200 */
.L_x_1149:
[----:B------:R-:W-:Y:S01]  /*0700*/  IADD3 R7, P0, PT, R8, R5, RZ ;  /* 0x0000000508077210 */ /* 0x000fe20007f1e0ff */
[C---:B------:R-:W-:Y:S01]  /*0710*/  IMAD R3, R12.reuse, UR5, RZ ;  /* 0x000000050c037c24 */ /* 0x040fe2000f8e02ff */
[----:B------:R0:W-:Y:S01]  /*0720*/  STL [R1+0x3c], R2 ;  /* 0x00003c0201007387 */ /* 0x0001e20000100800 */
[----:B------:R-:W-:Y:S01]  /*0730*/  IMAD.WIDE.U32 R14, R12, UR4, R8 ;  /* 0x000000040c0e7c25 */ /* 0x000fe2000f8e0008 */
[----:B------:R-:W-:Y:S02]  /*0740*/  IADD3.X R23, PT, PT, R9, R6, RZ, P0, !PT ;  /* 0x0000000609177210 */ /* 0x000fe400007fe4ff */
[----:B------:R-:W-:Y:S01]  /*0750*/  STL [R1+0x38], R0 ;  /* 0x0000380001007387 */ /* 0x000fe20000100800 */
[----:B------:R-:W-:Y:S02]  /*0760*/  IMAD R3, R13, UR4, R3 ;  /* 0x000000040d037c24 */ /* 0x000fe4000f8e0203 */
[----:B------:R-:W-:Y:S02]  /*0770*/  IMAD R4, R23, UR38, RZ ;  /* 0x0000002617047c24 */ /* 0x000fe4000f8e02ff */
[----:B------:R-:W-:Y:S01]  /*0780*/  IMAD.WIDE.U32 R10, R7, UR38, RZ ;  /* 0x00000026070a7c25 */ /* 0x000fe2000f8e00ff */
[----:B------:R-:W-:-:S02]  /*0790*/  IADD3 R27, PT, PT, R15, R3, RZ ;  /* 0x000000030f1b7210 */ /* 0x000fc40007ffe0ff */
[-C--:B------:R-:W-:Y:S01]  /*07a0*/  IADD3 R3, P0, PT, R14, R5.reuse, RZ ;  /* 0x000000050e037210 */ /* 0x080fe20007f1e0ff */
[----:B------:R-:W-:Y:S01]  /*07b0*/  IMAD R17, R7, UR39, R4 ;  /* 0x0000002707117c24 */ /* 0x000fe2000f8e0204 */
[----:B------:R-:W-:Y:S01]  /*07c0*/  LEA R12, P1, R10, UR40, 0x2 ;  /* 0x000000280a0c7c11 */ /* 0x000fe2000f8210ff */
[C---:B------:R-:W-:Y:S01]  /*07d0*/  IMAD R22, R27.reuse, UR28, RZ ;  /* 0x0000001c1b167c24 */ /* 0x040fe2000f8e02ff */
[----:B------:R-:W-:Y:S01]  /*07e0*/  IADD3.X R28, PT, PT, R27, R6, RZ, P0, !PT ;  /* 0x000000061b1c7210 */ /* 0x000fe200007fe4ff */
[----:B------:R-:W-:Y:S01]  /*07f0*/  IMAD.IADD R11, R11, 0x1, R17 ;  /* 0x000000010b0b7824 */ /* 0x000fe200078e0211 */
[----:B------:R-:W-:Y:S01]  /*0800*/  IADD3 R4, P2, PT, R3, R5, RZ ;  /* 0x0000000503047210 */ /* 0x000fe20007f5e0ff */
[----:B------:R-:W-:Y:S01]  /*0810*/  IMAD.WIDE.U32 R16, R14, UR24, RZ ;  /* 0x000000180e107c25 */ /* 0x000fe2000f8e00ff */
[----:B------:R-:W-:Y:S02]  /*0820*/  STL [R1+0x40], R27 ;  /* 0x0000401b01007387 */ /* 0x000fe40000100800 */
[----:B------:R-:W-:Y:S01]  /*0830*/  LEA.HI.X R13, R10, UR41, R11, 0x2, P1 ;  /* 0x000000290a0d7c11 */ /* 0x000fe200088f140b */
[----:B------:R-:W-:Y:S01]  /*0840*/  IMAD R11, R27, UR24, RZ ;  /* 0x000000181b0b7c24 */ /* 0x000fe2000f8e02ff */
[----:B------:R-:W-:Y:S01]  /*0850*/  LEA R10, P0, R16, UR26, 0x2 ;  /* 0x0000001a100a7c11 */ /* 0x000fe2000f8010ff */
[----:B------:R-:W-:Y:S01]  /*0860*/  IMAD R15, R28, UR24, RZ ;  /* 0x000000181c0f7c24 */ /* 0x000fe2000f8e02ff */
[----:B------:R-:W-:Y:S01]  /*0870*/  STL [R1+0x44], R14 ;  /* 0x0000440e01007387 */ /* 0x000fe20000100800 */
[----:B------:R-:W-:-:S02]  /*0880*/  IMAD R11, R14, UR25, R11 ;  /* 0x000000190e0b7c24 */ /* 0x000fc4000f8e020b */
[----:B------:R-:W-:Y:S01]  /*0890*/  IMAD.WIDE.U32 R20, R3, UR24, RZ ;  /* 0x0000001803147c25 */ /* 0x000fe2000f8e00ff */
[----:B0-----:R0:W2:Y:S03]  /*08a0*/  LDG.E R2, desc[UR14][R12.64] ;  /* 0x0000000e0c027981 */ /* 0x0010a6000c1e1900 */
[----:B------:R-:W-:Y:S01]  /*08b0*/  IMAD.WIDE.U32 R18, R14, UR28, RZ ;  /* 0x0000001c0e127c25 */ /* 0x000fe2000f8e00ff */
[----:B------:R-:W-:-:S03]  /*08c0*/  LEA R26, P1, R20, UR26, 0x2 ;  /* 0x0000001a141a7c11 */ /* 0x000fc6000f8210ff */
[----:B------:R-:W-:Y:S01]  /*08d0*/  IMAD R22, R14, UR29, R22 ;  /* 0x0000001d0e167c24 */ /* 0x000fe2000f8e0216 */
[----:B------:R-:W-:Y:S01]  /*08e0*/  LEA R24, P3, R18, UR30, 0x2 ;  /* 0x0000001e12187c11 */ /* 0x000fe2000f8610ff */
[----:B------:R-:W-:Y:S01]  /*08f0*/  IMAD R15, R3, UR25, R15 ;  /* 0x00000019030f7c24 */ /* 0x000fe2000f8e020f */
[----:B------:R1:W-:Y:S01]  /*0900*/  STL [R1+0x10], R26 ;  /* 0x0000101a01007387 */ /* 0x0003e20000100800 */
[----:B------:R-:W-:Y:S01]  /*0910*/  IMAD.IADD R11, R17, 0x1, R11 ;  /* 0x00000001110b7824 */ /* 0x000fe200078e020b */
[----:B------:R-:W-:Y:S02]  /*0920*/  IADD3 R17, PT, PT, R19, R22, RZ ;  /* 0x0000001613117210 */ /* 0x000fe40007ffe0ff */
[----:B------:R-:W-:Y:S01]  /*0930*/  IADD3 R15, PT, PT, R21, R15, RZ ;  /* 0x0000000f150f7210 */ /* 0x000fe20007ffe0ff */
[----:B------:R-:W-:Y:S01]  /*0940*/  IMAD R21, R28, UR28, RZ ;  /* 0x0000001c1c157c24 */ /* 0x000fe2000f8e02ff */
[----:B------:R-:W-:Y:S01]  /*0950*/  LEA.HI.X R11, R16, UR27, R11, 0x2, P0 ;  /* 0x0000001b100b7c11 */ /* 0x000fe200080f140b */
[----:B------:R-:W-:Y:S01]  /*0960*/  IMAD.MOV.U32 R16, RZ, RZ, R26 ;  /* 0x000000ffff107224 */ /* 0x000fe200078e001a */
[----:B------:R-:W-:Y:S01]  /*0970*/  LEA.HI.X R25, R18, UR31, R17, 0x2, P3 ;  /* 0x0000001f12197c11 */ /* 0x000fe200098f1411 */
[----:B------:R-:W-:Y:S01]  /*0980*/  IMAD R21, R3, UR29, R21 ;  /* 0x0000001d03157c24 */ /* 0x000fe2000f8e0215 */
[----:B-1----:R-:W-:Y:S01]  /*0990*/  IADD3.X R26, PT, PT, R28, R6, RZ, P2, !PT ;  /* 0x000000061c1a7210 */ /* 0x002fe200017fe4ff */
[----:B------:R-:W-:Y:S01]  /*09a0*/  IMAD.WIDE.U32 R18, R4, UR24, RZ ;  /* 0x0000001804127c25 */ /* 0x000fe2000f8e00ff */
[----:B------:R-:W-:Y:S01]  /*09b0*/  MOV R17, R27 ;  /* 0x0000001b00117202 */ /* 0x000fe20000000f00 */
[----:B------:R-:W-:Y:S01]  /*09c0*/  STL.64 [R1+0x50], R24 ;  /* 0x0000501801007387 */ /* 0x000fe20000100a00 */
[----:B------:R-:W-:Y:S01]  /*09d0*/  LEA.HI.X R17, R20, UR27, R15, 0x2, P1 ;  /* 0x0000001b14117c11 */ /* 0x000fe200088f140f */
[----:B------:R-:W-:Y:S01]  /*09e0*/  IMAD R20, R26, UR24, RZ ;  /* 0x000000181a147c24 */ /* 0x000fe2000f8e02ff */
[----:B------:R-:W-:Y:S01]  /*09f0*/  IADD3 R15, P0, PT, R7, R5, RZ ;  /* 0x00000005070f7210 */ /* 0x000fe20007f1e0ff */
[----:B------:R1:W-:Y:S02]  /*0a00*/  STL [R1+0x48], R28 ;  /* 0x0000481c01007387 */ /* 0x0003e40000100800 */
[----:B------:R-:W-:-:S02]  /*0a10*/  IMAD R20, R4, UR25, R20 ;  /* 0x0000001904147c24 */ /* 0x000fc4000f8e0214 */
[----:B------:R3:W-:Y:S01]  /*0a20*/  STL [R1+0x14], R17 ;  /* 0x0000141101007387 */ /* 0x0007e20000100800 */
[----:B------:R-:W-:Y:S02]  /*0a30*/  IMAD.X R22, R23, 0x1, R6, P0 ;  /* 0x0000000117167824 */ /* 0x000fe400000e0606 */
[----:B------:R-:W-:Y:S01]  /*0a40*/  IADD3 R19, PT, PT, R19, R20, RZ ;  /* 0x0000001413137210 */ /* 0x000fe20007ffe0ff */
[----:B------:R-:W-:Y:S01]  /*0a50*/  IMAD R20, R9, UR36, RZ ;  /* 0x0000002409147c24 */ /* 0x000fe2000f8e02ff */
[----:B-1----:R-:W-:-:S03]  /*0a60*/  LEA R28, P0, R18, UR26, 0x2 ;  /* 0x0000001a121c7c11 */ /* 0x002fc6000f8010ff */
[----:B------:R-:W-:Y:S02]  /*0a70*/  IMAD R20, R8, UR37, R20 ;  /* 0x0000002508147c24 */ /* 0x000fe4000f8e0214 */
[----:B---3--:R-:W-:Y:S01]  /*0a80*/  IMAD.WIDE.U32 R16, R3, UR28, RZ ;  /* 0x0000001c03107c25 */ /* 0x008fe2000f8e00ff */
[----:B------:R-:W-:-:S03]  /*0a90*/  LEA.HI.X R29, R18, UR27, R19, 0x2, P0 ;  /* 0x0000001b121d7c11 */ /* 0x000fc600080f1413 */
[----:B------:R-:W-:Y:S01]  /*0aa0*/  IMAD R18, R26, UR28, RZ ;  /* 0x0000001c1a127c24 */ /* 0x000fe2000f8e02ff */
[----:B------:R-:W-:Y:S01]  /*0ab0*/  LEA R24, P1, R16, UR30, 0x2 ;  /* 0x0000001e10187c11 */ /* 0x000fe2000f8210ff */
[----:B------:R1:W-:Y:S01]  /*0ac0*/  STL.64 [R1+0x18], R28 ;  /* 0x0000181c01007387 */ /* 0x0003e20000100a00 */
[----:B------:R-:W-:Y:S01]  /*0ad0*/  IADD3 R17, PT, PT, R17, R21, RZ ;  /* 0x0000001511117210 */ /* 0x000fe20007ffe0ff */
[----:B------:R-:W-:-:S03]  /*0ae0*/  IMAD R21, R22, UR38, RZ ;  /* 0x0000002616157c24 */ /* 0x000fc6000f8e02ff */
[----:B------:R-:W-:Y:S01]  /*0af0*/  LEA.HI.X R25, R16, UR31, R17, 0x2, P1 ;  /* 0x0000001f10197c11 */ /* 0x000fe200088f1411 */
[----:B------:R-:W-:-:S04]  /*0b00*/  IMAD.WIDE.U32 R16, R15, UR38, RZ ;  /* 0x000000260f107c25 */ /* 0x000fc8000f8e00ff */
[----:B------:R-:W-:Y:S01]  /*0b10*/  IMAD R21, R15, UR39, R21 ;  /* 0x000000270f157c24 */ /* 0x000fe2000f8e0215 */
[----:B-1----:R-:W-:-:S03]  /*0b20*/  LEA R28, P0, R16, UR40, 0x2 ;  /* 0x00000028101c7c11 */ /* 0x002fc6000f8010ff */
[----:B------:R-:W-:Y:S02]  /*0b30*/  IMAD.IADD R21, R17, 0x1, R21 ;  /* 0x0000000111157824 */ /* 0x000fe400078e0215 */
[C---:B------:R-:W-:Y:S02]  /*0b40*/  IMAD R17, R4.reuse, UR29, R18 ;  /* 0x0000001d04117c24 */ /* 0x040fe4000f8e0212 */
[----:B------:R-:W-:Y:S01]  /*0b50*/  IMAD.WIDE.U32 R18, R4, UR28, RZ ;  /* 0x0000001c04127c25 */ /* 0x000fe2000f8e00ff */
[----:B------:R-:W-:-:S04]  /*0b60*/  LEA.HI.X R29, R16, UR41, R21, 0x2, P0 ;  /* 0x00000029101d7c11 */ /* 0x000fc800080f1415 */
[----:B------:R-:W-:Y:S01]  /*0b70*/  IADD3 R17, PT, PT, R19, R17, RZ ;  /* 0x0000001113117210 */ /* 0x000fe20007ffe0ff */
[----:B------:R1:W-:Y:S01]  /*0b80*/  STL.64 [R1+0x8], R28 ;  /* 0x0000081c01007387 */ /* 0x0003e20000100a00 */
[----:B------:R-:W-:-:S04]  /*0b90*/  LEA R16, P0, R18, UR30, 0x2 ;  /* 0x0000001e12107c11 */ /* 0x000fc8000f8010ff */
[----:B------:R-:W-:Y:S01]  /*0ba0*/  LEA.HI.X R17, R18, UR31, R17, 0x2, P0 ;  /* 0x0000001f12117c11 */ /* 0x000fe200080f1411 */
[----:B------:R-:W-:-:S04]  /*0bb0*/  IMAD.WIDE.U32 R18, R8, UR36, RZ ;  /* 0x0000002408127c25 */ /* 0x000fc8000f8e00ff */
[----:B0-----:R-:W-:Y:S01]  /*0bc0*/  IMAD R12, R23, UR36, RZ ;  /* 0x00000024170c7c24 */ /* 0x001fe2000f8e02ff */
[----:B------:R-:W-:Y:S01]  /*0bd0*/  IADD3 R19, PT, PT, R19, R20, RZ ;  /* 0x0000001413137210 */ /* 0x000fe20007ffe0ff */
[----:B-1----:R0:W3:Y:S01]  /*0be0*/  LDG.E R28, desc[UR14][R10.64] ;  /* 0x0000000e0a1c7981 */ /* 0x0020e2000c1e1900 */
[----:B------:R-:W-:-:S03]  /*0bf0*/  LEA R20, P0, R18, UR42, 0x2 ;  /* 0x0000002a12147c11 */ /* 0x000fc6000f8010ff */
[----:B------:R-:W4:Y:S01]  /*0c00*/  LDG.E R16, desc[UR14][R16.64] ;  /* 0x0000000e10107981 */ /* 0x000f22000c1e1900 */
[----:B------:R-:W-:Y:S01]  /*0c10*/  LEA.HI.X R21, R18, UR43, R19, 0x2, P0 ;  /* 0x0000002b12157c11 */ /* 0x000fe200080f1413 */
[----:B------:R-:W-:-:S04]  /*0c20*/  IMAD R18, R9, UR38, RZ ;  /* 0x0000002609127c24 */ /* 0x000fc8000f8e02ff */
[C---:B------:R-:W-:Y:S01]  /*0c30*/  IMAD R18, R8.reuse, UR39, R18 ;  /* 0x0000002708127c24 */ /* 0x040fe2000f8e0212 */
[----:B------:R-:W5:Y:S01]  /*0c40*/  LDG.E R27, desc[UR14][R20.64] ;  /* 0x0000000e141b7981 */ /* 0x000f62000c1e1900 */
[----:B------:R-:W-:-:S04]  /*0c50*/  IMAD.WIDE.U32 R8, R8, UR38, RZ ;  /* 0x0000002608087c25 */ /* 0x000fc8000f8e00ff */
[----:B------:R-:W-:Y:S01]  /*0c60*/  IMAD.IADD R9, R9, 0x1, R18 ;  /* 0x0000000109097824 */ /* 0x000fe200078e0212 */
[----:B------:R-:W-:-:S04]  /*0c70*/  LEA R18, P0, R8, UR40, 0x2 ;  /* 0x0000002808127c11 */ /* 0x000fc8000f8010ff */
[----:B------:R-:W-:Y:S01]  /*0c80*/  LEA.HI.X R19, R8, UR41, R9, 0x2, P0 ;  /* 0x0000002908137c11 */ /* 0x000fe200080f1409 */
[----:B------:R-:W-:Y:S02]  /*0c90*/  IMAD R8, R22, UR36, RZ ;  /* 0x0000002416087c24 */ /* 0x000fe4000f8e02ff */
[C---:B0-----:R-:W-:Y:S02]  /*0ca0*/  IMAD.WIDE.U32 R10, R15.reuse, UR36, RZ ;  /* 0x000000240f0a7c25 */ /* 0x041fe4000f8e00ff */
[----:B------:R0:W4:Y:S02]  /*0cb0*/  LDG.E R0, desc[UR14][R18.64] ;  /* 0x0000000e12007981 */ /* 0x000124000c1e1900 */
[----:B------:R-:W-:-:S05]  /*0cc0*/  IMAD R8, R15, UR37, R8 ;  /* 0x000000250f087c24 */ /* 0x000fca000f8e0208 */
[----:B------:R-:W-:Y:S02]  /*0cd0*/  IADD3 R9, PT, PT, R11, R8, RZ ;  /* 0x000000080b097210 */ /* 0x000fe40007ffe0ff */
[----:B------:R-:W-:Y:S01]  /*0ce0*/  LEA R8, P0, R10, UR42, 0x2 ;  /* 0x0000002a0a087c11 */ /* 0x000fe2000f8010ff */
[----:B------:R-:W-:-:S03]  /*0cf0*/  IMAD R12, R7, UR37, R12 ;  /* 0x00000025070c7c24 */ /* 0x000fc6000f8e020c */
[----:B------:R-:W-:Y:S01]  /*0d00*/  LEA.HI.X R9, R10, UR43, R9, 0x2, P0 ;  /* 0x0000002b0a097c11 */ /* 0x000fe200080f1409 */
[----:B------:R-:W-:Y:S01]  /*0d10*/  IMAD.WIDE.U32 R10, R7, UR36, RZ ;  /* 0x00000024070a7c25 */ /* 0x000fe2000f8e00ff */
[----:B------:R-:W-:-:S03]  /*0d20*/  IADD3 R15, P1, PT, R15, R5, RZ ;  /* 0x000000050f0f7210 */ /* 0x000fc60007f3e0ff */
[----:B------:R-:W4:Y:S01]  /*0d30*/  LDG.E R8, desc[UR14][R8.64] ;  /* 0x0000000e08087981 */ /* 0x000f22000c1e1900 */
[----:B------:R-:W-:Y:S02]  /*0d40*/  IADD3 R7, PT, PT, R11, R12, RZ ;  /* 0x0000000c0b077210 */ /* 0x000fe40007ffe0ff */
[----:B------:R-:W-:-:S04]  /*0d50*/  LEA R12, P0, R10, UR42, 0x2 ;  /* 0x0000002a0a0c7c11 */ /* 0x000fc8000f8010ff */
[----:B------:R-:W-:Y:S02]  /*0d60*/  LEA.HI.X R13, R10, UR43, R7, 0x2, P0 ;  /* 0x0000002b0a0d7c11 */ /* 0x000fe400080f1407 */
[----:B------:R-:W2:Y:S01]  /*0d70*/  LDL.LU.64 R10, [R1+0x10] ;  /* 0x00001000010a7983 */ /* 0x000ea20000300a00 */
[----:B------:R-:W-:Y:S01]  /*0d80*/  IADD3 R5, P0, PT, R4, R5, RZ ;  /* 0x0000000504057210 */ /* 0x000fe20007f1e0ff */
[----:B------:R-:W-:Y:S02]  /*0d90*/  IMAD.X R22, R22, 0x1, R6, P1 ;  /* 0x0000000116167824 */ /* 0x000fe400008e0606 */
[----:B------:R-:W-:Y:S01]  /*0da0*/  IMAD.MOV.U32 R7, RZ, RZ, R25 ;  /* 0x000000ffff077224 */ /* 0x000fe200078e0019 */
[----:B------:R-:W-:Y:S01]  /*0db0*/  IADD3.X R23, PT, PT, R26, R6, RZ, P0, !PT ;  /* 0x000000061a177210 */ /* 0x000fe200007fe4ff */
[----:B------:R1:W4:Y:S01]  /*0dc0*/  LDG.E R14, desc[UR14][R12.64] ;  /* 0x0000000e0c0e7981 */ /* 0x000322000c1e1900 */
[----:B------:R-:W-:-:S03]  /*0dd0*/  MOV R6, R24 ;  /* 0x0000001800067202 */ /* 0x000fc60000000f00 */
[----:B------:R-:W3:Y:S01]  /*0de0*/  LDL.LU.64 R24, [R1+0x50] ;  /* 0x0000500001187983 */ /* 0x000ee20000300a00 */
[----:B0-----:R-:W-:Y:S01]  /*0df0*/  MOV R18, R6 ;  /* 0x0000000600127202 */ /* 0x001fe20000000f00 */
[----:B------:R-:W-:-:S04]  /*0e00*/  IMAD R6, R23, UR24, RZ ;  /* 0x0000001817067c24 */ /* 0x000fc8000f8e02ff */
[C---:B------:R-:W-:Y:S01]  /*0e10*/  IMAD R6, R5.reuse, UR25, R6 ;  /* 0x0000001905067c24 */ /* 0x040fe2000f8e0206 */
[----:B------:R-:W-:Y:S01]  /*0e20*/  MOV R19, R7 ;  /* 0x0000000700137202 */ /* 0x000fe20000000f00 */
[----:B-1----:R-:W-:-:S04]  /*0e30*/  IMAD.WIDE.U32 R12, R5, UR28, RZ ;  /* 0x0000001c050c7c25 */ /* 0x002fc8000f8e00ff */
[----:B--2---:R-:W-:Y:S01]  /*0e40*/  IMAD.MOV.U32 R20, RZ, RZ, R10 ;  /* 0x000000ffff147224 */ /* 0x004fe200078e000a */
[----:B------:R-:W-:Y:S01]  /*0e50*/  MOV R21, R11 ;  /* 0x0000000b00157202 */ /* 0x000fe20000000f00 */
[----:B------:R-:W-:-:S05]  /*0e60*/  IMAD.WIDE.U32 R10, R5, UR24, RZ ;  /* 0x00000018050a7c25 */ /* 0x000fca000f8e00ff */
[----:B------:R-:W-:Y:S02]  /*0e70*/  IADD3 R7, PT, PT, R11, R6, RZ ;  /* 0x000000060b077210 */ /* 0x000fe40007ffe0ff */
[C---:B------:R-:W-:Y:S01]  /*0e80*/  LEA R6, P0, R10.reuse, UR26, 0x2 ;  /* 0x0000001a0a067c11 */ /* 0x040fe2000f8010ff */
[----:B---3--:R-:W2:Y:S03]  /*0e90*/  LDG.E R29, desc[UR14][R24.64] ;  /* 0x0000000e181d7981 */ /* 0x008ea6000c1e1900 */
[----:B------:R-:W-:Y:S01]  /*0ea0*/  LEA.HI.X R7, R10, UR27, R7, 0x2, P0 ;  /* 0x0000001b0a077c11 */ /* 0x000fe200080f1407 */
[----:B------:R-:W-:-:S04]  /*0eb0*/  IMAD R10, R23, UR28, RZ ;  /* 0x0000001c170a7c24 */ /* 0x000fc8000f8e02ff */
[----:B------:R-:W-:Y:S01]  /*0ec0*/  IMAD R10, R5, UR29, R10 ;  /* 0x0000001d050a7c24 */ /* 0x000fe2000f8e020a */
[----:B------:R-:W3:Y:S03]  /*0ed0*/  LDG.E R9, desc[UR14][R6.64] ;  /* 0x0000000e06097981 */ /* 0x000ee6000c1e1900 */
[----:B------:R-:W-:Y:S01]  /*0ee0*/  IMAD.IADD R11, R13, 0x1, R10 ;  /* 0x000000010d0b7824 */ /* 0x000fe200078e020a */
[C---:B------:R-:W-:Y:S01]  /*0ef0*/  LEA R10, P0, R12.reuse, UR30, 0x2 ;  /* 0x0000001e0c0a7c11 */ /* 0x040fe2000f8010ff */
[----:B------:R0:W4:Y:S03]  /*0f00*/  LDG.E R25, desc[UR14][R18.64] ;  /* 0x0000000e12197981 */ /* 0x000126000c1e1900 */
[----:B------:R-:W-:Y:S01]  /*0f10*/  LEA.HI.X R11, R12, UR31, R11, 0x2, P0 ;  /* 0x0000001f0c0b7c11 */ /* 0x000fe200080f140b */
[----:B------:R-:W-:Y:S01]  /*0f20*/  IMAD R12, R22, UR36, RZ ;  /* 0x00000024160c7c24 */ /* 0x000fe2000f8e02ff */
[----:B------:R1:W4:Y:S04]  /*0f30*/  LDG.E R24, desc[UR14][R20.64] ;  /* 0x0000000e14187981 */ /* 0x000328000c1e1900 */
[----:B------:R-:W3:Y:S01]  /*0f40*/  LDG.E R10, desc[UR14][R10.64] ;  /* 0x0000000e0a0a7981 */ /* 0x000ee2000c1e1900 */
[----:B0-----:R-:W-:-:S02]  /*0f50*/  IMAD R18, R15, UR37, R12 ;  /* 0x000000250f127c24 */ /* 0x001fc4000f8e020c */
[----:B------:R-:W-:-:S05]  /*0f60*/  IMAD.WIDE.U32 R12, R15, UR36, RZ ;  /* 0x000000240f0c7c25 */ /* 0x000fca000f8e00ff */
[----:B------:R-:W-:Y:S01]  /*0f70*/  IADD3 R13, PT, PT, R13, R18, RZ ;  /* 0x000000120d0d7210 */ /* 0x000fe20007ffe0ff */
[----:B-1----:R-:W-:Y:S01]  /*0f80*/  IMAD R20, R22, UR38, RZ ;  /* 0x0000002616147c24 */ /* 0x002fe2000f8e02ff */
[C---:B------:R-:W-:Y:S01]  /*0f90*/  LEA R18, P0, R12.reuse, UR42, 0x2 ;  /* 0x0000002a0c127c11 */ /* 0x040fe2000f8010ff */
[----:B------:R-:W3:Y:S02]  /*0fa0*/  LDL.LU R22, [R1+0x30] ;  /* 0x0000300001167983 */ /* 0x000ee40000300800 */
[C---:B------:R-:W-:Y:S01]  /*0fb0*/  IMAD R20, R15.reuse, UR39, R20 ;  /* 0x000000270f147c24 */ /* 0x040fe2000f8e0214 */
[----:B------:R-:W-:Y:S01]  /*0fc0*/  LEA.HI.X R19, R12, UR43, R13, 0x2, P0 ;  /* 0x0000002b0c137c11 */ /* 0x000fe200080f140d */
[----:B------:R-:W-:Y:S02]  /*0fd0*/  IMAD.WIDE.U32 R12, R15, UR38, RZ ;  /* 0x000000260f0c7c25 */ /* 0x000fe4000f8e00ff */
[----:B------:R-:W3:Y:S03]  /*0fe0*/  LDL R15, [R1+0x34] ;  /* 0x00003400010f7983 */ /* 0x000ee60000100800 */
[----:B------:R-:W-:Y:S01]  /*0ff0*/  IADD3 R13, PT, PT, R13, R20, RZ ;  /* 0x000000140d0d7210 */ /* 0x000fe20007ffe0ff */
[----:B------:R-:W3:Y:S01]  /*1000*/  LDG.E R18, desc[UR14][R18.64] ;  /* 0x0000000e12127981 */ /* 0x000ee2000c1e1900 */
[----:B------:R-:W-:-:S04]  /*1010*/  LEA R20, P0, R12, UR40, 0x2 ;  /* 0x000000280c147c11 */ /* 0x000fc8000f8010ff */
[----:B------:R-:W-:Y:S02]  /*1020*/  LEA.HI.X R21, R12, UR41, R13, 0x2, P0 ;  /* 0x000000290c157c11 */ /* 0x000fe400080f140d */
[----:B------:R-:W3:Y:S04]  /*1030*/  LDL.LU.64 R12, [R1+0x18] ;  /* 0x00001800010c7983 */ /* 0x000ee80000300a00 */
[----:B------:R-:W3:Y:S04]  /*1040*/  LDL.LU.64 R6, [R1+0x8] ;  /* 0x0000080001067983 */ /* 0x000ee80000300a00 */
[----:B------:R-:W3:Y:S01]  /*1050*/  LDG.E R20, desc[UR14][R20.64] ;  /* 0x0000000e14147981 */ /* 0x000ee2000c1e1900 */
[----:B--2---:R-:W-:-:S03]  /*1060*/  FADD.FTZ R29, R28, R29 ;  /* 0x0000001d1c1d7221 */ /* 0x004fc60000010000 */
[----:B------:R-:W2:Y:S01]  /*1070*/  LDL.LU R28, [R1+0x48] ;  /* 0x00004800011c7983 */ /* 0x000ea20000300800 */
[----:B-----5:R-:W-:Y:S01]  /*1080*/  FADD.FTZ R29, R27, R29 ;  /* 0x0000001d1b1d7221 */ /* 0x020fe20000010000 */
[----:B----4-:R-:W-:-:S04]  /*1090*/  FADD.FTZ R24, R24, R25 ;  /* 0x0000001918187221 */ /* 0x010fc80000010000 */
[----:B------:R-:W-:Y:S02]  /*10a0*/  FADD.FTZ R24, R14, R24 ;  /* 0x000000180e187221 */ /* 0x000fe40000010000 */
[----:B------:R-:W4:Y:S04]  /*10b0*/  LDL.LU R14, [R1+0x44] ;  /* 0x00004400010e7983 */ /* 0x000f280000300800 */
[----:B------:R-:W5:Y:S04]  /*10c0*/  LDL.LU R27, [R1+0x40] ;  /* 0x00004000011b7983 */ /* 0x000f680000300800 */
[----:B---3--:R-:W3:Y:S04]  /*10d0*/  LDG.E R12, desc[UR14][R12.64] ;  /* 0x0000000e0c0c7981 */ /* 0x008ee8000c1e1900 */
[----:B------:R0:W3:Y:S01]  /*10e0*/  LDG.E R11, desc[UR14][R6.64] ;  /* 0x0000000e060b7981 */ /* 0x0000e2000c1e1900 */
[----:B------:R-:W-:Y:S01]  /*10f0*/  FADD.FTZ R24, R2, R24 ;  /* 0x0000001802187221 */ /* 0x000fe20000010000 */
[----:B------:R-:W-:Y:S01]  /*1100*/  FADD.FTZ R29, R0, R29 ;  /* 0x0000001d001d7221 */ /* 0x000fe20000010000 */
[----:B------:R-:W-:Y:S01]  /*1110*/  FADD.FTZ R9, R9, R10 ;  /* 0x0000000a09097221 */ /* 0x000fe20000010000 */
[----:B------:R-:W3:Y:S01]  /*1120*/  LDL.LU R2, [R1+0x3c] ;  /* 0x00003c0001027983 */ /* 0x000ee20000300800 */
[----:B0-----:R-:W-:Y:S01]  /*1130*/  IMAD.MOV.U32 R6, RZ, RZ, R15 ;  /* 0x000000ffff067224 */ /* 0x001fe200078e000f */
[----:B------:R-:W-:Y:S01]  /*1140*/  MOV R7, R22 ;  /* 0x0000001600077202 */ /* 0x000fe20000000f00 */
[----:B------:R-:W-:Y:S01]  /*1150*/  FMUL.FTZ R24, R24, -1.4426950216293334961 ;  /* 0xbfb8aa3b18187820 */ /* 0x000fe20000410000 */
[----:B------:R-:W3:Y:S04]  /*1160*/  LDL.LU R0, [R1+0x38] ;  /* 0x0000380001007983 */ /* 0x000ee80000300800 */
[----:B------:R0:W3:Y:S01]  /*1170*/  LDG.E R6, desc[UR14][R6.64] ;  /* 0x0000000e06067981 */ /* 0x0000e2000c1e1900 */
[----:B------:R-:W1:Y:S01]  /*1180*/  MUFU.EX2 R24, R24 ;  /* 0x0000001800187308 */ /* 0x000e620000000800 */
[----:B------:R-:W-:-:S02]  /*1190*/  IMAD R19, R26, UR32, RZ ;  /* 0x000000201a137c24 */ /* 0x000fc4000f8e02ff */
[----:B--2---:R-:W-:-:S04]  /*11a0*/  IMAD R28, R28, UR32, RZ ;  /* 0x000000201c1c7c24 */ /* 0x004fc8000f8e02ff */
[----:B------:R-:W-:Y:S02]  /*11b0*/  IMAD R21, R3, UR33, R28 ;  /* 0x0000002103157c24 */ /* 0x000fe4000f8e021c */
[----:B-----5:R-:W-:-:S04]  /*11c0*/  IMAD R27, R27, UR32, RZ ;  /* 0x000000201b1b7c24 */ /* 0x020fc8000f8e02ff */
[----:B----4-:R-:W-:Y:S02]  /*11d0*/  IMAD R27, R14, UR33, R27 ;  /* 0x000000210e1b7c24 */ /* 0x010fe4000f8e021b */
[----:B---3--:R-:W-:-:S04]  /*11e0*/  FADD.FTZ R13, R12, R16 ;  /* 0x000000100c0d7221 */ /* 0x008fc80000010000 */
[----:B------:R-:W-:Y:S01]  /*11f0*/  FADD.FTZ R8, R8, R13 ;  /* 0x0000000d08087221 */ /* 0x000fe20000010000 */
[----:B------:R-:W-:Y:S02]  /*1200*/  FMUL.FTZ R12, R29, -1.4426950216293334961 ;  /* 0xbfb8aa3b1d0c7820 */ /* 0x000fe40000410000 */
[----:B------:R-:W2:Y:S01]  /*1210*/  LDL.LU R29, [R1+0x28] ;  /* 0x00002800011d7983 */ /* 0x000ea20000300800 */
[----:B0-----:R-:W-:Y:S01]  /*1220*/  FADD.FTZ R7, R11, R8 ;  /* 0x000000080b077221 */ /* 0x001fe20000010000 */
[----:B------:R-:W-:-:S04]  /*1230*/  IMAD.WIDE.U32 R10, R14, UR32, RZ ;  /* 0x000000200e0a7c25 */ /* 0x000fc8000f8e00ff */
[----:B-1----:R-:W-:Y:S02]  /*1240*/  FADD.FTZ R8, R24, 1 ;  /* 0x3f80000018087421 */ /* 0x002fe40000010000 */
[----:B------:R-:W3:Y:S01]  /*1250*/  LDL.LU R24, [R1+0x20] ;  /* 0x0000200001187983 */ /* 0x000ee20000300800 */
[----:B------:R-:W-:-:S03]  /*1260*/  IMAD.IADD R11, R11, 0x1, R27 ;  /* 0x000000010b0b7824 */ /* 0x000fc600078e021b */
[----:B------:R-:W4:Y:S04]  /*1270*/  LDL.LU R27, [R1+0x34] ;  /* 0x00003400011b7983 */ /* 0x000f280000300800 */
[----:B------:R-:W5:Y:S04]  /*1280*/  LDL.LU R28, [R1+0x2c] ;  /* 0x00002c00011c7983 */ /* 0x000f680000300800 */
[----:B------:R-:W3:Y:S01]  /*1290*/  LDL.LU R26, [R1+0x24] ;  /* 0x00002400011a7983 */ /* 0x000ee20000300800 */
[----:B------:R-:W0:Y:S01]  /*12a0*/  MUFU.EX2 R12, R12 ;  /* 0x0000000c000c7308 */ /* 0x000e220000000800 */
[----:B------:R-:W-:-:S04]  /*12b0*/  FADD.FTZ R9, R18, R9 ;  /* 0x0000000912097221 */ /* 0x000fc80000010000 */
[----:B------:R-:W-:Y:S01]  /*12c0*/  FADD.FTZ R9, R20, R9 ;  /* 0x0000000914097221 */ /* 0x000fe20000010000 */
[----:B------:R-:W1:Y:S03]  /*12d0*/  MUFU.RCP R8, R8 ;  /* 0x0000000800087308 */ /* 0x000e660000001000 */
[----:B------:R-:W-:Y:S01]  /*12e0*/  FMUL.FTZ R15, R9, -1.4426950216293334961 ;  /* 0xbfb8aa3b090f7820 */ /* 0x000fe20000410000 */
[----:B0-----:R-:W-:-:S04]  /*12f0*/  FADD.FTZ R9, R12, 1 ;  /* 0x3f8000000c097421 */ /* 0x001fc80000010000 */
[----:B------:R-:W-:Y:S08]  /*1300*/  MUFU.TANH R7, R7 ;  /* 0x0000000700077308 */ /* 0x000ff00000002400 */
[----:B------:R-:W0:Y:S08]  /*1310*/  MUFU.RCP R9, R9 ;  /* 0x0000000900097308 */ /* 0x000e300000001000 */
[----:B------:R-:W0:Y:S01]  /*1320*/  MUFU.EX2 R15, R15 ;  /* 0x0000000f000f7308 */ /* 0x000e220000000800 */
[----:B-1----:R-:W-:Y:S01]  /*1330*/  FMUL.FTZ R12, R6, R8 ;  /* 0x00000008060c7220 */ /* 0x002fe20000410000 */
[----:B------:R-:W-:-:S03]  /*1340*/  IMAD R20, R23, UR32, RZ ;  /* 0x0000002017147c24 */ /* 0x000fc6000f8e02ff */
[----:B0-----:R-:W-:Y:S01]  /*1350*/  FFMA.FTZ R14, R7, R9, R12 ;  /* 0x00000009070e7223 */ /* 0x001fe2000001000c */
[----:B------:R-:W-:Y:S01]  /*1360*/  FADD.FTZ R16, R15, 1 ;  /* 0x3f8000000f107421 */ /* 0x000fe20000010000 */
[C---:B------:R-:W-:Y:S02]  /*1370*/  LEA R12, P0, R10.reuse, UR34, 0x2 ;  /* 0x000000220a0c7c11 */ /* 0x040fe4000f8010ff */
[----:B------:R-:W-:Y:S02]  /*1380*/  MUFU.TANH R15, R14 ;  /* 0x0000000e000f7308 */ /* 0x000fe40000002400 */
[----:B------:R-:W-:-:S06]  /*1390*/  LEA.HI.X R13, R10, UR35, R11, 0x2, P0 ;  /* 0x000000230a0d7c11 */ /* 0x000fcc00080f140b */
[----:B------:R0:W1:Y:S01]  /*13a0*/  MUFU.RCP R6, R16 ;  /* 0x0000001000067308 */ /* 0x0000620000001000 */
[----:B------:R-:W-:-:S04]  /*13b0*/  IMAD.WIDE.U32 R10, R3, UR32, RZ ;  /* 0x00000020030a7c25 */ /* 0x000fc8000f8e00ff */
[----:B------:R-:W-:Y:S02]  /*13c0*/  IMAD R3, R4, UR33, R19 ;  /* 0x0000002104037c24 */ /* 0x000fe4000f8e0213 */
[----:B------:R-:W-:Y:S01]  /*13d0*/  IMAD.WIDE.U32 R18, R5, UR32, RZ ;  /* 0x0000002005127c25 */ /* 0x000fe2000f8e00ff */
[----:B------:R-:W-:-:S03]  /*13e0*/  IADD3 R21, PT, PT, R11, R21, RZ ;  /* 0x000000150b157210 */ /* 0x000fc60007ffe0ff */
[----:B------:R-:W-:Y:S01]  /*13f0*/  IMAD R5, R5, UR33, R20 ;  /* 0x0000002105057c24 */ /* 0x000fe2000f8e0214 */
[----:B------:R-:W-:Y:S01]  /*1400*/  MOV R25, R22 ;  /* 0x0000001600197202 */ /* 0x000fe20000000f00 */
[----:B0-----:R-:W-:Y:S01]  /*1410*/  IMAD.WIDE.U32 R16, R4, UR32, RZ ;  /* 0x0000002004107c25 */ /* 0x001fe2000f8e00ff */
[----:B------:R-:W-:Y:S02]  /*1420*/  LEA R4, P0, R10, UR34, 0x2 ;  /* 0x000000220a047c11 */ /* 0x000fe4000f8010ff */
[----:B------:R-:W-:Y:S01]  /*1430*/  LEA R22, P2, R18, UR34, 0x2 ;  /* 0x0000002212167c11 */ /* 0x000fe2000f8410ff */
[----:B------:R-:W-:Y:S01]  /*1440*/  IMAD.IADD R11, R19, 0x1, R5 ;  /* 0x00000001130b7824 */ /* 0x000fe200078e0205 */
[----:B------:R-:W-:Y:S01]  /*1450*/  LEA.HI.X R5, R10, UR35, R21, 0x2, P0 ;  /* 0x000000230a057c11 */ /* 0x000fe200080f1415 */
[----:B-1----:R-:W-:-:S03]  /*1460*/  FMUL.FTZ R15, R15, R6 ;  /* 0x000000060f0f7220 */ /* 0x002fc60000410000 */
[----:B------:R-:W-:Y:S02]  /*1470*/  LEA.HI.X R23, R18, UR35, R11, 0x2, P2 ;  /* 0x0000002312177c11 */ /* 0x000fe400090f140b */
[C---:B------:R-:W-:Y:S02]  /*1480*/  LEA R20, P1, R16.reuse, UR34, 0x2 ;  /* 0x0000002210147c11 */ /* 0x040fe4000f8210ff */
[----:B------:R-:W-:Y:S01]  /*1490*/  IADD3 R3, PT, PT, R17, R3, RZ ;  /* 0x0000000311037210 */ /* 0x000fe20007ffe0ff */
[----:B------:R-:W-:Y:S01]  /*14a0*/  FADD.FTZ R9, R9, -RZ ;  /* 0x800000ff09097221 */ /* 0x000fe20000010000 */
[----:B------:R-:W-:Y:S02]  /*14b0*/  UIMAD.WIDE.U32 UR10, UR6, UR44, URZ ;  /* 0x0000002c060a72a5 */ /* 0x000fe4000f8e00ff */
[----:B------:R-:W-:Y:S01]  /*14c0*/  LEA.HI.X R21, R16, UR35, R3, 0x2, P1 ;  /* 0x0000002310157c11 */ /* 0x000fe200088f1403 */
[----:B------:R-:W-:Y:S01]  /*14d0*/  FADD.FTZ R3, R8, -RZ ;  /* 0x800000ff08037221 */ /* 0x000fe20000010000 */
[----:B------:R-:W-:-:S02]  /*14e0*/  UIMAD.WIDE.U32 UR18, UR6, UR48, URZ ;  /* 0x00000030061272a5 */ /* 0x000fc4000f8e00ff */
[----:B------:R-:W-:Y:S02]  /*14f0*/  UIMAD.WIDE.U32 UR16, UR6, UR46, URZ ;  /* 0x0000002e061072a5 */ /* 0x000fe4000f8e00ff */
[----:B------:R-:W-:Y:S02]  /*1500*/  UIMAD UR9, UR6, UR45, UR11 ;  /* 0x0000002d060972a4 */ /* 0x000fe4000f8e020b */
[----:B------:R-:W-:Y:S02]  /*1510*/  UIMAD UR7, UR6, UR49, UR19 ;  /* 0x00000031060772a4 */ /* 0x000fe4000f8e0213 */
[----:B------:R-:W-:Y:S01]  /*1520*/  UIMAD UR8, UR6, UR47, UR17 ;  /* 0x0000002f060872a4 */ /* 0x000fe2000f8e0211 */
[----:B------:R-:W-:Y:S02]  /*1530*/  MOV R8, UR16 ;  /* 0x0000001000087c02 */ /* 0x000fe40008000f00 */
[----:B------:R-:W-:-:S04]  /*1540*/  IADD3 R2, P0, PT, R2, UR6, RZ ;  /* 0x0000000602027c10 */ /* 0x000fc8000ff1e0ff */
[----:B------:R-:W-:Y:S02]  /*1550*/  IADD3.X R0, PT, PT, RZ, R0, RZ, P0, !PT ;  /* 0x00000000ff007210 */ /* 0x000fe400007fe4ff */
[----:B------:R-:W-:-:S04]  /*1560*/  ISETP.GE.U32.AND P0, PT, R2, UR50, PT ;  /* 0x0000003202007c0c */ /* 0x000fc8000bf06070 */
[----:B------:R-:W-:Y:S02]  /*1570*/  ISETP.GE.AND.EX P0, PT, R0, UR51, PT, P0 ;  /* 0x0000003300007c0c */ /* 0x000fe4000bf06300 */
[----:B--2---:R-:W-:Y:S02]  /*1580*/  MOV R11, R29 ;  /* 0x0000001d000b7202 */ /* 0x004fe40000000f00 */
[----:B-----5:R-:W-:-:S05]  /*1590*/  MOV R10, R28 ;  /* 0x0000001c000a7202 */ /* 0x020fca0000000f00 */
[----:B------:R3:W-:Y:S02]  /*15a0*/  STG.E desc[UR14][R10.64], R15 ;  /* 0x0000000f0a007986 */ /* 0x0007e4000c10190e */
[----:B---3--:R-:W-:Y:S01]  /*15b0*/  IMAD.MOV.U32 R10, RZ, RZ, R26 ;  /* 0x000000ffff0a7224 */ /* 0x008fe200078e001a */
[----:B------:R-:W-:Y:S01]  /*15c0*/  MOV R11, R24 ;  /* 0x00000018000b7202 */ /* 0x000fe20000000f00 */
[----:B------:R-:W-:Y:S01]  /*15d0*/  FADD.FTZ R15, R6, -RZ ;  /* 0x800000ff060f7221 */ /* 0x000fe20000010000 */
[----:B------:R-:W-:-:S03]  /*15e0*/  MOV R6, UR18 ;  /* 0x0000001200067c02 */ /* 0x000fc60008000f00 */
[----:B------:R-:W-:Y:S04]  /*15f0*/  STG.E desc[UR14][R10.64], R14 ;  /* 0x0000000e0a007986 */ /* 0x000fe8000c10190e */
[----:B------:R-:W-:Y:S04]  /*1600*/  STG.E desc[UR14][R12.64], R9 ;  /* 0x000000090c007986 */ /* 0x000fe8000c10190e */
[----:B------:R0:W-:Y:S01]  /*1610*/  STG.E desc[UR14][R4.64], R3 ;  /* 0x0000000304007986 */ /* 0x0001e2000c10190e */
[----:B----4-:R-:W-:-:S03]  /*1620*/  LEA R27, P3, R6, R27, 0x2 ;  /* 0x0000001b061b7211 */ /* 0x010fc600078610ff */
[----:B------:R1:W-:Y:S01]  /*1630*/  STG.E desc[UR14][R20.64], R7 ;  /* 0x0000000714007986 */ /* 0x0003e2000c10190e */
[----:B------:R-:W-:Y:S01]  /*1640*/  LEA R28, P2, R8, R28, 0x2 ;  /* 0x0000001c081c7211 */ /* 0x000fe200078410ff */
[----:B0-----:R-:W-:Y:S01]  /*1650*/  IMAD.U32 R4, RZ, RZ, UR10 ;  /* 0x0000000aff047e24 */ /* 0x001fe2000f8e00ff */
[----:B------:R-:W-:Y:S01]  /*1660*/  MOV R5, UR11 ;  /* 0x0000000b00057c02 */ /* 0x000fe20008000f00 */
[----:B------:R-:W-:Y:S01]  /*1670*/  IMAD.U32 R3, RZ, RZ, UR9 ;  /* 0x00000009ff037e24 */ /* 0x000fe2000f8e00ff */
[----:B-1----:R-:W-:Y:S02]  /*1680*/  MOV R7, UR19 ;  /* 0x0000001300077c02 */ /* 0x002fe40008000f00 */
[----:B------:R-:W-:Y:S02]  /*1690*/  MOV R7, UR7 ;  /* 0x0000000700077c02 */ /* 0x000fe40008000f00 */
[----:B------:R-:W-:Y:S02]  /*16a0*/  LEA R26, P1, R4, R26, 0x2 ;  /* 0x0000001a041a7211 */ /* 0x000fe400078210ff */
[----:B------:R-:W-:-:S02]  /*16b0*/  MOV R5, UR8 ;  /* 0x0000000800057c02 */ /* 0x000fc40008000f00 */
[----:B------:R-:W-:Y:S01]  /*16c0*/  LEA.HI.X R25, R6, R25, R7, 0x2, P3 ;  /* 0x0000001906197211 */ /* 0x000fe200018f1407 */
[----:B------:R1:W-:Y:S01]  /*16d0*/  STL [R1+0x24], R26 ;  /* 0x0000241a01007387 */ /* 0x0003e20000100800 */
[----:B------:R-:W-:Y:S02]  /*16e0*/  LEA.HI.X R24, R4, R24, R3, 0x2, P1 ;  /* 0x0000001804187211 */ /* 0x000fe400008f1403 */
[----:B------:R-:W-:Y:S01]  /*16f0*/  LEA.HI.X R29, R8, R29, R5, 0x2, P2 ;  /* 0x0000001d081d7211 */ /* 0x000fe200010f1405 */
[----:B------:R1:W-:Y:S04]  /*1700*/  STL [R1+0x2c], R28 ;  /* 0x00002c1c01007387 */ /* 0x0003e80000100800 */
[----:B------:R1:W-:Y:S04]  /*1710*/  STL [R1+0x34], R27 ;  /* 0x0000341b01007387 */ /* 0x0003e80000100800 */
[----:B------:R1:W-:Y:S04]  /*1720*/  STL [R1+0x30], R25 ;  /* 0x0000301901007387 */ /* 0x0003e80000100800 */
[----:B------:R1:W-:Y:S04]  /*1730*/  STL [R1+0x20], R24 ;  /* 0x0000201801007387 */ /* 0x0003e80000100800 */
[----:B------:R1:W-:Y:S04]  /*1740*/  STG.E desc[UR14][R22.64], R15 ;  /* 0x0000000f16007986 */ /* 0x0003e8000c10190e */
[----:B------:R1:W-:Y:S01]  /*1750*/  STL [R1+0x28], R29 ;  /* 0x0000281d01007387 */ /* 0x0003e20000100800 */
[----:B------:R-:W-:Y:S01]  /*1760*/  IMAD.U32 R9, RZ, RZ, UR17 ;  /* 0x00000011ff097e24 */ /* 0x000fe2000f8e00ff */
[----:B------:R-:W-:Y:S06]  /*1770*/  @!P0 BRA `(.L_x_1152) ;  /* 0xffffffec003c8947 */ /* 0x000fec000383ffff */
[----:B------:R-:W-:Y:S05]  /*1780*/  BSYNC.RECONVERGENT B0 ;  /* 0x0000000000007941 */ /* 0x000fea0003800200 */
.L_x_1148:
[----:B------:R-:W-:Y:S05]  /*1790*/  EXIT ;  /* 0x000000000000794d */ /* 0x000fea0003800000 */
.L_x_1147:
        /* <DEDUP_REMOVED lines=45> */
.L_x_1157:
[----:B0-----:R-:W-:Y:S01]  /*1a70*/  IMAD.U32 R7, RZ, RZ, UR44 ;  /* 0x0000002cff077e24 */ /* 0x001fe2000f8e00ff */
[----:B------:R-:W-:Y:S04]  /*1a80*/  BSSY.RECONVERGENT B1, `(.L_x_1154) ;  /* 0x0000028000017945 */ /* 0x000fe80003800200 */
[----:B------:R-:W-:-:S04]  /*1a90*/  LOP3.LUT R3, R0, R7, RZ, 0xfc, !PT ;  /* 0x0000000700037212 */ /* 0x000fc800078efcff */
[----:B------:R-:W-:-:S13]  /*1aa0*/  ISETP.NE.U32.AND P0, PT, R3, RZ, PT ;  /* 0x000000ff0300720c */ /* 0x000fda0003f05070 */
[----:B------:R-:W-:Y:S05]  /*1ab0*/  @P0 BRA `(.L_x_1155) ;  /* 0x0000000000600947 */ /* 0x000fea0003800000 */
[----:B--2---:R-:W-:Y:S01]  /*1ac0*/  MOV R6, UR45 ;  /* 0x0000002d00067c02 */ /* 0x004fe20008000f00 */
[----:B------:R-:W-:Y:S01]  /*1ad0*/  HFMA2 R13, -RZ, RZ, 0, 0 ;  /* 0x00000000ff0d7431 */ /* 0x000fe200000001ff */
[----:B------:R-:W-:Y:S02]  /*1ae0*/  MOV R9, RZ ;  /* 0x000000ff00097202 */ /* 0x000fe40000000f00 */
        /* <DEDUP_REMOVED lines=21> */
.L_x_1155:
[----:B------:R-:W-:-:S07]  /*1c40*/  MOV R3, 0x1c60 ;  /* 0x00001c6000037802 */ /* 0x000fce0000000f00 */
[----:B--234-:R-:W-:Y:S05]  /*1c50*/  CALL.REL.NOINC `($__internal_36_$__cuda_sm20_div_s64) ;  /* 0x0000000800947944 */ /* 0x01cfea0003c00000 */
[----:B------:R-:W-:Y:S01]  /*1c60*/  IADD3 R9, P0, PT, RZ, -R12, RZ ;  /* 0x8000000cff097210 */ /* 0x000fe20007f1e0ff */
[----:B------:R-:W-:Y:S01]  /*1c70*/  IMAD.U32 R6, RZ, RZ, UR46 ;  /* 0x0000002eff067e24 */ /* 0x000fe2000f8e00ff */
[----:B------:R-:W-:Y:S02]  /*1c80*/  MOV R7, UR47 ;  /* 0x0000002f00077c02 */ /* 0x000fe40008000f00 */
[----:B------:R-:W-:-:S05]  /*1c90*/  IADD3.X R3, PT, PT, RZ, ~R13, RZ, P0, !PT ;  /* 0x8000000dff037210 */ /* 0x000fca00007fe4ff */
[-C--:B------:R-:W-:Y:S02]  /*1ca0*/  IMAD R8, R3, R6.reuse, RZ ;  /* 0x0000000603087224 */ /* 0x080fe400078e02ff */
[----:B------:R-:W-:Y:S02]  /*1cb0*/  IMAD.MOV.U32 R3, RZ, RZ, R0 ;  /* 0x000000ffff037224 */ /* 0x000fe400078e0000 */
[----:B------:R-:W-:-:S04]  /*1cc0*/  IMAD.WIDE.U32 R4, R9, R6, R2 ;  /* 0x0000000609047225 */ /* 0x000fc800078e0002 */
[----:B------:R-:W-:Y:S01]  /*1cd0*/  IMAD R9, R9, R7, R8 ;  /* 0x0000000709097224 */ /* 0x000fe200078e0208 */
[----:B------:R-:W-:-:S04]  /*1ce0*/  MOV R8, R4 ;  /* 0x0000000400087202 */ /* 0x000fc80000000f00 */
[----:B------:R-:W-:-:S07]  /*1cf0*/  IADD3 R9, PT, PT, R9, R5, RZ ;  /* 0x0000000509097210 */ /* 0x000fce0007ffe0ff */
.L_x_1156:
[----:B---34-:R-:W-:Y:S05]  /*1d00*/  BSYNC.RECONVERGENT B1 ;  /* 0x0000000000017941 */ /* 0x018fea0003800200 */
.L_x_1154:
[C---:B------:R-:W-:Y:S02]  /*1d10*/  IMAD R3, R12.reuse, UR5, RZ ;  /* 0x000000050c037c24 */ /* 0x040fe4000f8e02ff */
[----:B------:R-:W-:-:S04]  /*1d20*/  IMAD.WIDE.U32 R8, R12, UR4, R8 ;  /* 0x000000040c087c25 */ /* 0x000fc8000f8e0008 */
[----:B------:R-:W-:Y:S02]  /*1d30*/  IMAD R3, R13, UR4, R3 ;  /* 0x000000040d037c24 */ /* 0x000fe4000f8e0203 */
[----:B------:R-:W-:-:S04]  /*1d40*/  IMAD.WIDE.U32 R12, R8, UR32, RZ ;  /* 0x00000020080c7c25 */ /* 0x000fc8000f8e00ff */
[----:B------:R-:W-:Y:S01]  /*1d50*/  IMAD.IADD R5, R9, 0x1, R3 ;  /* 0x0000000109057824 */ /* 0x000fe200078e0203 */
[C---:B------:R-:W-:Y:S01]  /*1d60*/  IADD3 R9, P1, PT, R8.reuse, R6, RZ ;  /* 0x0000000608097210 */ /* 0x040fe20007f3e0ff */
[----:B------:R-:W-:Y:S01]  /*1d70*/  IMAD.WIDE.U32 R14, R8, UR36, RZ ;  /* 0x00000024080e7c25 */ /* 0x000fe2000f8e00ff */
[----:B------:R-:W-:-:S03]  /*1d80*/  LEA R10, P0, R12, UR34, 0x2 ;  /* 0x000000220c0a7c11 */ /* 0x000fc6000f8010ff */
[C---:B------:R-:W-:Y:S02]  /*1d90*/  IMAD R3, R5.reuse, UR32, RZ ;  /* 0x0000002005037c24 */ /* 0x040fe4000f8e02ff */
[C---:B------:R-:W-:Y:S02]  /*1da0*/  IMAD R17, R5.reuse, UR36, RZ ;  /* 0x0000002405117c24 */ /* 0x040fe4000f8e02ff */
[C---:B------:R-:W-:Y:S01]  /*1db0*/  IMAD R11, R8.reuse, UR33, R3 ;  /* 0x00000021080b7c24 */ /* 0x040fe2000f8e0203 */
[----:B------:R-:W-:Y:S01]  /*1dc0*/  IADD3.X R3, PT, PT, R5, R7, RZ, P1, !PT ;  /* 0x0000000705037210 */ /* 0x000fe20000ffe4ff */
[----:B------:R-:W-:Y:S01]  /*1dd0*/  IMAD R17, R8, UR37, R17 ;  /* 0x0000002508117c24 */ /* 0x000fe2000f8e0211 */
[----:B------:R-:W-:Y:S02]  /*1de0*/  LEA R18, P1, R14, UR38, 0x2 ;  /* 0x000000260e127c11 */ /* 0x000fe4000f8210ff */
[----:B------:R-:W-:Y:S01]  /*1df0*/  IADD3 R11, PT, PT, R13, R11, RZ ;  /* 0x0000000b0d0b7210 */ /* 0x000fe20007ffe0ff */
[----:B------:R-:W-:-:S02]  /*1e00*/  IMAD.IADD R13, R15, 0x1, R17 ;  /* 0x000000010f0d7824 */ /* 0x000fc400078e0211 */
[C---:B------:R-:W-:Y:S01]  /*1e10*/  IMAD R4, R3.reuse, UR32, RZ ;  /* 0x0000002003047c24 */ /* 0x040fe2000f8e02ff */
[----:B------:R-:W-:Y:S01]  /*1e20*/  LEA.HI.X R11, R12, UR35, R11, 0x2, P0 ;  /* 0x000000230c0b7c11 */ /* 0x000fe200080f140b */
[----:B------:R-:W-:Y:S01]  /*1e30*/  IMAD R20, R3, UR36, RZ ;  /* 0x0000002403147c24 */ /* 0x000fe2000f8e02ff */
[----:B------:R-:W-:Y:S01]  /*1e40*/  LEA.HI.X R19, R14, UR39, R13, 0x2, P1 ;  /* 0x000000270e137c11 */ /* 0x000fe200088f140d */
[----:B------:R-:W-:-:S04]  /*1e50*/  IMAD.WIDE.U32 R14, R9, UR32, RZ ;  /* 0x00000020090e7c25 */ /* 0x000fc8000f8e00ff */
[C---:B------:R-:W-:Y:S01]  /*1e60*/  IMAD R13, R9.reuse, UR33, R4 ;  /* 0x00000021090d7c24 */ /* 0x040fe2000f8e0204 */
[C---:B------:R-:W-:Y:S01]  /*1e70*/  IADD3 R4, P1, PT, R9.reuse, R6, RZ ;  /* 0x0000000609047210 */ /* 0x040fe20007f3e0ff */
[----:B------:R-:W-:Y:S01]  /*1e80*/  IMAD.WIDE.U32 R16, R9, UR36, RZ ;  /* 0x0000002409107c25 */ /* 0x000fe2000f8e00ff */
[----:B------:R-:W-:Y:S01]  /*1e90*/  LEA R12, P0, R14, UR34, 0x2 ;  /* 0x000000220e0c7c11 */ /* 0x000fe2000f8010ff */
[----:B------:R0:W2:Y:S01]  /*1ea0*/  LDG.E R23, desc[UR14][R18.64] ;  /* 0x0000000e12177981 */ /* 0x0000a2000c1e1900 */
[----:B------:R-:W-:Y:S01]  /*1eb0*/  IADD3 R13, PT, PT, R15, R13, RZ ;  /* 0x0000000d0f0d7210 */ /* 0x000fe20007ffe0ff */
[----:B------:R-:W-:Y:S01]  /*1ec0*/  IMAD R15, R9, UR37, R20 ;  /* 0x00000025090f7c24 */ /* 0x000fe2000f8e0214 */
[----:B------:R-:W-:Y:S01]  /*1ed0*/  IADD3.X R22, PT, PT, R3, R7, RZ, P1, !PT ;  /* 0x0000000703167210 */ /* 0x000fe20000ffe4ff */
[----:B------:R-:W-:Y:S01]  /*1ee0*/  IMAD.WIDE.U32 R20, R4, UR32, RZ ;  /* 0x0000002004147c25 */ /* 0x000fe2000f8e00ff */
[----:B------:R-:W-:Y:S02]  /*1ef0*/  LEA.HI.X R13, R14, UR35, R13, 0x2, P0 ;  /* 0x000000230e0d7c11 */ /* 0x000fe400080f140d */
[----:B------:R-:W-:Y:S01]  /*1f00*/  IADD3 R15, PT, PT, R17, R15, RZ ;  /* 0x0000000f110f7210 */ /* 0x000fe20007ffe0ff */
[----:B------:R-:W-:Y:S01]  /*1f10*/  IMAD R17, R22, UR32, RZ ;  /* 0x0000002016117c24 */ /* 0x000fe2000f8e02ff */
[----:B------:R-:W-:-:S03]  /*1f20*/  LEA R14, P0, R16, UR38, 0x2 ;  /* 0x00000026100e7c11 */ /* 0x000fc6000f8010ff */
[----:B------:R-:W-:Y:S01]  /*1f30*/  IMAD R17, R4, UR33, R17 ;  /* 0x0000002104117c24 */ /* 0x000fe2000f8e0211 */
[----:B------:R-:W-:Y:S02]  /*1f40*/  LEA.HI.X R15, R16, UR39, R15, 0x2, P0 ;  /* 0x00000027100f7c11 */ /* 0x000fe400080f140f */
[----:B------:R-:W-:Y:S01]  /*1f50*/  LEA R16, P0, R20, UR34, 0x2 ;  /* 0x0000002214107c11 */ /* 0x000fe2000f8010ff */
[----:B------:R-:W-:Y:S02]  /*1f60*/  IMAD.IADD R17, R21, 0x1, R17 ;  /* 0x0000000115117824 */ /* 0x000fe400078e0211 */
[----:B------:R-:W-:-:S03]  /*1f70*/  IMAD R21, R22, UR36, RZ ;  /* 0x0000002416157c24 */ /* 0x000fc6000f8e02ff */
[----:B------:R-:W-:-:S05]  /*1f80*/  LEA.HI.X R17, R20, UR35, R17, 0x2, P0 ;  /* 0x0000002314117c11 */ /* 0x000fca00080f1411 */
[----:B------:R-:W3:Y:S04]  /*1f90*/  LDG.E R16, desc[UR14][R16.64] ;  /* 0x0000000e10107981 */ /* 0x000ee8000c1e1900 */
[----:B------:R-:W4:Y:S01]  /*1fa0*/  LDL.LU R17, [R1] ;  /* 0x0000000001117983 */ /* 0x000f220000300800 */
[C---:B------:R-:W-:Y:S02]  /*1fb0*/  IMAD R21, R4.reuse, UR37, R21 ;  /* 0x0000002504157c24 */ /* 0x040fe4000f8e0215 */
[----:B0-----:R-:W-:-:S05]  /*1fc0*/  IMAD.WIDE.U32 R18, R4, UR36, RZ ;  /* 0x0000002404127c25 */ /* 0x001fca000f8e00ff */
[----:B------:R-:W-:Y:S02]  /*1fd0*/  IADD3 R19, PT, PT, R19, R21, RZ ;  /* 0x0000001513137210 */ /* 0x000fe40007ffe0ff */
[----:B------:R-:W-:-:S04]  /*1fe0*/  LEA R20, P0, R18, UR38, 0x2 ;  /* 0x0000002612147c11 */ /* 0x000fc8000f8010ff */
[----:B------:R-:W-:Y:S02]  /*1ff0*/  LEA.HI.X R21, R18, UR39, R19, 0x2, P0 ;  /* 0x0000002712157c11 */ /* 0x000fe400080f1413 */
[----:B------:R-:W-:Y:S01]  /*2000*/  IADD3 R6, P0, PT, R4, R6, RZ ;  /* 0x0000000604067210 */ /* 0x000fe20007f1e0ff */
[----:B------:R0:W2:Y:S03]  /*2010*/  LDG.E R18, desc[UR14][R10.64] ;  /* 0x0000000e0a127981 */ /* 0x0000a6000c1e1900 */
[----:B------:R-:W-:Y:S01]  /*2020*/  IADD3.X R7, PT, PT, R22, R7, RZ, P0, !PT ;  /* 0x0000000716077210 */ /* 0x000fe200007fe4ff */
[----:B------:R1:W5:Y:S04]  /*2030*/  LDG.E R19, desc[UR14][R12.64] ;  /* 0x0000000e0c137981 */ /* 0x000368000c1e1900 */
[----:B------:R-:W-:Y:S01]  /*2040*/  IMAD R26, R7, UR32, RZ ;  /* 0x00000020071a7c24 */ /* 0x000fe2000f8e02ff */
[----:B------:R-:W3:Y:S01]  /*2050*/  LDG.E R21, desc[UR14][R20.64] ;  /* 0x0000000e14157981 */ /* 0x000ee2000c1e1900 */
[----:B0-----:R-:W-:-:S04]  /*2060*/  IMAD.WIDE.U32 R10, R6, UR32, RZ ;  /* 0x00000020060a7c25 */ /* 0x001fc8000f8e00ff */
[----:B------:R-:W-:Y:S01]  /*2070*/  IMAD R26, R6, UR33, R26 ;  /* 0x00000021061a7c24 */ /* 0x000fe2000f8e021a */
[----:B-1----:R-:W-:-:S04]  /*2080*/  LEA R12, P0, R10, UR34, 0x2 ;  /* 0x000000220a0c7c11 */ /* 0x002fc8000f8010ff */
[----:B------:R-:W-:Y:S02]  /*2090*/  IADD3 R11, PT, PT, R11, R26, RZ ;  /* 0x0000001a0b0b7210 */ /* 0x000fe40007ffe0ff */
[----:B------:R0:W5:Y:S02]  /*20a0*/  LDG.E R26, desc[UR14][R14.64] ;  /* 0x0000000e0e1a7981 */ /* 0x000164000c1e1900 */
[----:B------:R-:W-:Y:S01]  /*20b0*/  LEA.HI.X R13, R10, UR35, R11, 0x2, P0 ;  /* 0x000000230a0d7c11 */ /* 0x000fe200080f140b */
[----:B------:R-:W-:-:S04]  /*20c0*/  IMAD R11, R7, UR36, RZ ;  /* 0x00000024070b7c24 */ /* 0x000fc8000f8e02ff */
[----:B------:R1:W3:Y:S01]  /*20d0*/  LDG.E R12, desc[UR14][R12.64] ;  /* 0x0000000e0c0c7981 */ /* 0x0002e2000c1e1900 */
[C---:B0-----:R-:W-:Y:S02]  /*20e0*/  IMAD R15, R6.reuse, UR37, R11 ;  /* 0x00000025060f7c24 */ /* 0x041fe4000f8e020b */
[----:B------:R-:W-:-:S04]  /*20f0*/  IMAD.WIDE.U32 R10, R6, UR36, RZ ;  /* 0x00000024060a7c25 */ /* 0x000fc8000f8e00ff */
[----:B------:R-:W-:Y:S01]  /*2100*/  IMAD.IADD R11, R11, 0x1, R15 ;  /* 0x000000010b0b7824 */ /* 0x000fe200078e020f */
[----:B------:R-:W-:-:S04]  /*2110*/  LEA R14, P0, R10, UR38, 0x2 ;  /* 0x000000260a0e7c11 */ /* 0x000fc8000f8010ff */
[----:B------:R-:W-:-:S06]  /*2120*/  LEA.HI.X R15, R10, UR39, R11, 0x2, P0 ;  /* 0x000000270a0f7c11 */ /* 0x000fcc00080f140b */
[----:B------:R0:W3:Y:S01]  /*2130*/  LDG.E R15, desc[UR14][R14.64] ;  /* 0x0000000e0e0f7981 */ /* 0x0000e2000c1e1900 */
[----:B------:R-:W-:Y:S02]  /*2140*/  MOV R11, R29 ;  /* 0x0000001d000b7202 */ /* 0x000fe40000000f00 */
[----:B----4-:R-:W-:-:S05]  /*2150*/  MOV R10, R17 ;  /* 0x00000011000a7202 */ /* 0x010fca0000000f00 */
[----:B------:R4:W4:Y:S01]  /*2160*/  LDG.E R20, desc[UR14][R10.64] ;  /* 0x0000000e0a147981 */ /* 0x000922000c1e1900 */
[----:B--2---:R-:W-:-:S04]  /*2170*/  FADD.FTZ R18, R23, R18 ;  /* 0x0000001217127221 */ /* 0x004fc80000010000 */
[----:B------:R-:W-:-:S04]  /*2180*/  FADD.FTZ R18, RZ, R18 ;  /* 0x00000012ff127221 */ /* 0x000fc80000010000 */
[----:B------:R-:W-:Y:S01]  /*2190*/  FADD.FTZ R18, RZ, R18 ;  /* 0x00000012ff127221 */ /* 0x000fe20000010000 */
[----:B-----5:R-:W-:-:S04]  /*21a0*/  FADD.FTZ R19, R26, R19 ;  /* 0x000000131a137221 */ /* 0x020fc80000010000 */
[----:B------:R-:W-:-:S04]  /*21b0*/  FADD.FTZ R19, RZ, R19 ;  /* 0x00000013ff137221 */ /* 0x000fc80000010000 */
[----:B------:R-:W-:Y:S01]  /*21c0*/  FADD.FTZ R19, RZ, R19 ;  /* 0x00000013ff137221 */ /* 0x000fe20000010000 */
[----:B-1----:R-:W-:-:S03]  /*21d0*/  FMUL.FTZ R13, R18, -1.4426950216293334961 ;  /* 0xbfb8aa3b120d7820 */ /* 0x002fc60000410000 */
[----:B------:R-:W-:-:S04]  /*21e0*/  FMUL.FTZ R19, R19, -1.4426950216293334961 ;  /* 0xbfb8aa3b13137820 */ /* 0x000fc80000410000 */
[----:B0-----:R-:W4:Y:S04]  /*21f0*/  MUFU.EX2 R14, R19 ;  /* 0x00000013000e7308 */ /* 0x001f280000000800 */
[----:B------:R-:W0:Y:S01]  /*2200*/  MUFU.EX2 R13, R13 ;  /* 0x0000000d000d7308 */ /* 0x000e220000000800 */
[----:B---3--:R-:W-:Y:S01]  /*2210*/  FADD.FTZ R16, R21, R16 ;  /* 0x0000001015107221 */ /* 0x008fe20000010000 */
[----:B------:R-:W-:-:S03]  /*2220*/  FADD.FTZ R12, R15, R12 ;  /* 0x0000000c0f0c7221 */ /* 0x000fc60000010000 */
[----:B------:R-:W-:Y:S01]  /*2230*/  FADD.FTZ R16, RZ, R16 ;  /* 0x00000010ff107221 */ /* 0x000fe20000010000 */
[----:B------:R-:W-:Y:S01]  /*2240*/  FADD.FTZ R12, RZ, R12 ;  /* 0x0000000cff0c7221 */ /* 0x000fe20000010000 */
[----:B----4-:R-:W-:-:S03]  /*2250*/  FADD.FTZ R11, R14, 1 ;  /* 0x3f8000000e0b7421 */ /* 0x010fc60000010000 */
[----:B------:R-:W-:Y:S01]  /*2260*/  FADD.FTZ R12, RZ, R12 ;  /* 0x0000000cff0c7221 */ /* 0x000fe20000010000 */
[----:B------:R-:W-:-:S03]  /*2270*/  FADD.FTZ R10, RZ, R16 ;  /* 0x00000010ff0a7221 */ /* 0x000fc60000010000 */
[----:B------:R-:W-:Y:S01]  /*2280*/  FMUL.FTZ R16, R12, -1.4426950216293334961 ;  /* 0xbfb8aa3b0c107820 */ /* 0x000fe20000410000 */
[----:B0-----:R-:W-:Y:S01]  /*2290*/  FADD.FTZ R12, R13, 1 ;  /* 0x3f8000000d0c7421 */ /* 0x001fe20000010000 */
[----:B------:R-:W0:Y:S08]  /*22a0*/  MUFU.RCP R11, R11 ;  /* 0x0000000b000b7308 */ /* 0x000e300000001000 */
[----:B------:R-:W-:Y:S08]  /*22b0*/  MUFU.TANH R10, R10 ;  /* 0x0000000a000a7308 */ /* 0x000ff00000002400 */
[----:B------:R-:W1:Y:S08]  /*22c0*/  MUFU.RCP R12, R12 ;  /* 0x0000000c000c7308 */ /* 0x000e700000001000 */
[----:B------:R-:W2:Y:S01]  /*22d0*/  MUFU.EX2 R16, R16 ;  /* 0x0000001000107308 */ /* 0x000ea20000000800 */
[----:B------:R-:W-:Y:S01]  /*22e0*/  MOV R26, R17 ;  /* 0x00000011001a7202 */ /* 0x000fe20000000f00 */
[----:B------:R-:W-:-:S02]  /*22f0*/  IMAD R17, R5, UR40, RZ ;  /* 0x0000002805117c24 */ /* 0x000fc4000f8e02ff */
[----:B------:R-:W-:-:S04]  /*2300*/  IMAD.WIDE.U32 R14, R8, UR40, RZ ;  /* 0x00000028080e7c25 */ /* 0x000fc8000f8e00ff */
[----:B------:R-:W-:Y:S02]  /*2310*/  IMAD R21, R8, UR41, R17 ;  /* 0x0000002908157c24 */ /* 0x000fe4000f8e0211 */
[----:B--2---:R-:W-:Y:S02]  /*2320*/  FADD.FTZ R18, R16, 1 ;  /* 0x3f80000010127421 */ /* 0x004fe40000010000 */
[----:B------:R-:W-:Y:S02]  /*2330*/  IMAD.IADD R21, R15, 0x1, R21 ;  /* 0x000000010f157824 */ /* 0x000fe400078e0215 */
[----:B------:R2:W-:Y:S01]  /*2340*/  MUFU.RCP R5, R18 ;  /* 0x0000001200057308 */ /* 0x0005e20000001000 */
[----:B------:R-:W-:Y:S01]  /*2350*/  LEA R8, P0, R14, UR20, 0x2 ;  /* 0x000000140e087c11 */ /* 0x000fe2000f8010ff */
[----:B------:R-:W-:-:S04]  /*2360*/  IMAD.WIDE.U32 R16, R9, UR40, RZ ;  /* 0x0000002809107c25 */ /* 0x000fc8000f8e00ff */
[----:B------:R-:W-:Y:S02]  /*2370*/  IMAD R19, R22, UR40, RZ ;  /* 0x0000002816137c24 */ /* 0x000fe4000f8e02ff */
[----:B------:R-:W-:Y:S02]  /*2380*/  IMAD R7, R7, UR40, RZ ;  /* 0x0000002807077c24 */ /* 0x000fe4000f8e02ff */
[C---:B------:R-:W-:Y:S02]  /*2390*/  IMAD R22, R4.reuse, UR41, R19 ;  /* 0x0000002904167c24 */ /* 0x040fe4000f8e0213 */
[----:B--2---:R-:W-:-:S04]  /*23a0*/  IMAD.WIDE.U32 R18, R4, UR40, RZ ;  /* 0x0000002804127c25 */ /* 0x004fc8000f8e00ff */
[----:B------:R-:W-:Y:S01]  /*23b0*/  IMAD R4, R6, UR41, R7 ;  /* 0x0000002906047c24 */ /* 0x000fe2000f8e0207 */
[----:B------:R-:W-:Y:S02]  /*23c0*/  IADD3 R7, PT, PT, R19, R22, RZ ;  /* 0x0000001613077210 */ /* 0x000fe40007ffe0ff */
[----:B------:R-:W-:Y:S01]  /*23d0*/  MOV R19, R27 ;  /* 0x0000001b00137202 */ /* 0x000fe20000000f00 */
[----:B0-----:R-:W-:Y:S01]  /*23e0*/  FMUL.FTZ R13, R20, R11 ;  /* 0x0000000b140d7220 */ /* 0x001fe20000410000 */
[----:B------:R-:W-:-:S03]  /*23f0*/  IMAD R20, R3, UR40, RZ ;  /* 0x0000002803147c24 */ /* 0x000fc6000f8e02ff */
[----:B-1----:R-:W-:Y:S01]  /*2400*/  FFMA.FTZ R13, R10, R12, R13 ;  /* 0x0000000c0a0d7223 */ /* 0x002fe2000001000d */
[----:B------:R-:W-:-:S03]  /*2410*/  IMAD R15, R9, UR41, R20 ;  /* 0x00000029090f7c24 */ /* 0x000fc6000f8e0214 */
[----:B------:R-:W0:Y:S01]  /*2420*/  MUFU.TANH R3, R13 ;  /* 0x0000000d00037308 */ /* 0x000e220000002400 */
[----:B------:R-:W-:Y:S02]  /*2430*/  LEA.HI.X R9, R14, UR21, R21, 0x2, P0 ;  /* 0x000000150e097c11 */ /* 0x000fe400080f1415 */
[----:B------:R-:W-:Y:S02]  /*2440*/  LEA R14, P0, R16, UR20, 0x2 ;  /* 0x00000014100e7c11 */ /* 0x000fe4000f8010ff */
[----:B------:R-:W-:Y:S01]  /*2450*/  IADD3 R15, PT, PT, R17, R15, RZ ;  /* 0x0000000f110f7210 */ /* 0x000fe20007ffe0ff */
[----:B------:R-:W-:-:S03]  /*2460*/  IMAD.WIDE.U32 R20, R6, UR40, RZ ;  /* 0x0000002806147c25 */ /* 0x000fc6000f8e00ff */
[----:B------:R-:W-:Y:S02]  /*2470*/  LEA.HI.X R15, R16, UR21, R15, 0x2, P0 ;  /* 0x00000015100f7c11 */ /* 0x000fe400080f140f */
[----:B------:R-:W-:-:S04]  /*2480*/  LEA R6, P0, R18, UR20, 0x2 ;  /* 0x0000001412067c11 */ /* 0x000fc8000f8010ff */
[----:B------:R-:W-:Y:S01]  /*2490*/  LEA.HI.X R7, R18, UR21, R7, 0x2, P0 ;  /* 0x0000001512077c11 */ /* 0x000fe200080f1407 */
[----:B------:R-:W-:Y:S02]  /*24a0*/  IMAD.MOV.U32 R18, RZ, RZ, R28 ;  /* 0x000000ffff127224 */ /* 0x000fe400078e001c */
[----:B0-----:R-:W-:Y:S01]  /*24b0*/  FMUL.FTZ R3, R3, R5 ;  /* 0x0000000503037220 */ /* 0x001fe20000410000 */
[----:B------:R-:W-:Y:S01]  /*24c0*/  IADD3 R17, PT, PT, R21, R4, RZ ;  /* 0x0000000415117210 */ /* 0x000fe20007ffe0ff */
[----:B------:R-:W-:Y:S01]  /*24d0*/  FADD.FTZ R21, R12, -RZ ;  /* 0x800000ff0c157221 */ /* 0x000fe20000010000 */
[C---:B------:R-:W-:Y:S02]  /*24e0*/  LEA R16, P1, R20.reuse, UR20, 0x2 ;  /* 0x0000001414107c11 */ /* 0x040fe4000f8210ff */
[----:B------:R0:W-:Y:S01]  /*24f0*/  STG.E desc[UR14][R18.64], R3 ;  /* 0x0000000312007986 */ /* 0x0001e2000c10190e */
[----:B------:R-:W-:Y:S01]  /*2500*/  MOV R12, UR30 ;  /* 0x0000001e000c7c02 */ /* 0x000fe20008000f00 */
[----:B------:R-:W-:Y:S01]  /*2510*/  FADD.FTZ R11, R11, -RZ ;  /* 0x800000ff0b0b7221 */ /* 0x000fe20000010000 */
[----:B------:R-:W-:Y:S01]  /*2520*/  LEA.HI.X R17, R20, UR21, R17, 0x2, P1 ;  /* 0x0000001514117c11 */ /* 0x000fe200088f1411 */
[----:B------:R-:W-:Y:S01]  /*2530*/  FADD.FTZ R5, R5, -RZ ;  /* 0x800000ff05057221 */ /* 0x000fe20000010000 */
[----:B------:R-:W-:-:S02]  /*2540*/  LEA R26, P3, R12, R26, 0x2 ;  /* 0x0000001a0c1a7211 */ /* 0x000fc400078610ff */
[----:B------:R-:W-:Y:S02]  /*2550*/  IADD3 R2, P0, PT, R2, UR6, RZ ;  /* 0x0000000602027c10 */ /* 0x000fe4000ff1e0ff */
[----:B0-----:R-:W-:Y:S02]  /*2560*/  MOV R18, R25 ;  /* 0x0000001900127202 */ /* 0x001fe40000000f00 */
[----:B------:R-:W-:Y:S01]  /*2570*/  MOV R19, R24 ;  /* 0x0000001800137202 */ /* 0x000fe20000000f00 */
[----:B------:R1:W-:Y:S04]  /*2580*/  STL [R1], R26 ;  /* 0x0000001a01007387 */ /* 0x0003e80000100800 */
[----:B------:R1:W-:Y:S01]  /*2590*/  STG.E desc[UR14][R18.64], R13 ;  /* 0x0000000d12007986 */ /* 0x0003e2000c10190e */
[----:B------:R-:W-:-:S03]  /*25a0*/  IADD3.X R0, PT, PT, RZ, R0, RZ, P0, !PT ;  /* 0x00000000ff007210 */ /* 0x000fc600007fe4ff */
[----:B------:R1:W-:Y:S01]  /*25b0*/  STG.E desc[UR14][R8.64], R21 ;  /* 0x0000001508007986 */ /* 0x0003e2000c10190e */
[----:B------:R-:W-:-:S03]  /*25c0*/  ISETP.GE.U32.AND P0, PT, R2, UR42, PT ;  /* 0x0000002a02007c0c */ /* 0x000fc6000bf06070 */
[----:B------:R1:W-:Y:S04]  /*25d0*/  STG.E desc[UR14][R14.64], R11 ;  /* 0x0000000b0e007986 */ /* 0x0003e8000c10190e */
        /* <DEDUP_REMOVED lines=8> */
[----:B------:R-:W-:Y:S02]  /*2660*/  IADD3.X R27, PT, PT, R27, UR10, RZ, P2, !PT ;  /* 0x0000000a1b1b7c10 */ /* 0x000fe400097fe4ff */
[----:B------:R-:W-:Y:S01]  /*2670*/  IADD3.X R29, PT, PT, R29, UR7, RZ, P3, !PT ;  /* 0x000000071d1d7c10 */ /* 0x000fe20009ffe4ff */
[----:B-1----:R-:W-:Y:S06]  /*2680*/  @!P0 BRA `(.L_x_1157) ;  /* 0xfffffff000f88947 */ /* 0x002fec000383ffff */
[----:B------:R-:W-:Y:S05]  /*2690*/  BSYNC.RECONVERGENT B0 ;  /* 0x0000000000007941 */ /* 0x000fea0003800200 */
.L_x_1153:
[----:B------:R-:W-:Y:S05]  /*26a0*/  EXIT ;  /* 0x000000000000794d */ /* 0x000fea0003800000 */
        .weak           $__internal_36_$__cuda_sm20_div_s64
        .type           $__internal_36_$__cuda_sm20_div_s64,@function
        .size           $__internal_36_$__cuda_sm20_div_s64,(.L_x_1415 - $__internal_36_$__cuda_sm20_div_s64)
$__internal_36_$__cuda_sm20_div_s64:
        /* <DEDUP_REMOVED lines=86> */
[----:B------:R-:W-:Y:S06]  /*2c10*/  RET.REL.NODEC R4 `(_ZN2at6native38_GLOBAL__N__9a469cfd_6_RNN_cu_eca79a6d6kernel17lstm_cell_forwardIfflLi1EEEvNS_4cuda6detail10TensorInfoIT_T1_EES9_S9_S9_S9_S9_S9_S9_S8_S8_) ;  /* 0xffffffd004f87950 */ /* 0x000fec0003c3ffff */
.L_x_1158:
        /* <DEDUP_REMOVED lines=14> */
.L_x_1415:


//--------------------- .text._ZN2at6native38_GLOBAL__N__9a469cfd_6_RNN_cu_eca79a6d6kernel17lstm_cell_forwardIffiLi2EEEvNS_4cuda6detail10TensorInfoIT_T1_EES9_S9_S9_S9_S9_S9_S9_S8_S8_ --------------------------
	.section	.text._ZN2at6native38_GLOBAL__N__9a469cfd_6_RNN_cu_eca79a6d6kernel17lstm_cell_forwardIffiLi2EEEvNS_4cuda6detail10TensorInfoIT_T1_EES9_S9_S9_S9_S9_S9_S9_S8_S8_,"ax",@progbits
	.align	128
.text._ZN2at6native38_GLOBAL__N__9a469cfd_6_RNN_cu_eca79a6d6kernel17lstm_cell_forwardIffiLi2EEEvNS_4cuda6detail10TensorInfoIT_T1_EES9_S9_S9_S9_S9_S9_S9_S8_S8_:
        .type           _ZN2at6native38_GLOBAL__N__9a469cfd_6_RNN_cu_eca79a6d6kernel17lstm_cell_forwardIffiLi2EEEvNS_4cuda6detail10TensorInfoIT_T1_EES9_S9_S9_S9_S9_S9_S9_S8_S8_,@function
        .size           _ZN2at6native38_GLOBAL__N__9a469cfd_6_RNN_cu_eca79a6d6kernel17lstm_cell_forwardIffiLi2EEEvNS_4cuda6detail10TensorInfoIT_T1_EES9_S9_S9_S9_S9_S9_S9_S8_S8_,(.L_x_1417 - _ZN2at6native38_GLOBAL__N__9a469cfd_6_RNN_cu_eca79a6d6kernel17lstm_cell_forwardIffiLi2EEEvNS_4cuda6detail10TensorInfoIT_T1_EES9_S9_S9_S9_S9_S9_S9_S8_S8_)
        .other          _ZN2at6native38_GLOBAL__N__9a469cfd_6_RNN_cu_eca79a6d6kernel17lstm_cell_forwardIffiLi2EEEvNS_4cuda6detail10TensorInfoIT_T1_EES9_S9_S9_S9_S9_S9_S9_S8_S8_,@"STO_CUDA_ENTRY STV_DEFAULT"
_ZN2at6native38_GLOBAL__N__9a469cfd_6_RNN_cu_eca79a6d6kernel17lstm_cell_forwardIffiLi2EEEvNS_4cuda6detail10TensorInfoIT_T1_EES9_S9_S9_S9_S9_S9_S9_S8_S8_:
        /* <DEDUP_REMOVED lines=33> */
[----:B------:R-:W-:Y:S01]  /*0210*/  HFMA2 R2, -RZ, RZ, 0, 0 ;  /* 0x00000000ff027431 */ /* 0x000fe200000001ff */
[----:B------:R-:W0:Y:S04]  /*0220*/  LDCU UR21, c[0x0][0x900] ;  /* 0x00012000ff1577ac */ /* 0x000e280008000800 */
[----:B------:R-:W5:Y:S01]  /*0230*/  F2I.FTZ.U32.TRUNC.NTZ R3, R3 ;  /* 0x0000000300037305 */ /* 0x000f62000021f000 */
[----:B------:R-:W0:Y:S01]  /*0240*/  LDCU UR22, c[0x0][0x8fc] ;  /* 0x00011f80ff1677ac */ /* 0x000e220008000800 */
[----:B------:R-:W-:Y:S01]  /*0250*/  UISETP.NE.AND.EX UP0, UPT, UR9, URZ, UPT, UP0 ;  /* 0x000000ff0900728c */ /* 0x000fe2000bf05300 */
[----:B-----5:R-:W-:-:S04]  /*0260*/  IMAD.MOV R5, RZ, RZ, -R3 ;  /* 0x000000ffff057224 */ /* 0x020fc800078e0a03 */
[----:B------:R-:W-:-:S04]  /*0270*/  IMAD R5, R5, R6, RZ ;  /* 0x0000000605057224 */ /* 0x000fc800078e02ff */
[----:B------:R-:W-:-:S04]  /*0280*/  IMAD.HI.U32 R3, R3, R5, R2 ;  /* 0x0000000503037227 */ /* 0x000fc800078e0002 */
[----:B-1----:R-:W-:Y:S01]  /*0290*/  IMAD R2, R4, UR4, RZ ;  /* 0x0000000404027c24 */ /* 0x002fe2000f8e02ff */
[----:B------:R1:W-:Y:S04]  /*02a0*/  STL [R1+0x8], R3 ;  /* 0x0000080301007387 */ /* 0x0003e80000100800 */
[----:B0-234-:R1:W-:Y:S02]  /*02b0*/  STL [R1+0xc], R2 ;  /* 0x00000c0201007387 */ /* 0x01d3e40000100800 */
.L_x_1161:
[----:B-1----:R-:W2:Y:S01]  /*02c0*/  LDL R2, [R1+0x8] ;  /* 0x0000080001027983 */ /* 0x002ea20000100800 */
[----:B------:R-:W0:Y:S01]  /*02d0*/  LDC R9, c[0x0][0xa40] ;  /* 0x00029000ff097b82 */ /* 0x000e220000000800 */
[-C--:B------:R-:W-:Y:S02]  /*02e0*/  IABS R4, R0.reuse ;  /* 0x0000000000047213 */ /* 0x080fe40000000000 */
[----:B------:R-:W-:-:S05]  /*02f0*/  IABS R26, R0 ;  /* 0x00000000001a7213 */ /* 0x000fca0000000000 */
[----:B------:R-:W1:Y:S08]  /*0300*/  LDC R24, c[0x0][0x38c] ;  /* 0x0000e300ff187b82 */ /* 0x000e700000000800 */
[----:B------:R-:W3:Y:S01]  /*0310*/  LDC R6, c[0x0][0xa40] ;  /* 0x00029000ff067b82 */ /* 0x000ee20000000800 */
[----:B0-----:R-:W-:-:S07]  /*0320*/  IABS R7, R9 ;  /* 0x0000000900077213 */ /* 0x001fce0000000000 */
[----:B------:R-:W0:Y:S08]  /*0330*/  LDC R10, c[0x0][0x464] ;  /* 0x00011900ff0a7b82 */ /* 0x000e300000000800 */
[----:B------:R-:W4:Y:S01]  /*0340*/  LDC R8, c[0x0][0x6ec] ;  /* 0x0001bb00ff087b82 */ /* 0x000f220000000800 */
[----:B---3--:R-:W-:Y:S02]  /*0350*/  IABS R6, R6 ;  /* 0x0000000600067213 */ /* 0x008fe40000000000 */
[----:B0-----:R-:W-:-:S04]  /*0360*/  IABS R17, R10 ;  /* 0x0000000a00117213 */ /* 0x001fc80000000000 */
[----:B------:R-:W-:Y:S01]  /*0370*/  I2F.RP R10, R17 ;  /* 0x00000011000a7306 */ /* 0x000fe20000209400 */
[----:B----4-:R-:W-:-:S07]  /*0380*/  IABS R13, R8 ;  /* 0x00000008000d7213 */ /* 0x010fce0000000000 */
[----:B------:R-:W0:Y:S08]  /*0390*/  I2F.RP R21, R13 ;  /* 0x0000000d00157306 */ /* 0x000e300000209400 */
[----:B0-----:R-:W-:Y:S01]  /*03a0*/  MUFU.RCP R21, R21 ;  /* 0x0000001500157308 */ /* 0x001fe20000001000 */
[----:B--2---:R-:W-:Y:S01]  /*03b0*/  IMAD.HI.U32 R3, R2, R4, RZ ;  /* 0x0000000402037227 */ /* 0x004fe200078e00ff */
[----:B-1----:R-:W-:-:S03]  /*03c0*/  IABS R2, R24 ;  /* 0x0000001800027213 */ /* 0x002fc60000000000 */
        /* <DEDUP_REMOVED lines=10> */
[----:B------:R-:W-:Y:S02]  /*0470*/  ISETP.GE.AND P2, PT, R4, RZ, PT ;  /* 0x000000ff0400720c */ /* 0x000fe40003f46270 */
[----:B0-----:R-:W-:-:S05]  /*0480*/  IADD3 R6, PT, PT, R5, 0xffffffe, RZ ;  /* 0x0ffffffe05067810 */ /* 0x001fca0007ffe0ff */
[----:B------:R-:W-:Y:S01]  /*0490*/  @P0 VIADD R3, R3, 0x1 ;  /* 0x0000000103030836 */ /* 0x000fe20000000000 */
        /* <DEDUP_REMOVED lines=11> */
[----:B------:R-:W-:Y:S01]  /*0550*/  IMAD.HI.U32 R22, R7, R3, R6 ;  /* 0x0000000307167227 */ /* 0x000fe200078e0006 */
[----:B------:R-:W-:Y:S01]  /*0560*/  LOP3.LUT R25, R15, R24, RZ, 0x3c, !PT ;  /* 0x000000180f197212 */ /* 0x000fe200078e3cff */
[----:B------:R-:W0:Y:S01]  /*0570*/  MUFU.RCP R3, R10 ;  /* 0x0000000a00037308 */ /* 0x000e220000001000 */
[----:B------:R-:W-:Y:S02]  /*0580*/  IABS R5, R4 ;  /* 0x0000000400057213 */ /* 0x000fe40000000000 */
[----:B------:R-:W-:Y:S01]  /*0590*/  IADD3 R8, PT, PT, R4, R9, RZ ;  /* 0x0000000904087210 */ /* 0x000fe20007ffe0ff */
[----:B------:R-:W-:Y:S01]  /*05a0*/  IMAD.HI.U32 R6, R22, R16, RZ ;  /* 0x0000001016067227 */ /* 0x000fe200078e00ff */
[----:B------:R-:W-:-:S02]  /*05b0*/  ISETP.GE.AND P1, PT, R25, RZ, PT ;  /* 0x000000ff1900720c */ /* 0x000fc40003f26270 */
[----:B------:R-:W-:Y:S01]  /*05c0*/  IADD3 R9, PT, PT, R8, R9, RZ ;  /* 0x0000000908097210 */ /* 0x000fe20007ffe0ff */
[----:B------:R-:W-:Y:S01]  /*05d0*/  IMAD.HI.U32 R18, R22, R5, RZ ;  /* 0x0000000516127227 */ /* 0x000fe200078e00ff */
[----:B------:R-:W-:-:S03]  /*05e0*/  IABS R12, R8 ;  /* 0x00000008000c7213 */ /* 0x000fc60000000000 */
[----:B------:R-:W-:Y:S02]  /*05f0*/  IMAD.MOV R7, RZ, RZ, -R6 ;  /* 0x000000ffff077224 */ /* 0x000fe400078e0a06 */
[----:B------:R-:W-:Y:S02]  /*0600*/  IMAD.MOV R11, RZ, RZ, -R18 ;  /* 0x000000ffff0b7224 */ /* 0x000fe400078e0a12 */
[C---:B------:R-:W-:Y:S01]  /*0610*/  IMAD R20, R2.reuse, R7, R16 ;  /* 0x0000000702147224 */ /* 0x040fe200078e0210 */
[----:B------:R-:W-:Y:S01]  /*0620*/  IABS R7, R9 ;  /* 0x0000000900077213 */ /* 0x000fe20000000000 */
[----:B------:R-:W-:Y:S01]  /*0630*/  IMAD R11, R2, R11, R5 ;  /* 0x0000000b020b7224 */ /* 0x000fe200078e0205 */
[----:B0-----:R-:W-:Y:S01]  /*0640*/  IADD3 R3, PT, PT, R3, 0xffffffe, RZ ;  /* 0x0ffffffe03037810 */ /* 0x001fe20007ffe0ff */
[----:B------:R-:W-:Y:S01]  /*0650*/  IMAD.HI.U32 R23, R22, R12, RZ ;  /* 0x0000000c16177227 */ /* 0x000fe200078e00ff */
[C---:B------:R-:W-:Y:S02]  /*0660*/  ISETP.GT.U32.AND P4, PT, R2.reuse, R20, PT ;  /* 0x000000140200720c */ /* 0x040fe40003f84070 */
[----:B------:R-:W-:Y:S01]  /*0670*/  ISETP.GT.U32.AND P6, PT, R2, R11, PT ;  /* 0x0000000b0200720c */ /* 0x000fe20003fc4070 */
[----:B------:R-:W-:Y:S01]  /*0680*/  IMAD.HI.U32 R22, R22, R7, RZ ;  /* 0x0000000716167227 */ /* 0x000fe200078e00ff */
[----:B------:R-:W0:Y:S03]  /*0690*/  F2I.FTZ.U32.TRUNC.NTZ R3, R3 ;  /* 0x0000000300037305 */ /* 0x000e26000021f000 */
[----:B------:R-:W-:Y:S01]  /*06a0*/  IMAD.MOV R10, RZ, RZ, -R23 ;  /* 0x000000ffff0a7224 */ /* 0x000fe200078e0a17 */
[----:B------:R-:W-:-:S03]  /*06b0*/  IADD3 R19, PT, PT, -R22, RZ, RZ ;  /* 0x000000ff16137210 */ /* 0x000fc60007ffe1ff */
[C---:B------:R-:W-:Y:S02]  /*06c0*/  IMAD R10, R2.reuse, R10, R12 ;  /* 0x0000000a020a7224 */ /* 0x040fe400078e020c */
[----:B------:R-:W-:Y:S02]  /*06d0*/  IMAD R19, R2, R19, R7 ;  /* 0x0000001302137224 */ /* 0x000fe400078e0207 */
[----:B------:R-:W-:Y:S01]  /*06e0*/  @!P6 IADD3 R11, PT, PT, R11, -R2, RZ ;  /* 0x800000020b0be210 */ /* 0x000fe20007ffe0ff */
[----:B------:R-:W-:Y:S01]  /*06f0*/  @!P4 IMAD.IADD R20, R20, 0x1, -R2 ;  /* 0x000000011414c824 */ /* 0x000fe200078e0a02 */
[----:B------:R-:W-:Y:S01]  /*0700*/  ISETP.GT.U32.AND P0, PT, R2, R10, PT ;  /* 0x0000000a0200720c */ /* 0x000fe20003f04070 */
[----:B------:R-:W-:Y:S01]  /*0710*/  @!P4 VIADD R6, R6, 0x1 ;  /* 0x000000010606c836 */ /* 0x000fe20000000000 */
[----:B------:R-:W-:Y:S02]  /*0720*/  ISETP.GT.U32.AND P3, PT, R2, R19, PT ;  /* 0x000000130200720c */ /* 0x000fe40003f64070 */
[----:B------:R-:W-:-:S02]  /*0730*/  ISETP.GE.U32.AND P2, PT, R11, R2, PT ;  /* 0x000000020b00720c */ /* 0x000fc40003f46070 */
[----:B------:R-:W-:Y:S01]  /*0740*/  ISETP.GE.U32.AND P5, PT, R20, R2, PT ;  /* 0x000000021400720c */ /* 0x000fe20003fa6070 */
[----:B------:R-:W-:Y:S01]  /*0750*/  VIADD R20, R21, 0xffffffe ;  /* 0x0ffffffe15147836 */ /* 0x000fe20000000000 */
[----:B------:R-:W-:Y:S02]  /*0760*/  @!P6 IADD3 R18, PT, PT, R18, 0x1, RZ ;  /* 0x000000011212e810 */ /* 0x000fe40007ffe0ff */
[----:B------:R-:W-:Y:S02]  /*0770*/  LOP3.LUT R11, R4, R24, RZ, 0x3c, !PT ;  /* 0x00000018040b7212 */ /* 0x000fe400078e3cff */
[----:B0-----:R-:W-:Y:S01]  /*0780*/  IADD3 R21, PT, PT, RZ, -R3, RZ ;  /* 0x80000003ff157210 */ /* 0x001fe20007ffe0ff */
[--C-:B------:R-:W-:Y:S01]  /*0790*/  @!P0 IMAD.IADD R10, R10, 0x1, -R2.reuse ;  /* 0x000000010a0a8824 */ /* 0x100fe200078e0a02 */
[----:B------:R-:W-:Y:S01]  /*07a0*/  ISETP.GE.AND P4, PT, R11, RZ, PT ;  /* 0x000000ff0b00720c */ /* 0x000fe20003f86270 */
[----:B------:R-:W-:Y:S01]  /*07b0*/  @!P3 IMAD.IADD R19, R19, 0x1, -R2 ;  /* 0x000000011313b824 */ /* 0x000fe200078e0a02 */
[----:B------:R0:W1:Y:S01]  /*07c0*/  F2I.FTZ.U32.TRUNC.NTZ R11, R20 ;  /* 0x00000014000b7305 */ /* 0x000062000021f000 */
[----:B------:R-:W-:Y:S01]  /*07d0*/  @P2 IADD3 R18, PT, PT, R18, 0x1, RZ ;  /* 0x0000000112122810 */ /* 0x000fe20007ffe0ff */
[----:B------:R-:W-:Y:S01]  /*07e0*/  IMAD R21, R21, R17, RZ ;  /* 0x0000001115157224 */ /* 0x000fe200078e02ff */
[-C--:B------:R-:W-:Y:S01]  /*07f0*/  ISETP.GE.U32.AND P6, PT, R10, R2.reuse, PT ;  /* 0x000000020a00720c */ /* 0x080fe20003fc6070 */
[----:B------:R-:W-:Y:S01]  /*0800*/  @!P3 VIADD R22, R22, 0x1 ;  /* 0x000000011616b836 */ /* 0x000fe20000000000 */
[----:B------:R-:W-:Y:S01]  /*0810*/  ISETP.GE.U32.AND P2, PT, R19, R2, PT ;  /* 0x000000021300720c */ /* 0x000fe20003f46070 */
[----:B------:R-:W-:Y:S01]  /*0820*/  IMAD.MOV.U32 R2, RZ, RZ, RZ ;  /* 0x000000ffff027224 */ /* 0x000fe200078e00ff */
[----:B------:R-:W-:-:S02]  /*0830*/  @P5 IADD3 R6, PT, PT, R6, 0x1, RZ ;  /* 0x0000000106065810 */ /* 0x000fc40007ffe0ff */
[-C--:B0-----:R-:W-:Y:S01]  /*0840*/  LOP3.LUT R20, R8, R24.reuse, RZ, 0x3c, !PT ;  /* 0x0000001808147212 */ /* 0x081fe200078e3cff */
[----:B------:R-:W-:Y:S01]  /*0850*/  IMAD.HI.U32 R21, R3, R21, R2 ;  /* 0x0000001503157227 */ /* 0x000fe200078e0002 */
[----:B------:R-:W-:Y:S02]  /*0860*/  @!P0 IADD3 R23, PT, PT, R23, 0x1, RZ ;  /* 0x0000000117178810 */ /* 0x000fe40007ffe0ff */
[-C--:B------:R-:W-:Y:S02]  /*0870*/  LOP3.LUT R3, R9, R24.reuse, RZ, 0x3c, !PT ;  /* 0x0000001809037212 */ /* 0x080fe400078e3cff */
[----:B------:R-:W-:Y:S01]  /*0880*/  ISETP.NE.AND P0, PT, R24, RZ, PT ;  /* 0x000000ff1800720c */ /* 0x000fe20003f05270 */
[----:B-1----:R-:W-:Y:S01]  /*0890*/  IMAD.MOV R2, RZ, RZ, -R11 ;  /* 0x000000ffff027224 */ /* 0x002fe200078e0a0b */
[----:B------:R-:W-:Y:S01]  /*08a0*/  LOP3.LUT R19, RZ, R24, RZ, 0x33, !PT ;  /* 0x00000018ff137212 */ /* 0x000fe200078e33ff */
[----:B------:R-:W-:Y:S01]  /*08b0*/  @P2 VIADD R22, R22, 0x1 ;  /* 0x0000000116162836 */ /* 0x000fe20000000000 */
[----:B------:R-:W-:-:S02]  /*08c0*/  @!P1 IADD3 R6, PT, PT, -R6, RZ, RZ ;  /* 0x000000ff06069210 */ /* 0x000fc40007ffe1ff */
[----:B------:R-:W-:Y:S02]  /*08d0*/  ISETP.GE.AND P5, PT, R20, RZ, PT ;  /* 0x000000ff1400720c */ /* 0x000fe40003fa6270 */
[----:B------:R-:W-:Y:S01]  /*08e0*/  ISETP.GE.AND P1, PT, R3, RZ, PT ;  /* 0x000000ff0300720c */ /* 0x000fe20003f26270 */
[----:B------:R-:W-:Y:S01]  /*08f0*/  IMAD.HI.U32 R3, R21, R12, RZ ;  /* 0x0000000c15037227 */ /* 0x000fe200078e00ff */
[----:B------:R-:W-:Y:S02]  /*0900*/  SEL R20, R19, R6, !P0 ;  /* 0x0000000613147207 */ /* 0x000fe40004000000 */
[----:B------:R-:W-:Y:S01]  /*0910*/  @!P4 IADD3 R18, PT, PT, -R18, RZ, RZ ;  /* 0x000000ff1212c210 */ /* 0x000fe20007ffe1ff */
[----:B------:R-:W-:Y:S01]  /*0920*/  IMAD.MOV R6, RZ, RZ, -R3 ;  /* 0x000000ffff067224 */ /* 0x000fe200078e0a03 */
[----:B------:R-:W-:Y:S02]  /*0930*/  IADD3 R10, PT, PT, -R20, RZ, RZ ;  /* 0x000000ff140a7210 */ /* 0x000fe40007ffe1ff */
[----:B------:R-:W-:Y:S01]  /*0940*/  @P6 IADD3 R23, PT, PT, R23, 0x1, RZ ;  /* 0x0000000117176810 */ /* 0x000fe20007ffe0ff */
[----:B------:R-:W-:Y:S01]  /*0950*/  IMAD R12, R17, R6, R12 ;  /* 0x00000006110c7224 */ /* 0x000fe200078e020c */
[----:B------:R-:W-:Y:S01]  /*0960*/  SEL R18, R19, R18, !P0 ;  /* 0x0000001213127207 */ /* 0x000fe20004000000 */
[----:B------:R-:W-:-:S02]  /*0970*/  IMAD R10, R24, R10, R15 ;  /* 0x0000000a180a7224 */ /* 0x000fc400078e020f */
[----:B------:R-:W-:Y:S01]  /*0980*/  @!P5 IMAD.MOV R23, RZ, RZ, -R23 ;  /* 0x000000ffff17d224 */ /* 0x000fe200078e0a17 */
[----:B------:R-:W-:Y:S01]  /*0990*/  @!P1 IADD3 R22, PT, PT, -R22, RZ, RZ ;  /* 0x000000ff16169210 */ /* 0x000fe20007ffe1ff */
[----:B------:R-:W-:Y:S01]  /*09a0*/  IMAD.MOV R25, RZ, RZ, -R18 ;  /* 0x000000ffff197224 */ /* 0x000fe200078e0a12 */
[----:B------:R-:W-:Y:S01]  /*09b0*/  ISETP.GT.U32.AND P2, PT, R17, R12, PT ;  /* 0x0000000c1100720c */ /* 0x000fe20003f44070 */
[----:B------:R-:W-:Y:S01]  /*09c0*/  IMAD R10, R10, UR5, RZ ;  /* 0x000000050a0a7c24 */ /* 0x000fe2000f8e02ff */
[C---:B------:R-:W-:Y:S01]  /*09d0*/  SEL R23, R19.reuse, R23, !P0 ;  /* 0x0000001713177207 */ /* 0x040fe20004000000 */
[----:B------:R-:W-:Y:S01]  /*09e0*/  IMAD R25, R24, R25, R4 ;  /* 0x0000001918197224 */ /* 0x000fe200078e0204 */
[----:B------:R-:W-:Y:S01]  /*09f0*/  SEL R19, R19, R22, !P0 ;  /* 0x0000001613137207 */ /* 0x000fe20004000000 */
[----:B------:R-:W-:Y:S01]  /*0a00*/  IMAD R20, R20, UR10, R10 ;  /* 0x0000000a14147c24 */ /* 0x000fe2000f8e020a */
[----:B------:R-:W-:Y:S01]  /*0a10*/  MOV R10, RZ ;  /* 0x000000ff000a7202 */ /* 0x000fe20000000f00 */
[----:B------:R-:W-:Y:S01]  /*0a20*/  IMAD R22, R2, R13, RZ ;  /* 0x0000000d02167224 */ /* 0x000fe200078e02ff */
[----:B------:R-:W-:Y:S01]  /*0a30*/  IADD3 R29, PT, PT, -R23, RZ, RZ ;  /* 0x000000ff171d7210 */ /* 0x000fe20007ffe1ff */
[----:B------:R-:W-:-:S04]  /*0a40*/  IMAD.HI.U32 R2, R21, R16, RZ ;  /* 0x0000001015027227 */ /* 0x000fc800078e00ff */
[----:B------:R-:W-:Y:S01]  /*0a50*/  IMAD.HI.U32 R6, R21, R5, RZ ;  /* 0x0000000515067227 */ /* 0x000fe200078e00ff */
[-C--:B------:R-:W-:Y:S02]  /*0a60*/  @!P2 IADD3 R12, PT, PT, R12, -R17.reuse, RZ ;  /* 0x800000110c0ca210 */ /* 0x080fe40007ffe0ff */
[----:B------:R-:W-:Y:S01]  /*0a70*/  @!P2 IADD3 R3, PT, PT, R3, 0x1, RZ ;  /* 0x000000010303a810 */ /* 0x000fe20007ffe0ff */
[----:B------:R-:W-:Y:S01]  /*0a80*/  IMAD R25, R25, UR5, RZ ;  /* 0x0000000519197c24 */ /* 0x000fe2000f8e02ff */
[----:B------:R-:W-:Y:S01]  /*0a90*/  ISETP.GE.U32.AND P3, PT, R12, R17, PT ;  /* 0x000000110c00720c */ /* 0x000fe20003f66070 */
[----:B------:R-:W-:-:S04]  /*0aa0*/  IMAD.HI.U32 R21, R21, R7, RZ ;  /* 0x0000000715157227 */ /* 0x000fc800078e00ff */
[----:B------:R-:W-:Y:S01]  /*0ab0*/  IMAD.HI.U32 R22, R11, R22, R10 ;  /* 0x000000160b167227 */ /* 0x000fe200078e000a */
[----:B------:R-:W-:-:S03]  /*0ac0*/  IADD3 R10, PT, PT, -R2, RZ, RZ ;  /* 0x000000ff020a7210 */ /* 0x000fc60007ffe1ff */
[----:B------:R-:W-:Y:S01]  /*0ad0*/  IMAD R18, R18, UR10, R25 ;  /* 0x0000000a12127c24 */ /* 0x000fe2000f8e0219 */
[----:B------:R-:W-:Y:S01]  /*0ae0*/  IADD3 R25, PT, PT, -R21, RZ, RZ ;  /* 0x000000ff15197210 */ /* 0x000fe20007ffe1ff */
[----:B------:R-:W-:Y:S02]  /*0af0*/  IMAD.MOV R11, RZ, RZ, -R6 ;  /* 0x000000ffff0b7224 */ /* 0x000fe400078e0a06 */
[----:B------:R-:W-:Y:S01]  /*0b00*/  IMAD R10, R17, R10, R16 ;  /* 0x0000000a110a7224 */ /* 0x000fe200078e0210 */
[----:B------:R-:W-:Y:S01]  /*0b10*/  @P3 IADD3 R3, PT, PT, R3, 0x1, RZ ;  /* 0x0000000103033810 */ /* 0x000fe20007ffe0ff */
[C---:B------:R-:W-:Y:S02]  /*0b20*/  IMAD R25, R17.reuse, R25, R7 ;  /* 0x0000001911197224 */ /* 0x040fe400078e0207 */
[C---:B------:R-:W-:Y:S01]  /*0b30*/  IMAD R11, R17.reuse, R11, R5 ;  /* 0x0000000b110b7224 */ /* 0x040fe200078e0205 */
[C---:B------:R-:W-:Y:S01]  /*0b40*/  ISETP.GT.U32.AND P4, PT, R17.reuse, R10, PT ;  /* 0x0000000a1100720c */ /* 0x040fe20003f84070 */
[----:B------:R-:W-:Y:S01]  /*0b50*/  IMAD.HI.U32 R22, R22, R26, RZ ;  /* 0x0000001a16167227 */ /* 0x000fe200078e00ff */
[----:B------:R-:W-:-:S02]  /*0b60*/  ISETP.GT.U32.AND P0, PT, R17, R25, PT ;  /* 0x000000191100720c */ /* 0x000fc40003f04070 */
[----:B------:R-:W-:Y:S01]  /*0b70*/  ISETP.GT.U32.AND P6, PT, R17, R11, PT ;  /* 0x0000000b1100720c */ /* 0x000fe20003fc4070 */
[----:B------:R-:W-:Y:S01]  /*0b80*/  IMAD.MOV R28, RZ, RZ, -R19 ;  /* 0x000000ffff1c7224 */ /* 0x000fe200078e0a13 */
[----:B------:R-:W-:Y:S01]  /*0b90*/  IADD3 R27, PT, PT, -R22, RZ, RZ ;  /* 0x000000ff161b7210 */ /* 0x000fe20007ffe1ff */
[C---:B------:R-:W-:Y:S02]  /*0ba0*/  IMAD R29, R24.reuse, R29, R8 ;  /* 0x0000001d181d7224 */ /* 0x040fe400078e0208 */
[----:B------:R-:W-:Y:S02]  /*0bb0*/  IMAD R28, R24, R28, R9 ;  /* 0x0000001c181c7224 */ /* 0x000fe400078e0209 */
[----:B------:R-:W-:Y:S01]  /*0bc0*/  IMAD R26, R13, R27, R26 ;  /* 0x0000001b0d1a7224 */ /* 0x000fe200078e021a */
[----:B------:R-:W0:Y:S01]  /*0bd0*/  LDC R24, c[0x0][0x464] ;  /* 0x00011900ff187b82 */ /* 0x000e220000000800 */
[--C-:B------:R-:W-:Y:S01]  /*0be0*/  @!P4 IMAD.IADD R10, R10, 0x1, -R17.reuse ;  /* 0x000000010a0ac824 */ /* 0x100fe200078e0a11 */
[----:B------:R-:W-:Y:S01]  /*0bf0*/  @!P4 IADD3 R2, PT, PT, R2, 0x1, RZ ;  /* 0x000000010202c810 */ /* 0x000fe20007ffe0ff */
[----:B------:R-:W-:Y:S01]  /*0c00*/  @!P0 IMAD.IADD R25, R25, 0x1, -R17 ;  /* 0x0000000119198824 */ /* 0x000fe200078e0a11 */
[----:B------:R-:W-:Y:S01]  /*0c10*/  ISETP.GT.U32.AND P1, PT, R13, R26, PT ;  /* 0x0000001a0d00720c */ /* 0x000fe20003f24070 */
[----:B------:R-:W-:Y:S01]  /*0c20*/  IMAD R28, R28, UR5, RZ ;  /* 0x000000051c1c7c24 */ /* 0x000fe2000f8e02ff */
[-C--:B------:R-:W-:Y:S01]  /*0c30*/  @!P6 IADD3 R11, PT, PT, R11, -R17.reuse, RZ ;  /* 0x800000110b0be210 */ /* 0x080fe20007ffe0ff */
[----:B------:R-:W-:Y:S01]  /*0c40*/  IMAD R12, R29, UR5, RZ ;  /* 0x000000051d0c7c24 */ /* 0x000fe2000f8e02ff */
[-C--:B------:R-:W-:Y:S01]  /*0c50*/  ISETP.GE.U32.AND P5, PT, R10, R17.reuse, PT ;  /* 0x000000110a00720c */ /* 0x080fe20003fa6070 */
[----:B------:R-:W1:Y:S01]  /*0c60*/  LDC R27, c[0x0][0x6ec] ;  /* 0x0001bb00ff1b7b82 */ /* 0x000e620000000800 */
[-C--:B------:R-:W-:Y:S01]  /*0c70*/  ISETP.GE.U32.AND P2, PT, R11, R17.reuse, PT ;  /* 0x000000110b00720c */ /* 0x080fe20003f46070 */
[----:B------:R-:W-:Y:S01]  /*0c80*/  IMAD R10, R19, UR10, R28 ;  /* 0x0000000a130a7c24 */ /* 0x000fe2000f8e021c */
[----:B------:R-:W-:Y:S01]  /*0c90*/  ISETP.GE.U32.AND P4, PT, R25, R17, PT ;  /* 0x000000111900720c */ /* 0x000fe20003f86070 */
[----:B------:R-:W-:Y:S01]  /*0ca0*/  IMAD R12, R23, UR10, R12 ;  /* 0x0000000a170c7c24 */ /* 0x000fe2000f8e020c */
[----:B------:R-:W-:-:S02]  /*0cb0*/  @!P6 IADD3 R6, PT, PT, R6, 0x1, RZ ;  /* 0x000000010606e810 */ /* 0x000fc40007ffe0ff */
[----:B------:R-:W-:Y:S01]  /*0cc0*/  @!P0 IADD3 R21, PT, PT, R21, 0x1, RZ ;  /* 0x0000000115158810 */ /* 0x000fe20007ffe0ff */
[----:B------:R-:W2:Y:S01]  /*0cd0*/  LDC R17, c[0x0][0x464] ;  /* 0x00011900ff117b82 */ /* 0x000ea20000000800 */
[----:B------:R-:W-:Y:S01]  /*0ce0*/  @!P1 IMAD.IADD R26, R26, 0x1, -R13 ;  /* 0x000000011a1a9824 */ /* 0x000fe200078e0a0d */
[----:B------:R-:W-:Y:S02]  /*0cf0*/  @!P1 IADD3 R22, PT, PT, R22, 0x1, RZ ;  /* 0x0000000116169810 */ /* 0x000fe40007ffe0ff */
[----:B------:R-:W-:Y:S02]  /*0d00*/  @P5 IADD3 R2, PT, PT, R2, 0x1, RZ ;  /* 0x0000000102025810 */ /* 0x000fe40007ffe0ff */
[----:B------:R-:W-:Y:S01]  /*0d10*/  ISETP.GE.U32.AND P5, PT, R26, R13, PT ;  /* 0x0000000d1a00720c */ /* 0x000fe20003fa6070 */
[----:B------:R-:W-:Y:S01]  /*0d20*/  @P2 VIADD R6, R6, 0x1 ;  /* 0x0000000106062836 */ /* 0x000fe20000000000 */
[----:B0-----:R-:W-:Y:S01]  /*0d30*/  LOP3.LUT R19, R15, R24, RZ, 0x3c, !PT ;  /* 0x000000180f137212 */ /* 0x001fe200078e3cff */
[----:B------:R-:W-:Y:S01]  /*0d40*/  @P4 VIADD R21, R21, 0x1 ;  /* 0x0000000115154836 */ /* 0x000fe20000000000 */
[----:B------:R-:W-:Y:S01]  /*0d50*/  MOV R26, R2 ;  /* 0x00000002001a7202 */ /* 0x000fe20000000f00 */
[----:B------:R-:W0:Y:S01]  /*0d60*/  LDC.64 R28, c[0x0][0x380] ;  /* 0x0000e000ff1c7b82 */ /* 0x000e220000000a00 */
[----:B------:R-:W-:-:S07]  /*0d70*/  ISETP.GE.AND P3, PT, R19, RZ, PT ;  /* 0x000000ff1300720c */ /* 0x000fce0003f66270 */
[----:B------:R-:W-:Y:S02]  /*0d80*/  @P5 IADD3 R22, PT, PT, R22, 0x1, RZ ;  /* 0x0000000116165810 */ /* 0x000fe40007ffe0ff */
[----:B-1----:R-:W-:Y:S02]  /*0d90*/  ISETP.NE.AND P5, PT, R27, RZ, PT ;  /* 0x000000ff1b00720c */ /* 0x002fe40003fa5270 */
[-C--:B--2---:R-:W-:Y:S01]  /*0da0*/  LOP3.LUT R11, R4, R17.reuse, RZ, 0x3c, !PT ;  /* 0x00000011040b7212 */ /* 0x084fe200078e3cff */
[----:B------:R-:W-:Y:S01]  /*0db0*/  IMAD.MOV.U32 R2, RZ, RZ, R22 ;  /* 0x000000ffff027224 */ /* 0x000fe200078e0016 */
[-C--:B------:R-:W-:Y:S01]  /*0dc0*/  LOP3.LUT R13, R8, R17.reuse, RZ, 0x3c, !PT ;  /* 0x00000011080d7212 */ /* 0x080fe200078e3cff */
[----:B------:R-:W1:Y:S01]  /*0dd0*/  LDC.64 R22, c[0x0][0x458] ;  /* 0x00011600ff167b82 */ /* 0x000e620000000a00 */
[----:B------:R-:W-:Y:S02]  /*0de0*/  ISETP.GE.AND P6, PT, R11, RZ, PT ;  /* 0x000000ff0b00720c */ /* 0x000fe40003fc6270 */
[----:B------:R-:W-:-:S02]  /*0df0*/  LOP3.LUT R11, R9, R17, RZ, 0x3c, !PT ;  /* 0x00000011090b7212 */ /* 0x000fc400078e3cff */
[----:B------:R-:W-:Y:S02]  /*0e00*/  ISETP.GE.AND P2, PT, R13, RZ, PT ;  /* 0x000000ff0d00720c */ /* 0x000fe40003f46270 */
[----:B------:R-:W-:Y:S02]  /*0e10*/  ISETP.GE.AND P0, PT, R11, RZ, PT ;  /* 0x000000ff0b00720c */ /* 0x000fe40003f06270 */
[----:B------:R-:W-:Y:S02]  /*0e20*/  LOP3.LUT R13, R0, R27, RZ, 0x3c, !PT ;  /* 0x0000001b000d7212 */ /* 0x000fe400078e3cff */
[----:B------:R-:W-:Y:S02]  /*0e30*/  ISETP.NE.AND P4, PT, R17, RZ, PT ;  /* 0x000000ff1100720c */ /* 0x000fe40003f85270 */
[----:B------:R-:W-:Y:S01]  /*0e40*/  ISETP.GE.AND P1, PT, R13, RZ, PT ;  /* 0x000000ff0d00720c */ /* 0x000fe20003f26270 */
[----:B------:R-:W-:Y:S01]  /*0e50*/  @!P6 IMAD.MOV R6, RZ, RZ, -R6 ;  /* 0x000000ffff06e224 */ /* 0x000fe200078e0a06 */
[----:B------:R-:W-:-:S02]  /*0e60*/  MOV R13, R21 ;  /* 0x00000015000d7202 */ /* 0x000fc40000000f00 */
[----:B------:R-:W-:Y:S02]  /*0e70*/  LOP3.LUT R11, RZ, R17, RZ, 0x33, !PT ;  /* 0x00000011ff0b7212 */ /* 0x000fe400078e33ff */
[----:B------:R-:W-:Y:S02]  /*0e80*/  @!P2 IADD3 R3, PT, PT, -R3, RZ, RZ ;  /* 0x000000ff0303a210 */ /* 0x000fe40007ffe1ff */
[----:B------:R-:W-:Y:S02]  /*0e90*/  @!P3 IADD3 R26, PT, PT, -R26, RZ, RZ ;  /* 0x000000ff1a1ab210 */ /* 0x000fe40007ffe1ff */
[----:B------:R-:W-:Y:S02]  /*0ea0*/  @!P0 IADD3 R13, PT, PT, -R13, RZ, RZ ;  /* 0x000000ff0d0d8210 */ /* 0x000fe40007ffe1ff */
[C---:B------:R-:W-:Y:S02]  /*0eb0*/  SEL R24, R11.reuse, R6, !P4 ;  /* 0x000000060b187207 */ /* 0x040fe40006000000 */
[----:B------:R-:W-:-:S02]  /*0ec0*/  SEL R6, R11, R3, !P4 ;  /* 0x000000030b067207 */ /* 0x000fc40006000000 */
[C---:B------:R-:W-:Y:S02]  /*0ed0*/  SEL R26, R11.reuse, R26, !P4 ;  /* 0x0000001a0b1a7207 */ /* 0x040fe40006000000 */
[----:B------:R-:W-:Y:S01]  /*0ee0*/  SEL R3, R11, R13, !P4 ;  /* 0x0000000d0b037207 */ /* 0x000fe20006000000 */
[----:B------:R-:W-:Y:S01]  /*0ef0*/  IMAD.MOV R13, RZ, RZ, -R6 ;  /* 0x000000ffff0d7224 */ /* 0x000fe200078e0a06 */
[----:B------:R-:W-:Y:S01]  /*0f00*/  IADD3 R19, PT, PT, -R24, RZ, RZ ;  /* 0x000000ff18137210 */ /* 0x000fe20007ffe1ff */
[----:B------:R-:W-:Y:S01]  /*0f10*/  IMAD.MOV R21, RZ, RZ, -R26 ;  /* 0x000000ffff157224 */ /* 0x000fe200078e0a1a */
[----:B------:R-:W-:Y:S01]  /*0f20*/  IADD3 R11, PT, PT, -R3, RZ, RZ ;  /* 0x000000ff030b7210 */ /* 0x000fe20007ffe1ff */
[C---:B------:R-:W-:Y:S01]  /*0f30*/  IMAD R13, R17.reuse, R13, R8 ;  /* 0x0000000d110d7224 */ /* 0x040fe200078e0208 */
[----:B------:R-:W-:Y:S01]  /*0f40*/  @!P1 IADD3 R2, PT, PT, -R2, RZ, RZ ;  /* 0x000000ff02029210 */ /* 0x000fe20007ffe1ff */
[C---:B------:R-:W-:Y:S01]  /*0f50*/  IMAD R21, R17.reuse, R21, R15 ;  /* 0x0000001511157224 */ /* 0x040fe200078e020f */
[----:B------:R-:W-:Y:S01]  /*0f60*/  @!P5 LOP3.LUT R2, RZ, R27, RZ, 0x33, !PT ;  /* 0x0000001bff02d212 */ /* 0x000fe200078e33ff */
[----:B------:R-:W-:-:S02]  /*0f70*/  IMAD R19, R17, R19, R4 ;  /* 0x0000001311137224 */ /* 0x000fc400078e0204 */
[----:B------:R-:W-:Y:S01]  /*0f80*/  IMAD R11, R17, R11, R9 ;  /* 0x0000000b110b7224 */ /* 0x000fe200078e0209 */
[----:B------:R-:W-:Y:S01]  /*0f90*/  IADD3 R17, PT, PT, -R2, RZ, RZ ;  /* 0x000000ff02117210 */ /* 0x000fe20007ffe1ff */
[----:B------:R-:W-:Y:S02]  /*0fa0*/  IMAD R21, R21, UR11, RZ ;  /* 0x0000000b15157c24 */ /* 0x000fe4000f8e02ff */
[----:B------:R-:W-:Y:S02]  /*0fb0*/  IMAD R19, R19, UR11, RZ ;  /* 0x0000000b13137c24 */ /* 0x000fe4000f8e02ff */
[----:B------:R-:W-:Y:S02]  /*0fc0*/  IMAD R17, R27, R17, R0 ;  /* 0x000000111b117224 */ /* 0x000fe400078e0200 */
[----:B------:R-:W-:Y:S02]  /*0fd0*/  IMAD R26, R26, UR12, R21 ;  /* 0x0000000c1a1a7c24 */ /* 0x000fe4000f8e0215 */
[----:B------:R-:W-:-:S02]  /*0fe0*/  IMAD R17, R17, UR15, RZ ;  /* 0x0000000f11117c24 */ /* 0x000fc4000f8e02ff */
[----:B0-----:R-:W-:-:S04]  /*0ff0*/  IMAD.WIDE R20, R20, 0x4, R28 ;  /* 0x0000000414147825 */ /* 0x001fc800078e021c */
[----:B------:R-:W-:Y:S02]  /*1000*/  IMAD R2, R2, UR16, R17 ;  /* 0x0000001002027c24 */ /* 0x000fe4000f8e0211 */
[----:B------:R0:W2:Y:S01]  /*1010*/  LDG.E R17, desc[UR6][R20.64] ;  /* 0x0000000614117981 */ /* 0x0000a2000c1e1900 */
[----:B------:R-:W-:Y:S02]  /*1020*/  IMAD R24, R24, UR12, R19 ;  /* 0x0000000c18187c24 */ /* 0x000fe4000f8e0213 */
[----:B------:R-:W-:-:S04]  /*1030*/  IMAD.WIDE R18, R18, 0x4, R28 ;  /* 0x0000000412127825 */ /* 0x000fc800078e021c */
[----:B------:R-:W-:Y:S02]  /*1040*/  IMAD R13, R13, UR11, RZ ;  /* 0x0000000b0d0d7c24 */ /* 0x000fe4000f8e02ff */
[----:B------:R-:W3:Y:S01]  /*1050*/  LDG.E R19, desc[UR6][R18.64] ;  /* 0x0000000612137981 */ /* 0x000ee2000c1e1900 */
[----:B------:R-:W-:Y:S01]  /*1060*/  IMAD R11, R11, UR11, RZ ;  /* 0x0000000b0b0b7c24 */ /* 0x000fe2000f8e02ff */
[----:B0-----:R-:W0:Y:S01]  /*1070*/  LDC.64 R20, c[0x0][0x6e0] ;  /* 0x0001b800ff147b82 */ /* 0x001e220000000a00 */
[----:B------:R-:W-:Y:S02]  /*1080*/  IMAD R6, R6, UR12, R13 ;  /* 0x0000000c06067c24 */ /* 0x000fe4000f8e020d */
[----:B------:R-:W-:Y:S02]  /*1090*/  IMAD R3, R3, UR12, R11 ;  /* 0x0000000c03037c24 */ /* 0x000fe4000f8e020b */
[----:B------:R-:W-:-:S04]  /*10a0*/  IMAD.WIDE R12, R12, 0x4, R28 ;  /* 0x000000040c0c7825 */ /* 0x000fc800078e021c */
[----:B------:R-:W-:Y:S02]  /*10b0*/  IMAD.WIDE R10, R10, 0x4, R28 ;  /* 0x000000040a0a7825 */ /* 0x000fe400078e021c */
[----:B------:R4:W5:Y:S02]  /*10c0*/  LDG.E R29, desc[UR6][R12.64] ;  /* 0x000000060c1d7981 */ /* 0x000964000c1e1900 */
[--C-:B-1----:R-:W-:Y:S02]  /*10d0*/  IMAD.WIDE R26, R26, 0x4, R22.reuse ;  /* 0x000000041a1a7825 */ /* 0x102fe400078e0216 */
[----:B------:R1:W5:Y:S02]  /*10e0*/  LDG.E R28, desc[UR6][R10.64] ;  /* 0x000000060a1c7981 */ /* 0x000364000c1e1900 */
[--C-:B------:R-:W-:Y:S02]  /*10f0*/  IMAD.WIDE R24, R24, 0x4, R22.reuse ;  /* 0x0000000418187825 */ /* 0x100fe400078e0216 */
[----:B------:R-:W5:Y:S02]  /*1100*/  LDG.E R26, desc[UR6][R26.64] ;  /* 0x000000061a1a7981 */ /* 0x000f64000c1e1900 */
[----:B----4-:R-:W-:-:S02]  /*1110*/  IMAD.WIDE R12, R6, 0x4, R22 ;  /* 0x00000004060c7825 */ /* 0x010fc400078e0216 */
[----:B------:R-:W5:Y:S02]  /*1120*/  LDG.E R24, desc[UR6][R24.64] ;  /* 0x0000000618187981 */ /* 0x000f64000c1e1900 */
[----:B-1----:R-:W-:Y:S02]  /*1130*/  IMAD.WIDE R10, R3, 0x4, R22 ;  /* 0x00000004030a7825 */ /* 0x002fe400078e0216 */
[----:B------:R-:W1:Y:S02]  /*1140*/  LDC R22, c[0x0][0x974] ;  /* 0x00025d00ff167b82 */ /* 0x000e640000000800 */
[----:B0-----:R-:W-:Y:S01]  /*1150*/  IMAD.WIDE R2, R2, 0x4, R20 ;  /* 0x0000000402027825 */ /* 0x001fe200078e0214 */
[----:B------:R-:W5:Y:S04]  /*1160*/  LDG.E R6, desc[UR6][R10.64] ;  /* 0x000000060a067981 */ /* 0x000f68000c1e1900 */
[----:B------:R0:W5:Y:S04]  /*1170*/  LDG.E R20, desc[UR6][R2.64] ;  /* 0x0000000602147981 */ /* 0x000168000c1e1900 */
[----:B------:R4:W5:Y:S01]  /*1180*/  LDG.E R21, desc[UR6][R12.64] ;  /* 0x000000060c157981 */ /* 0x000962000c1e1900 */
[----:B0-----:R-:W-:Y:S01]  /*1190*/  MOV R2, RZ ;  /* 0x000000ff00027202 */ /* 0x001fe20000000f00 */
[----:B------:R-:W-:Y:S01]  /*11a0*/  IMAD.MOV.U32 R25, RZ, RZ, RZ ;  /* 0x000000ffff197224 */ /* 0x000fe200078e00ff */
[----:B------:R-:W-:Y:S01]  /*11b0*/  MOV R27, RZ ;  /* 0x000000ff001b7202 */ /* 0x000fe20000000f00 */
[----:B--2---:R1:W-:Y:S02]  /*11c0*/  STL [R1+0x4], R17 ;  /* 0x0000041101007387 */ /* 0x0043e40000100800 */
[----:B-1----:R-:W-:-:S04]  /*11d0*/  IABS R17, R22 ;  /* 0x0000001600117213 */ /* 0x002fc80000000000 */
[----:B------:R-:W0:Y:S08]  /*11e0*/  I2F.RP R18, R17 ;  /* 0x0000001100127306 */ /* 0x000e300000209400 */
[----:B0-----:R-:W0:Y:S01]  /*11f0*/  MUFU.RCP R18, R18 ;  /* 0x0000001200127308 */ /* 0x001e220000001000 */
[----:B---3--:R0:W-:Y:S02]  /*1200*/  STL [R1], R19 ;  /* 0x0000001301007387 */ /* 0x0081e40000100800 */
[----:B0-----:R-:W-:-:S05]  /*1210*/  VIADD R19, R18, 0xffffffe ;  /* 0x0ffffffe12137836 */ /* 0x001fca0000000000 */
[----:B------:R-:W4:Y:S02]  /*1220*/  F2I.FTZ.U32.TRUNC.NTZ R3, R19 ;  /* 0x0000001300037305 */ /* 0x000f24000021f000 */
[----:B----4-:R-:W-:-:S05]  /*1230*/  IADD3 R12, PT, PT, RZ, -R3, RZ ;  /* 0x80000003ff0c7210 */ /* 0x010fca0007ffe0ff */
[----:B------:R-:W-:-:S04]  /*1240*/  IMAD R11, R12, R17, RZ ;  /* 0x000000110c0b7224 */ /* 0x000fc800078e02ff */
        /* <DEDUP_REMOVED lines=17> */
[----:B------:R-:W-:Y:S01]  /*1360*/  IMAD R15, R15, UR13, RZ ;  /* 0x0000000d0f0f7c24 */ /* 0x000fe2000f8e02ff */
[----:B------:R-:W-:Y:S02]  /*1370*/  CS2R R22, SRZ ;  /* 0x0000000000167805 */ /* 0x000fe4000001ff00 */
[----:B------:R-:W-:Y:S01]  /*1380*/  MOV R12, RZ ;  /* 0x000000ff000c7202 */ /* 0x000fe20000000f00 */
[----:B------:R-:W-:Y:S01]  /*1390*/  IMAD R2, R2, UR14, R15 ;  /* 0x0000000e02027c24 */ /* 0x000fe2000f8e020f */
[----:B------:R-:W-:Y:S01]  /*13a0*/  MOV R16, RZ ;  /* 0x000000ff00107202 */ /* 0x000fe20000000f00 */
[----:B------:R-:W-:Y:S01]  /*13b0*/  IMAD.MOV.U32 R15, RZ, RZ, RZ ;  /* 0x000000ffff0f7224 */ /* 0x000fe200078e00ff */
[----:B------:R-:W-:Y:S01]  /*13c0*/  MOV R18, RZ ;  /* 0x000000ff00127202 */ /* 0x000fe20000000f00 */
        /* <DEDUP_REMOVED lines=8> */
[----:B------:R-:W-:Y:S01]  /*1450*/  IADD3 R16, PT, PT, R15, R13, RZ ;  /* 0x0000000d0f107210 */ /* 0x000fe20007ffe0ff */
[----:B--2---:R-:W-:-:S03]  /*1460*/  IMAD.WIDE R22, R22, 0x4, R18 ;  /* 0x0000000416167825 */ /* 0x004fc600078e0212 */
[----:B------:R-:W-:Y:S01]  /*1470*/  IADD3 R17, PT, PT, R16, R13, RZ ;  /* 0x0000000d10117210 */ /* 0x000fe20007ffe0ff */
[----:B------:R-:W-:Y:S02]  /*1480*/  IMAD.WIDE R12, R12, 0x4, R18 ;  /* 0x000000040c0c7825 */ /* 0x000fe400078e0212 */
[----:B------:R-:W5:Y:S02]  /*1490*/  LDG.E R22, desc[UR6][R22.64] ;  /* 0x0000000616167981 */ /* 0x000f64000c1e1900 */
[----:B------:R-:W-:-:S04]  /*14a0*/  IMAD R10, R16, UR17, RZ ;  /* 0x00000011100a7c24 */ /* 0x000fc8000f8e02ff */
[----:B------:R-:W-:Y:S01]  /*14b0*/  IMAD.WIDE R10, R10, 0x4, R18 ;  /* 0x000000040a0a7825 */ /* 0x000fe200078e0212 */
[----:B------:R0:W5:Y:S03]  /*14c0*/  LDG.E R23, desc[UR6][R12.64] ;  /* 0x000000060c177981 */ /* 0x000166000c1e1900 */
[----:B------:R-:W-:Y:S01]  /*14d0*/  IMAD R18, R17, UR17, RZ ;  /* 0x0000001111127c24 */ /* 0x000fe2000f8e02ff */
[----:B------:R2:W5:Y:S01]  /*14e0*/  LDG.E R25, desc[UR6][R10.64] ;  /* 0x000000060a197981 */ /* 0x000562000c1e1900 */
[----:B0-----:R-:W2:Y:S01]  /*14f0*/  LDC.64 R12, c[0x0][0x530] ;  /* 0x00014c00ff0c7b82 */ /* 0x001ea20000000a00 */
[----:B------:R-:W-:Y:S02]  /*1500*/  IMAD R15, R15, UR18, RZ ;  /* 0x000000120f0f7c24 */ /* 0x000fe4000f8e02ff */
[----:B------:R-:W-:Y:S02]  /*1510*/  IMAD R16, R16, UR18, RZ ;  /* 0x0000001210107c24 */ /* 0x000fe4000f8e02ff */
[----:B--2---:R-:W-:-:S04]  /*1520*/  IMAD.WIDE R10, R18, 0x4, R12 ;  /* 0x00000004120a7825 */ /* 0x004fc800078e020c */
[----:B------:R-:W-:Y:S01]  /*1530*/  IMAD R12, R14, UR18, RZ ;  /* 0x000000120e0c7c24 */ /* 0x000fe2000f8e02ff */
[----:B------:R0:W5:Y:S01]  /*1540*/  LDG.E R27, desc[UR6][R10.64] ;  /* 0x000000060a1b7981 */ /* 0x000162000c1e1900 */
[----:B------:R-:W-:Y:S02]  /*1550*/  IMAD R18, R17, UR18, RZ ;  /* 0x0000001211127c24 */ /* 0x000fe4000f8e02ff */
[----:B-1----:R-:W-:-:S04]  /*1560*/  IMAD.WIDE R12, R12, 0x4, R2 ;  /* 0x000000040c0c7825 */ /* 0x002fc800078e0202 */
[--C-:B------:R-:W-:Y:S02]  /*1570*/  IMAD.WIDE R14, R15, 0x4, R2.reuse ;  /* 0x000000040f0e7825 */ /* 0x100fe400078e0202 */
[----:B------:R0:W5:Y:S02]  /*1580*/  LDG.E R12, desc[UR6][R12.64] ;  /* 0x000000060c0c7981 */ /* 0x000164000c1e1900 */
[--C-:B------:R-:W-:Y:S02]  /*1590*/  IMAD.WIDE R16, R16, 0x4, R2.reuse ;  /* 0x0000000410107825 */ /* 0x100fe400078e0202 */
[----:B------:R0:W5:Y:S02]  /*15a0*/  LDG.E R15, desc[UR6][R14.64] ;  /* 0x000000060e0f7981 */ /* 0x000164000c1e1900 */
[----:B------:R-:W-:Y:S02]  /*15b0*/  IMAD.WIDE R18, R18, 0x4, R2 ;  /* 0x0000000412127825 */ /* 0x000fe400078e0202 */
[----:B------:R0:W5:Y:S04]  /*15c0*/  LDL.LU.64 R2, [R1+0x10] ;  /* 0x0000100001027983 */ /* 0x0001680000300a00 */
[----:B------:R0:W5:Y:S04]  /*15d0*/  LDG.E R16, desc[UR6][R16.64] ;  /* 0x0000000610107981 */ /* 0x000168000c1e1900 */
[----:B------:R0:W5:Y:S02]  /*15e0*/  LDG.E R18, desc[UR6][R18.64] ;  /* 0x0000000612127981 */ /* 0x000164000c1e1900 */
.L_x_1160:
[----:B0-----:R-:W2:Y:S01]  /*15f0*/  LDL.LU R17, [R1+0x4] ;  /* 0x0000040001117983 */ /* 0x001ea20000300800 */
[----:B------:R-:W0:Y:S03]  /*1600*/  LDC R10, c[0x0][0x7c4] ;  /* 0x0001f100ff0a7b82 */ /* 0x000e260000000800 */
[----:B------:R-:W3:Y:S01]  /*1610*/  LDL.LU R19, [R1] ;  /* 0x0000000001137983 */ /* 0x000ee20000300800 */
[----:B-----5:R-:W-:Y:S01]  /*1620*/  FADD.FTZ R21, R29, R21 ;  /* 0x000000151d157221 */ /* 0x020fe20000010000 */
[----:B------:R-:W-:-:S03]  /*1630*/  FADD.FTZ R28, R28, R6 ;  /* 0x000000061c1c7221 */ /* 0x000fc60000010000 */
[----:B------:R-:W1:Y:S01]  /*1640*/  LDC R29, c[0x0][0x974] ;  /* 0x00025d00ff1d7b82 */ /* 0x000e620000000800 */
[----:B------:R-:W-:Y:S01]  /*1650*/  FADD.FTZ R21, R21, R25 ;  /* 0x0000001915157221 */ /* 0x000fe20000010000 */
[----:B------:R-:W-:-:S03]  /*1660*/  FADD.FTZ R27, R28, R27 ;  /* 0x0000001b1c1b7221 */ /* 0x000fc60000010000 */
[----:B------:R-:W-:Y:S01]  /*1670*/  FADD.FTZ R16, R21, R16 ;  /* 0x0000001015107221 */ /* 0x000fe20000010000 */
[----:B------:R-:W-:Y:S02]  /*1680*/  FADD.FTZ R18, R27, R18 ;  /* 0x000000121b127221 */ /* 0x000fe40000010000 */
[----:B------:R-:W4:Y:S02]  /*1690*/  LDC R28, c[0x0][0x89c] ;  /* 0x00022700ff1c7b82 */ /* 0x000f240000000800 */
[----:B------:R-:W-:Y:S01]  /*16a0*/  FMUL.FTZ R18, R18, -1.4426950216293334961 ;  /* 0xbfb8aa3b12127820 */ /* 0x000fe20000410000 */
[----:B------:R-:W-:Y:S01]  /*16b0*/  MUFU.TANH R16, R16 ;  /* 0x0000001000107308 */ /* 0x000fe20000002400 */
[----:B0-----:R-:W-:-:S07]  /*16c0*/  IABS R14, R10 ;  /* 0x0000000a000e7213 */ /* 0x001fce0000000000 */
[----:B------:R-:W-:Y:S04]  /*16d0*/  MUFU.EX2 R18, R18 ;  /* 0x0000001200127308 */ /* 0x000fe80000000800 */
[----:B------:R-:W0:Y:S08]  /*16e0*/  I2F.RP R10, R14 ;  /* 0x0000000e000a7306 */ /* 0x000e300000209400 */
[----:B0-----:R-:W0:Y:S02]  /*16f0*/  MUFU.RCP R10, R10 ;  /* 0x0000000a000a7308 */ /* 0x001e240000001000 */
[----:B0-----:R-:W-:-:S06]  /*1700*/  VIADD R10, R10, 0xffffffe ;  /* 0x0ffffffe0a0a7836 */ /* 0x001fcc0000000000 */
[----:B------:R-:W0:Y:S02]  /*1710*/  F2I.FTZ.U32.TRUNC.NTZ R11, R10 ;  /* 0x0000000a000b7305 */ /* 0x000e24000021f000 */
[----:B0-----:R-:W-:-:S05]  /*1720*/  IADD3 R10, PT, PT, RZ, -R11, RZ ;  /* 0x8000000bff0a7210 */ /* 0x001fca0007ffe0ff */
[----:B------:R-:W-:Y:S01]  /*1730*/  IMAD R13, R10, R14, RZ ;  /* 0x0000000e0a0d7224 */ /* 0x000fe200078e02ff */
[----:B------:R-:W-:-:S05]  /*1740*/  MOV R10, RZ ;  /* 0x000000ff000a7202 */ /* 0x000fca0000000f00 */
[----:B------:R-:W-:Y:S02]  /*1750*/  IMAD.HI.U32 R10, R11, R13, R10 ;  /* 0x0000000d0b0a7227 */ /* 0x000fe400078e000a */
[----:B------:R-:W0:Y:S02]  /*1760*/  LDC R13, c[0x0][0x89c] ;  /* 0x00022700ff0d7b82 */ /* 0x000e240000000800 */
[----:B0-----:R-:W-:-:S05]  /*1770*/  IABS R11, R13 ;  /* 0x0000000d000b7213 */ /* 0x001fca0000000000 */
[----:B------:R-:W-:-:S04]  /*1780*/  IMAD.MOV.U32 R13, RZ, RZ, R11 ;  /* 0x000000ffff0d7224 */ /* 0x000fc800078e000b */
[----:B------:R0:W1:Y:S02]  /*1790*/  I2F.RP R11, R13 ;  /* 0x0000000d000b7306 */ /* 0x0000640000209400 */
[----:B0-----:R-:W-:-:S06]  /*17a0*/  IABS R13, R0 ;  /* 0x00000000000d7213 */ /* 0x001fcc0000000000 */
[----:B-1----:R-:W0:Y:S02]  /*17b0*/  MUFU.RCP R11, R11 ;  /* 0x0000000b000b7308 */ /* 0x002e240000001000 */
[----:B0-----:R-:W-:-:S06]  /*17c0*/  IADD3 R11, PT, PT, R11, 0xffffffe, RZ ;  /* 0x0ffffffe0b0b7810 */ /* 0x001fcc0007ffe0ff */
[----:B------:R-:W0:Y:S01]  /*17d0*/  F2I.FTZ.U32.TRUNC.NTZ R11, R11 ;  /* 0x0000000b000b7305 */ /* 0x000e22000021f000 */
[----:B--2---:R-:W-:Y:S01]  /*17e0*/  FADD.FTZ R26, R17, R26 ;  /* 0x0000001a111a7221 */ /* 0x004fe20000010000 */
[----:B------:R-:W-:-:S04]  /*17f0*/  IMAD.HI.U32 R17, R10, R13, RZ ;  /* 0x0000000d0a117227 */ /* 0x000fc800078e00ff */
[----:B------:R-:W-:Y:S01]  /*1800*/  FADD.FTZ R22, R26, R22 ;  /* 0x000000161a167221 */ /* 0x000fe20000010000 */
[----:B---3--:R-:W-:Y:S01]  /*1810*/  FADD.FTZ R24, R19, R24 ;  /* 0x0000001813187221 */ /* 0x008fe20000010000 */
[----:B------:R-:W-:Y:S01]  /*1820*/  IADD3 R10, PT, PT, -R17, RZ, RZ ;  /* 0x000000ff110a7210 */ /* 0x000fe20007ffe1ff */
[----:B0-----:R-:W-:Y:S02]  /*1830*/  IMAD.MOV R19, RZ, RZ, -R11 ;  /* 0x000000ffff137224 */ /* 0x001fe400078e0a0b */
[----:B------:R-:W-:Y:S01]  /*1840*/  FADD.FTZ R12, R22, R12 ;  /* 0x0000000c160c7221 */ /* 0x000fe20000010000 */
[----:B------:R-:W-:Y:S01]  /*1850*/  FADD.FTZ R23, R24, R23 ;  /* 0x0000001718177221 */ /* 0x000fe20000010000 */
[----:B------:R-:W-:Y:S02]  /*1860*/  IMAD R26, R14, R10, R13 ;  /* 0x0000000a0e1a7224 */ /* 0x000fe400078e020d */
[----:B------:R-:W-:Y:S02]  /*1870*/  HFMA2 R10, -RZ, RZ, 0, 0 ;  /* 0x00000000ff0a7431 */ /* 0x000fe400000001ff */
[----:B------:R-:W-:Y:S01]  /*1880*/  FADD.FTZ R15, R23, R15 ;  /* 0x0000000f170f7221 */ /* 0x000fe20000010000 */
[----:B------:R-:W-:Y:S01]  /*1890*/  FMUL.FTZ R12, R12, -1.4426950216293334961 ;  /* 0xbfb8aa3b0c0c7820 */ /* 0x000fe20000410000 */
[----:B------:R-:W-:-:S02]  /*18a0*/  ISETP.GT.U32.AND P3, PT, R14, R26, PT ;  /* 0x0000001a0e00720c */ /* 0x000fc40003f64070 */
[----:B------:R-:W-:Y:S01]  /*18b0*/  FMUL.FTZ R15, R15, -1.4426950216293334961 ;  /* 0xbfb8aa3b0f0f7820 */ /* 0x000fe20000410000 */
[----:B------:R-:W0:Y:S01]  /*18c0*/  LDC R14, c[0x0][0x89c] ;  /* 0x00022700ff0e7b82 */ /* 0x000e220000000800 */
[----:B------:R-:W-:Y:S04]  /*18d0*/  MUFU.EX2 R6, R12 ;  /* 0x0000000c00067308 */ /* 0x000fe80000000800 */
[----:B------:R-:W1:Y:S05]  /*18e0*/  MUFU.EX2 R15, R15 ;  /* 0x0000000f000f7308 */ /* 0x000e6a0000000800 */
[----:B------:R-:W-:Y:S01]  /*18f0*/  @!P3 VIADD R17, R17, 0x1 ;  /* 0x000000011111b836 */ /* 0x000fe20000000000 */
[----:B0-----:R-:W-:-:S05]  /*1900*/  IABS R14, R14 ;  /* 0x0000000e000e7213 */ /* 0x001fca0000000000 */
[----:B------:R-:W-:Y:S02]  /*1910*/  IMAD R19, R19, R14, RZ ;  /* 0x0000000e13137224 */ /* 0x000fe400078e02ff */
[----:B------:R-:W0:Y:S02]  /*1920*/  LDC R14, c[0x0][0x7c4] ;  /* 0x0001f100ff0e7b82 */ /* 0x000e240000000800 */
[----:B------:R-:W-:Y:S01]  /*1930*/  IMAD.HI.U32 R10, R11, R19, R10 ;  /* 0x000000130b0a7227 */ /* 0x000fe200078e000a */
[----:B------:R-:W-:-:S04]  /*1940*/  LOP3.LUT R19, R4, R29, RZ, 0x3c, !PT ;  /* 0x0000001d04137212 */ /* 0x000fc800078e3cff */
[----:B------:R-:W-:Y:S01]  /*1950*/  ISETP.GE.AND P2, PT, R19, RZ, PT ;  /* 0x000000ff1300720c */ /* 0x000fe20003f46270 */
[----:B------:R-:W2:Y:S01]  /*1960*/  LDC R11, c[0x0][0x89c] ;  /* 0x00022700ff0b7b82 */ /* 0x000ea20000000800 */
[----:B------:R-:W-:-:S04]  /*1970*/  IMAD.HI.U32 R10, R10, R13, RZ ;  /* 0x0000000d0a0a7227 */ /* 0x000fc800078e00ff */
[----:B------:R-:W-:Y:S01]  /*1980*/  IMAD.MOV R24, RZ, RZ, -R10 ;  /* 0x000000ffff187224 */ /* 0x000fe200078e0a0a */
[----:B0-----:R-:W-:-:S04]  /*1990*/  IABS R14, R14 ;  /* 0x0000000e000e7213 */ /* 0x001fc80000000000 */
[----:B------:R-:W-:-:S04]  /*19a0*/  @!P3 IADD3 R26, PT, PT, R26, -R14, RZ ;  /* 0x8000000e1a1ab210 */ /* 0x000fc80007ffe0ff */
[----:B------:R-:W-:Y:S02]  /*19b0*/  ISETP.GE.U32.AND P1, PT, R26, R14, PT ;  /* 0x0000000e1a00720c */ /* 0x000fe40003f26070 */
[----:B------:R-:W-:Y:S02]  /*19c0*/  IABS R26, R29 ;  /* 0x0000001d001a7213 */ /* 0x000fe40000000000 */
[----:B--2---:R-:W-:Y:S01]  /*19d0*/  IABS R29, R11 ;  /* 0x0000000b001d7213 */ /* 0x004fe20000000000 */
[----:B------:R-:W-:Y:S01]  /*19e0*/  IMAD.HI.U32 R11, R3, R5, RZ ;  /* 0x00000005030b7227 */ /* 0x000fe200078e00ff */
[----:B------:R-:W-:Y:S02]  /*19f0*/  IABS R14, R8 ;  /* 0x00000008000e7213 */ /* 0x000fe40000000000 */
[----:B------:R-:W-:Y:S01]  /*1a00*/  MOV R19, R26 ;  /* 0x0000001a00137202 */ /* 0x000fe20000000f00 */
[----:B------:R-:W-:Y:S01]  /*1a10*/  IMAD R24, R29, R24, R13 ;  /* 0x000000181d187224 */ /* 0x000fe200078e020d */
[----:B------:R-:W-:Y:S01]  /*1a20*/  IADD3 R26, PT, PT, -R11, RZ, RZ ;  /* 0x000000ff0b1a7210 */ /* 0x000fe20007ffe1ff */
[----:B------:R-:W-:-:S02]  /*1a30*/  IMAD.HI.U32 R13, R3, R14, RZ ;  /* 0x0000000e030d7227 */ /* 0x000fc400078e00ff */
[----:B------:R-:W-:Y:S02]  /*1a40*/  @P1 IADD3 R17, PT, PT, R17, 0x1, RZ ;  /* 0x0000000111111810 */ /* 0x000fe40007ffe0ff */
[----:B------:R-:W-:Y:S01]  /*1a50*/  IMAD.HI.U32 R3, R3, R7, RZ ;  /* 0x0000000703037227 */ /* 0x000fe200078e00ff */
[----:B------:R-:W-:-:S03]  /*1a60*/  ISETP.GT.U32.AND P6, PT, R29, R24, PT ;  /* 0x000000181d00720c */ /* 0x000fc60003fc4070 */
[----:B------:R-:W-:Y:S01]  /*1a70*/  IMAD R5, R19, R26, R5 ;  /* 0x0000001a13057224 */ /* 0x000fe200078e0205 */
[----:B------:R-:W-:Y:S01]  /*1a80*/  IADD3 R29, PT, PT, -R3, RZ, RZ ;  /* 0x000000ff031d7210 */ /* 0x000fe20007ffe1ff */
[----:B------:R-:W-:-:S03]  /*1a90*/  IMAD.MOV R26, RZ, RZ, -R13 ;  /* 0x000000ffff1a7224 */ /* 0x000fc600078e0a0d */
[C---:B------:R-:W-:Y:S01]  /*1aa0*/  ISETP.GT.U32.AND P1, PT, R19.reuse, R5, PT ;  /* 0x000000051300720c */ /* 0x040fe20003f24070 */
[C---:B------:R-:W-:Y:S02]  /*1ab0*/  IMAD R7, R19.reuse, R29, R7 ;  /* 0x0000001d13077224 */ /* 0x040fe400078e0207 */
[----:B------:R-:W0:Y:S01]  /*1ac0*/  LDC R29, c[0x0][0x89c] ;  /* 0x00022700ff1d7b82 */ /* 0x000e220000000800 */
[----:B------:R-:W-:Y:S01]  /*1ad0*/  IMAD R14, R19, R26, R14 ;  /* 0x0000001a130e7224 */ /* 0x000fe200078e020e */
[----:B------:R-:W-:-:S06]  /*1ae0*/  @!P6 IADD3 R10, PT, PT, R10, 0x1, RZ ;  /* 0x000000010a0ae810 */ /* 0x000fcc0007ffe0ff */
[----:B------:R-:W2:Y:S02]  /*1af0*/  LDC R26, c[0x0][0x7c4] ;  /* 0x0001f100ff1a7b82 */ /* 0x000ea40000000800 */
[----:B------:R-:W-:Y:S02]  /*1b00*/  @!P1 IADD3 R5, PT, PT, R5, -R19, RZ ;  /* 0x8000001305059210 */ /* 0x000fe40007ffe0ff */
[----:B------:R-:W-:Y:S02]  /*1b10*/  @!P1 IADD3 R11, PT, PT, R11, 0x1, RZ ;  /* 0x000000010b0b9810 */ /* 0x000fe40007ffe0ff */
[----:B0-----:R-:W-:Y:S02]  /*1b20*/  IABS R25, R29 ;  /* 0x0000001d00197213 */ /* 0x001fe40000000000 */
[----:B------:R-:W0:Y:S02]  /*1b30*/  LDC R29, c[0x0][0x89c] ;  /* 0x00022700ff1d7b82 */ /* 0x000e240000000800 */
[----:B------:R-:W-:-:S02]  /*1b40*/  @!P6 IADD3 R24, PT, PT, R24, -R25, RZ ;  /* 0x800000191818e210 */ /* 0x000fc40007ffe0ff */
[----:B--2---:R-:W-:Y:S02]  /*1b50*/  LOP3.LUT R22, R0, R26, RZ, 0x3c, !PT ;  /* 0x0000001a00167212 */ /* 0x004fe400078e3cff */
[----:B------:R-:W-:Y:S02]  /*1b60*/  ISETP.GE.U32.AND P3, PT, R24, R25, PT ;  /* 0x000000191800720c */ /* 0x000fe40003f66070 */
[----:B------:R-:W-:Y:S01]  /*1b70*/  ISETP.GE.AND P5, PT, R22, RZ, PT ;  /* 0x000000ff1600720c */ /* 0x000fe20003fa6270 */
[----:B------:R-:W2:Y:S01]  /*1b80*/  LDC.64 R24, c[0x0][0x7b8] ;  /* 0x0001ee00ff187b82 */ /* 0x000ea20000000a00 */
[----:B------:R-:W-:-:S09]  /*1b90*/  ISETP.NE.AND P4, PT, R26, RZ, PT ;  /* 0x000000ff1a00720c */ /* 0x000fd20003f85270 */
[----:B------:R-:W-:Y:S01]  /*1ba0*/  @P3 VIADD R10, R10, 0x1 ;  /* 0x000000010a0a3836 */ /* 0x000fe20000000000 */
[----:B------:R-:W-:Y:S02]  /*1bb0*/  ISETP.GT.U32.AND P3, PT, R19, R14, PT ;  /* 0x0000000e1300720c */ /* 0x000fe40003f64070 */
[----:B------:R-:W-:Y:S02]  /*1bc0*/  @!P5 IADD3 R17, PT, PT, -R17, RZ, RZ ;  /* 0x000000ff1111d210 */ /* 0x000fe40007ffe1ff */
[----:B0-----:R-:W-:Y:S02]  /*1bd0*/  LOP3.LUT R21, R0, R29, RZ, 0x3c, !PT ;  /* 0x0000001d00157212 */ /* 0x001fe400078e3cff */
[----:B------:R-:W-:Y:S02]  /*1be0*/  ISETP.NE.AND P5, PT, R29, RZ, PT ;  /* 0x000000ff1d00720c */ /* 0x000fe40003fa5270 */
[----:B------:R-:W0:Y:S01]  /*1bf0*/  LDC R29, c[0x0][0x974] ;  /* 0x00025d00ff1d7b82 */ /* 0x000e220000000800 */
[----:B------:R-:W-:-:S02]  /*1c00*/  ISETP.GE.AND P6, PT, R21, RZ, PT ;  /* 0x000000ff1500720c */ /* 0x000fc40003fc6270 */
[----:B------:R-:W-:Y:S02]  /*1c10*/  @!P4 LOP3.LUT R17, RZ, R26, RZ, 0x33, !PT ;  /* 0x0000001aff11c212 */ /* 0x000fe400078e33ff */
[-C--:B------:R-:W-:Y:S01]  /*1c20*/  ISETP.GE.U32.AND P4, PT, R5, R19.reuse, PT ;  /* 0x000000130500720c */ /* 0x080fe20003f86070 */
[----:B-1----:R-:W-:Y:S01]  /*1c30*/  FADD.FTZ R5, R15, 1 ;  /* 0x3f8000000f057421 */ /* 0x002fe20000010000 */
[-C--:B------:R-:W-:Y:S01]  /*1c40*/  @!P3 IADD3 R14, PT, PT, R14, -R19.reuse, RZ ;  /* 0x800000130e0eb210 */ /* 0x080fe20007ffe0ff */
[----:B------:R-:W-:Y:S01]  /*1c50*/  @!P3 VIADD R13, R13, 0x1 ;  /* 0x000000010d0db836 */ /* 0x000fe20000000000 */
[----:B------:R-:W-:Y:S02]  /*1c60*/  IADD3 R15, PT, PT, -R17, RZ, RZ ;  /* 0x000000ff110f7210 */ /* 0x000fe40007ffe1ff */
[----:B------:R-:W-:Y:S01]  /*1c70*/  ISETP.GE.U32.AND P1, PT, R14, R19, PT ;  /* 0x000000130e00720c */ /* 0x000fe20003f26070 */
[----:B------:R-:W1:Y:S02]  /*1c80*/  MUFU.RCP R5, R5 ;  /* 0x0000000500057308 */ /* 0x000e640000001000 */
[----:B------:R-:W-:Y:S01]  /*1c90*/  @!P6 IMAD.MOV R10, RZ, RZ, -R10 ;  /* 0x000000ffff0ae224 */ /* 0x000fe200078e0a0a */
[----:B----4-:R-:W-:-:S02]  /*1ca0*/  @!P5 LOP3.LUT R10, RZ, R28, RZ, 0x33, !PT ;  /* 0x0000001cff0ad212 */ /* 0x010fc400078e33ff */
[----:B------:R-:W-:Y:S02]  /*1cb0*/  ISETP.GT.U32.AND P6, PT, R19, R7, PT ;  /* 0x000000071300720c */ /* 0x000fe40003fc4070 */
[----:B------:R-:W-:Y:S02]  /*1cc0*/  @P4 IADD3 R11, PT, PT, R11, 0x1, RZ ;  /* 0x000000010b0b4810 */ /* 0x000fe40007ffe0ff */
[----:B0-----:R-:W-:-:S03]  /*1cd0*/  LOP3.LUT R12, R8, R29, RZ, 0x3c, !PT ;  /* 0x0000001d080c7212 */ /* 0x001fc600078e3cff */
[----:B------:R-:W-:Y:S01]  /*1ce0*/  @P1 VIADD R13, R13, 0x1 ;  /* 0x000000010d0d1836 */ /* 0x000fe20000000000 */
[----:B------:R-:W-:Y:S02]  /*1cf0*/  LOP3.LUT R14, R9, R29, RZ, 0x3c, !PT ;  /* 0x0000001d090e7212 */ /* 0x000fe400078e3cff */
[----:B------:R-:W-:Y:S01]  /*1d00*/  ISETP.GE.AND P5, PT, R12, RZ, PT ;  /* 0x000000ff0c00720c */ /* 0x000fe20003fa6270 */
[----:B------:R-:W-:Y:S02]  /*1d10*/  FADD.FTZ R12, R6, 1 ;  /* 0x3f800000060c7421 */ /* 0x000fe40000010000 */
[----:B------:R-:W-:Y:S02]  /*1d20*/  @!P6 IMAD.IADD R7, R7, 0x1, -R19 ;  /* 0x000000010707e824 */ /* 0x000fe400078e0a13 */
[----:B-1----:R-:W-:Y:S01]  /*1d30*/  FMUL.FTZ R21, R20, R5 ;  /* 0x0000000514157220 */ /* 0x002fe20000410000 */
[----:B------:R-:W-:Y:S01]  /*1d40*/  ISETP.GE.AND P3, PT, R14, RZ, PT ;  /* 0x000000ff0e00720c */ /* 0x000fe20003f66270 */
[----:B------:R-:W-:Y:S01]  /*1d50*/  IMAD R14, R26, R15, R0 ;  /* 0x0000000f1a0e7224 */ /* 0x000fe200078e0200 */
[----:B------:R-:W-:Y:S01]  /*1d60*/  @!P6 IADD3 R3, PT, PT, R3, 0x1, RZ ;  /* 0x000000010303e810 */ /* 0x000fe20007ffe0ff */
[----:B------:R-:W0:Y:S01]  /*1d70*/  MUFU.RCP R12, R12 ;  /* 0x0000000c000c7308 */ /* 0x000e220000001000 */
[----:B------:R-:W-:Y:S01]  /*1d80*/  ISETP.GE.U32.AND P4, PT, R7, R19, PT ;  /* 0x000000130700720c */ /* 0x000fe20003f86070 */
[----:B------:R-:W1:Y:S01]  /*1d90*/  LDC.64 R26, c[0x0][0x890] ;  /* 0x00022400ff1a7b82 */ /* 0x000e620000000a00 */
[----:B------:R-:W-:Y:S01]  /*1da0*/  MOV R19, R11 ;  /* 0x0000000b00137202 */ /* 0x000fe20000000f00 */
[----:B------:R-:W-:Y:S01]  /*1db0*/  FADD.FTZ R11, R18, 1 ;  /* 0x3f800000120b7421 */ /* 0x000fe20000010000 */
[----:B------:R-:W-:Y:S01]  /*1dc0*/  MOV R18, R13 ;  /* 0x0000000d00127202 */ /* 0x000fe20000000f00 */
[----:B------:R-:W-:Y:S01]  /*1dd0*/  IMAD R14, R14, UR19, RZ ;  /* 0x000000130e0e7c24 */ /* 0x000fe2000f8e02ff */
[----:B------:R-:W-:-:S02]  /*1de0*/  LOP3.LUT R15, RZ, R29, RZ, 0x33, !PT ;  /* 0x0000001dff0f7212 */ /* 0x000fc400078e33ff */
[----:B------:R-:W-:Y:S01]  /*1df0*/  @!P2 IADD3 R19, PT, PT, -R19, RZ, RZ ;  /* 0x000000ff1313a210 */ /* 0x000fe20007ffe1ff */
[----:B------:R-:W3:Y:S01]  /*1e00*/  LDC.64 R6, c[0x0][0x968] ;  /* 0x00025a00ff067b82 */ /* 0x000ee20000000a00 */
[----:B------:R-:W-:Y:S01]  /*1e10*/  @!P5 IADD3 R18, PT, PT, -R18, RZ, RZ ;  /* 0x000000ff1212d210 */ /* 0x000fe20007ffe1ff */
[----:B------:R-:W-:Y:S01]  /*1e20*/  MUFU.RCP R11, R11 ;  /* 0x0000000b000b7308 */ /* 0x000fe20000001000 */
[----:B------:R-:W-:Y:S01]  /*1e30*/  SEL R19, R15, R19, !P0 ;  /* 0x000000130f137207 */ /* 0x000fe20004000000 */
[----:B------:R-:W-:Y:S01]  /*1e40*/  IMAD R14, R17, UR20, R14 ;  /* 0x00000014110e7c24 */ /* 0x000fe2000f8e020e */
[----:B------:R-:W-:Y:S02]  /*1e50*/  @P4 IADD3 R3, PT, PT, R3, 0x1, RZ ;  /* 0x0000000103034810 */ /* 0x000fe40007ffe0ff */
[----:B------:R-:W-:Y:S01]  /*1e60*/  SEL R18, R15, R18, !P0 ;  /* 0x000000120f127207 */ /* 0x000fe20004000000 */
[----:B0-----:R-:W-:Y:S01]  /*1e70*/  FFMA.FTZ R13, R16, R12, R21 ;  /* 0x0000000c100d7223 */ /* 0x001fe20000010015 */
[----:B------:R-:W-:Y:S01]  /*1e80*/  IADD3 R21, PT, PT, -R10, RZ, RZ ;  /* 0x000000ff0a157210 */ /* 0x000fe20007ffe1ff */
[----:B------:R-:W-:-:S02]  /*1e90*/  IMAD.MOV.U32 R20, RZ, RZ, R3 ;  /* 0x000000ffff147224 */ /* 0x000fc400078e0003 */
[----:B------:R-:W0:Y:S01]  /*1ea0*/  MUFU.TANH R3, R13 ;  /* 0x0000000d00037308 */ /* 0x000e220000002400 */
[----:B------:R-:W-:Y:S02]  /*1eb0*/  IMAD.MOV R22, RZ, RZ, -R18 ;  /* 0x000000ffff167224 */ /* 0x000fe400078e0a12 */
[----:B------:R-:W-:Y:S02]  /*1ec0*/  IMAD R21, R28, R21, R0 ;  /* 0x000000151c157224 */ /* 0x000fe400078e0200 */
[----:B------:R-:W4:Y:S01]  /*1ed0*/  LDL R28, [R1+0xc] ;  /* 0x00000c00011c7983 */ /* 0x000f220000100800 */
[----:B------:R-:W-:-:S05]  /*1ee0*/  @!P3 IMAD.MOV R20, RZ, RZ, -R20 ;  /* 0x000000ffff14b224 */ /* 0x000fca00078e0a14 */
[----:B------:R-:W-:Y:S02]  /*1ef0*/  SEL R15, R15, R20, !P0 ;  /* 0x000000140f0f7207 */ /* 0x000fe40004000000 */
[----:B------:R-:W-:Y:S02]  /*1f00*/  IADD3 R20, PT, PT, -R19, RZ, RZ ;  /* 0x000000ff13147210 */ /* 0x000fe40007ffe1ff */
[----:B------:R-:W-:Y:S01]  /*1f10*/  IADD3 R23, PT, PT, -R15, RZ, RZ ;  /* 0x000000ff0f177210 */ /* 0x000fe20007ffe1ff */
[C---:B------:R-:W-:Y:S02]  /*1f20*/  IMAD R22, R29.reuse, R22, R8 ;  /* 0x000000161d167224 */ /* 0x040fe400078e0208 */
[C---:B------:R-:W-:Y:S02]  /*1f30*/  IMAD R20, R29.reuse, R20, R4 ;  /* 0x000000141d147224 */ /* 0x040fe400078e0204 */
[----:B------:R-:W-:Y:S02]  /*1f40*/  IMAD R23, R29, R23, R9 ;  /* 0x000000171d177224 */ /* 0x000fe400078e0209 */
[----:B------:R-:W-:-:S02]  /*1f50*/  IMAD R21, R21, UR21, RZ ;  /* 0x0000001515157c24 */ /* 0x000fc4000f8e02ff */
[----:B------:R-:W-:Y:S02]  /*1f60*/  IMAD R20, R20, UR13, RZ ;  /* 0x0000000d14147c24 */ /* 0x000fe4000f8e02ff */
[----:B------:R-:W-:Y:S02]  /*1f70*/  IMAD R17, R22, UR13, RZ ;  /* 0x0000000d16117c24 */ /* 0x000fe4000f8e02ff */
[----:B------:R-:W-:Y:S02]  /*1f80*/  IMAD R4, R23, UR13, RZ ;  /* 0x0000000d17047c24 */ /* 0x000fe4000f8e02ff */
[----:B------:R-:W-:Y:S02]  /*1f90*/  IMAD R21, R10, UR22, R21 ;  /* 0x000000160a157c24 */ /* 0x000fe4000f8e0215 */
[----:B--2---:R-:W-:-:S04]  /*1fa0*/  IMAD.WIDE R8, R14, 0x4, R24 ;  /* 0x000000040e087825 */ /* 0x004fc800078e0218 */
[----:B0-----:R-:W-:Y:S01]  /*1fb0*/  FMUL.FTZ R25, R3, R11 ;  /* 0x0000000b03197220 */ /* 0x001fe20000410000 */
[----:B------:R-:W-:Y:S02]  /*1fc0*/  IMAD R19, R19, UR14, R20 ;  /* 0x0000000e13137c24 */ /* 0x000fe4000f8e0214 */
[----:B------:R-:W-:Y:S02]  /*1fd0*/  IMAD R23, R18, UR14, R17 ;  /* 0x0000000e12177c24 */ /* 0x000fe4000f8e0211 */
[----:B------:R-:W-:Y:S02]  /*1fe0*/  IMAD R17, R15, UR14, R4 ;  /* 0x0000000e0f117c24 */ /* 0x000fe4000f8e0204 */
[----:B-1----:R-:W-:-:S04]  /*1ff0*/  IMAD.WIDE R26, R21, 0x4, R26 ;  /* 0x00000004151a7825 */ /* 0x002fc800078e021a */
[----:B------:R-:W-:Y:S01]  /*2000*/  FADD.FTZ R21, R12, -RZ ;  /* 0x800000ff0c157221 */ /* 0x000fe20000010000 */
[----:B------:R-:W-:Y:S01]  /*2010*/  FADD.FTZ R5, R5, -RZ ;  /* 0x800000ff05057221 */ /* 0x000fe20000010000 */
[--C-:B---3--:R-:W-:Y:S01]  /*2020*/  IMAD.WIDE R2, R2, 0x4, R6.reuse ;  /* 0x0000000402027825 */ /* 0x108fe200078e0206 */
[----:B------:R0:W-:Y:S03]  /*2030*/  STG.E desc[UR6][R8.64], R25 ;  /* 0x0000001908007986 */ /* 0x0001e6000c101906 */
[----:B------:R-:W-:Y:S01]  /*2040*/  FADD.FTZ R11, R11, -RZ ;  /* 0x800000ff0b0b7221 */ /* 0x000fe20000010000 */
        /* <DEDUP_REMOVED lines=8> */
[----:B----4-:R-:W-:-:S04]  /*20d0*/  IADD3 R0, PT, PT, R28, R0, RZ ;  /* 0x000000001c007210 */ /* 0x010fc80007ffe0ff */
[----:B------:R-:W-:-:S13]  /*20e0*/  ISETP.GE.AND P0, PT, R0, UR23, PT ;  /* 0x0000001700007c0c */ /* 0x000fda000bf06270 */
[----:B0-----:R-:W-:Y:S05]  /*20f0*/  @!P0 BRA `(.L_x_1161) ;  /* 0xffffffe000708947 */ /* 0x001fea000383ffff */
[----:B------:R-:W-:Y:S05]  /*2100*/  BSYNC.RECONVERGENT B0 ;  /* 0x0000000000007941 */ /* 0x000fea0003800200 */
.L_x_1159:
[----:B------:R-:W-:Y:S05]  /*2110*/  EXIT ;  /* 0x000000000000794d */ /* 0x000fea0003800000 */
.L_x_1162:
        /* <DEDUP_REMOVED lines=14> */
.L_x_1417:


//--------------------- .text._ZN2at6native38_GLOBAL__N__9a469cfd_6_RNN_cu_eca79a6d6kernel17lstm_cell_forwardIffiLi1EEEvNS_4cuda6detail10TensorInfoIT_T1_EES9_S9_S9_S9_S9_S9_S9_S8_S8_ --------------------------
	.section	.text._ZN2at6native38_GLOBAL__N__9a469cfd_6_RNN_cu_eca79a6d6kernel17lstm_cell_forwardIffiLi1EEEvNS_4cuda6detail10TensorInfoIT_T1_EES9_S9_S9_S9_S9_S9_S9_S8_S8_,"ax",@progbits
	.align	128
.text._ZN2at6native38_GLOBAL__N__9a469cfd_6_RNN_cu_eca79a6d6kernel17lstm_cell_forwardIffiLi1EEEvNS_4cuda6detail10TensorInfoIT_T1_EES9_S9_S9_S9_S9_S9_S9_S8_S8_:
        .type           _ZN2at6native38_GLOBAL__N__9a469cfd_6_RNN_cu_eca79a6d6kernel17lstm_cell_forwardIffiLi1EEEvNS_4cuda6detail10TensorInfoIT_T1_EES9_S9_S9_S9_S9_S9_S9_S8_S8_,@function
        .size           _ZN2at6native38_GLOBAL__N__9a469cfd_6_RNN_cu_eca79a6d6kernel17lstm_cell_forwardIffiLi1EEEvNS_4cuda6detail10TensorInfoIT_T1_EES9_S9_S9_S9_S9_S9_S9_S8_S8_,(.L_x_1418 - _ZN2at6native38_GLOBAL__N__9a469cfd_6_RNN_cu_eca79a6d6kernel17lstm_cell_forwardIffiLi1EEEvNS_4cuda6detail10TensorInfoIT_T1_EES9_S9_S9_S9_S9_S9_S9_S8_S8_)
        .other          _ZN2at6native38_GLOBAL__N__9a469cfd_6_RNN_cu_eca79a6d6kernel17lstm_cell_forwardIffiLi1EEEvNS_4cuda6detail10TensorInfoIT_T1_EES9_S9_S9_S9_S9_S9_S9_S8_S8_,@"STO_CUDA_ENTRY STV_DEFAULT"
_ZN2at6native38_GLOBAL__N__9a469cfd_6_RNN_cu_eca79a6d6kernel17lstm_cell_forwardIffiLi1EEEvNS_4cuda6detail10TensorInfoIT_T1_EES9_S9_S9_S9_S9_S9_S9_S8_S8_:
        /* <DEDUP_REMOVED lines=30> */
.L_x_1164:
        /* <DEDUP_REMOVED lines=34> */
[--C-:B----4-:R-:W-:Y:S01]  /*0400*/  IMAD.WIDE R10, R11, 0x4, R12.reuse ;  /* 0x000000040b0a7825 */ /* 0x110fe200078e020c */
[----:B------:R-:W2:Y:S03]  /*0410*/  LDG.E R22, desc[UR6][R28.64] ;  /* 0x000000061c167981 */ /* 0x000ea6000c1e1900 */
[C---:B------:R-:W-:Y:S01]  /*0420*/  IMAD R27, R7.reuse, UR5, RZ ;  /* 0x00000005071b7c24 */ /* 0x040fe2000f8e02ff */
[----:B------:R1:W2:Y:S01]  /*0430*/  LDG.E R21, desc[UR6][R10.64] ;  /* 0x000000060a157981 */ /* 0x0002a2000c1e1900 */
[----:B------:R-:W-:Y:S02]  /*0440*/  IMAD R25, R7, UR4, RZ ;  /* 0x0000000407197c24 */ /* 0x000fe4000f8e02ff */
[----:B------:R-:W-:-:S04]  /*0450*/  IMAD.WIDE R26, R27, 0x4, R12 ;  /* 0x000000041b1a7825 */ /* 0x000fc800078e020c */
[----:B------:R-:W-:Y:S02]  /*0460*/  IMAD.WIDE R24, R25, 0x4, R14 ;  /* 0x0000000419187825 */ /* 0x000fe400078e020e */
[----:B------:R-:W3:Y:S04]  /*0470*/  LDG.E R26, desc[UR6][R26.64] ;  /* 0x000000061a1a7981 */ /* 0x000ee8000c1e1900 */
[----:B------:R0:W3:Y:S01]  /*0480*/  LDG.E R23, desc[UR6][R24.64] ;  /* 0x0000000618177981 */ /* 0x0000e2000c1e1900 */
[-C--:B------:R-:W-:Y:S02]  /*0490*/  IADD3 R8, PT, PT, R7, R19.reuse, RZ ;  /* 0x0000001307087210 */ /* 0x080fe40007ffe0ff */
[-C--:B-1----:R-:W-:Y:S02]  /*04a0*/  IADD3 R10, PT, PT, R18, R19.reuse, RZ ;  /* 0x00000013120a7210 */ /* 0x082fe40007ffe0ff */
[----:B------:R-:W-:Y:S01]  /*04b0*/  IADD3 R9, PT, PT, R8, R19, RZ ;  /* 0x0000001308097210 */ /* 0x000fe20007ffe0ff */
[----:B0-----:R-:W-:-:S02]  /*04c0*/  IMAD R25, R18, UR12, RZ ;  /* 0x0000000c12197c24 */ /* 0x001fc4000f8e02ff */
[----:B------:R-:W-:Y:S02]  /*04d0*/  IMAD R20, R8, UR4, RZ ;  /* 0x0000000408147c24 */ /* 0x000fe4000f8e02ff */
[----:B------:R-:W-:-:S04]  /*04e0*/  IMAD.WIDE R24, R25, 0x4, R16 ;  /* 0x0000000419187825 */ /* 0x000fc800078e0210 */
[----:B------:R-:W-:Y:S02]  /*04f0*/  IMAD R11, R9, UR4, RZ ;  /* 0x00000004090b7c24 */ /* 0x000fe4000f8e02ff */
[--C-:B------:R-:W-:Y:S01]  /*0500*/  IMAD.WIDE R28, R20, 0x4, R14.reuse ;  /* 0x00000004141c7825 */ /* 0x100fe200078e020e */
[----:B------:R0:W4:Y:S03]  /*0510*/  LDG.E R24, desc[UR6][R24.64] ;  /* 0x0000000618187981 */ /* 0x000126000c1e1900 */
[----:B------:R-:W-:Y:S02]  /*0520*/  IMAD.WIDE R14, R11, 0x4, R14 ;  /* 0x000000040b0e7825 */ /* 0x000fe400078e020e */
[----:B------:R1:W5:Y:S02]  /*0530*/  LDG.E R11, desc[UR6][R28.64] ;  /* 0x000000061c0b7981 */ /* 0x000364000c1e1900 */
[----:B------:R-:W-:-:S02]  /*0540*/  IMAD R27, R10, UR12, RZ ;  /* 0x0000000c0a1b7c24 */ /* 0x000fc4000f8e02ff */
[----:B------:R1:W5:Y:S01]  /*0550*/  LDG.E R20, desc[UR6][R14.64] ;  /* 0x000000060e147981 */ /* 0x000362000c1e1900 */
[----:B--2---:R-:W-:Y:S01]  /*0560*/  FADD.FTZ R21, R22, R21 ;  /* 0x0000001516157221 */ /* 0x004fe20000010000 */
[----:B------:R-:W-:-:S04]  /*0570*/  IADD3 R22, PT, PT, R10, R19, RZ ;  /* 0x000000130a167210 */ /* 0x000fc80007ffe0ff */
[C---:B0-----:R-:W-:Y:S01]  /*0580*/  IADD3 R25, PT, PT, R22.reuse, R19, RZ ;  /* 0x0000001316197210 */ /* 0x041fe20007ffe0ff */
[----:B-1----:R-:W-:-:S04]  /*0590*/  IMAD R29, R22, UR12, RZ ;  /* 0x0000000c161d7c24 */ /* 0x002fc8000f8e02ff */
[----:B------:R-:W-:Y:S02]  /*05a0*/  IMAD R15, R25, UR12, RZ ;  /* 0x0000000c190f7c24 */ /* 0x000fe4000f8e02ff */
[----:B------:R-:W-:-:S04]  /*05b0*/  IMAD.WIDE R28, R29, 0x4, R16 ;  /* 0x000000041d1c7825 */ /* 0x000fc800078e0210 */
[----:B---3--:R-:W-:Y:S01]  /*05c0*/  FADD.FTZ R23, R23, R26 ;  /* 0x0000001a17177221 */ /* 0x008fe20000010000 */
[----:B------:R-:W-:-:S04]  /*05d0*/  IMAD.WIDE R26, R27, 0x4, R16 ;  /* 0x000000041b1a7825 */ /* 0x000fc800078e0210 */
[----:B------:R-:W-:Y:S02]  /*05e0*/  IMAD.WIDE R16, R15, 0x4, R16 ;  /* 0x000000040f107825 */ /* 0x000fe400078e0210 */
[----:B------:R-:W0:Y:S01]  /*05f0*/  LDC.64 R14, c[0x0][0x608] ;  /* 0x00018200ff0e7b82 */ /* 0x000e220000000a00 */
[----:B------:R-:W2:Y:S01]  /*0600*/  LDG.E R26, desc[UR6][R26.64] ;  /* 0x000000061a1a7981 */ /* 0x000ea2000c1e1900 */
[----:B------:R-:W-:-:S03]  /*0610*/  IMAD R19, R18, UR13, RZ ;  /* 0x0000000d12137c24 */ /* 0x000fc6000f8e02ff */
[----:B------:R-:W3:Y:S04]  /*0620*/  LDG.E R27, desc[UR6][R28.64] ;  /* 0x000000061c1b7981 */ /* 0x000ee8000c1e1900 */
[----:B------:R1:W3:Y:S01]  /*0630*/  LDG.E R28, desc[UR6][R16.64] ;  /* 0x00000006101c7981 */ /* 0x0002e2000c1e1900 */
[----:B0-----:R-:W-:-:S04]  /*0640*/  IMAD.WIDE R18, R19, 0x4, R14 ;  /* 0x0000000413127825 */ /* 0x001fc800078e020e */
[----:B-1----:R-:W-:Y:S02]  /*0650*/  IMAD R17, R10, UR13, RZ ;  /* 0x0000000d0a117c24 */ /* 0x002fe4000f8e02ff */
[----:B------:R0:W5:Y:S02]  /*0660*/  LDG.E R10, desc[UR6][R18.64] ;  /* 0x00000006120a7981 */ /* 0x000164000c1e1900 */
[----:B------:R-:W-:-:S04]  /*0670*/  IMAD.WIDE R16, R17, 0x4, R14 ;  /* 0x0000000411107825 */ /* 0x000fc800078e020e */
[----:B------:R-:W-:Y:S02]  /*0680*/  IMAD R25, R25, UR13, RZ ;  /* 0x0000000d19197c24 */ /* 0x000fe4000f8e02ff */
[----:B0-----:R-:W-:Y:S02]  /*0690*/  IMAD R19, R22, UR13, RZ ;  /* 0x0000000d16137c24 */ /* 0x001fe4000f8e02ff */
[----:B------:R0:W3:Y:S02]  /*06a0*/  LDG.E R22, desc[UR6][R16.64] ;  /* 0x0000000610167981 */ /* 0x0000e4000c1e1900 */
[----:B------:R-:W-:-:S04]  /*06b0*/  IMAD.WIDE R18, R19, 0x4, R14 ;  /* 0x0000000413127825 */ /* 0x000fc800078e020e */
[----:B------:R-:W-:Y:S02]  /*06c0*/  IMAD.WIDE R14, R25, 0x4, R14 ;  /* 0x00000004190e7825 */ /* 0x000fe400078e020e */
[----:B------:R1:W3:Y:S02]  /*06d0*/  LDG.E R25, desc[UR6][R18.64] ;  /* 0x0000000612197981 */ /* 0x0002e4000c1e1900 */
[----:B------:R-:W-:Y:S02]  /*06e0*/  IMAD R29, R8, UR5, RZ ;  /* 0x00000005081d7c24 */ /* 0x000fe4000f8e02ff */
[----:B------:R-:W3:Y:S02]  /*06f0*/  LDG.E R14, desc[UR6][R14.64] ;  /* 0x000000060e0e7981 */ /* 0x000ee4000c1e1900 */
[----:B0-----:R-:W-:-:S04]  /*0700*/  IMAD.WIDE R16, R29, 0x4, R12 ;  /* 0x000000041d107825 */ /* 0x001fc800078e020c */
[----:B-1----:R-:W-:Y:S01]  /*0710*/  IMAD R19, R9, UR5, RZ ;  /* 0x0000000509137c24 */ /* 0x002fe2000f8e02ff */
[----:B------:R-:W3:Y:S03]  /*0720*/  LDG.E R29, desc[UR6][R16.64] ;  /* 0x00000006101d7981 */ /* 0x000ee6000c1e1900 */
[----:B------:R-:W-:-:S05]  /*0730*/  IMAD.WIDE R12, R19, 0x4, R12 ;  /* 0x00000004130c7825 */ /* 0x000fca00078e020c */
[----:B------:R0:W3:Y:S02]  /*0740*/  LDG.E R19, desc[UR6][R12.64] ;  /* 0x000000060c137981 */ /* 0x0000e4000c1e1900 */
[----:B0-----:R-:W0:Y:S01]  /*0750*/  LDC.64 R12, c[0x0][0x6e0] ;  /* 0x0001b800ff0c7b82 */ /* 0x001e220000000a00 */
[----:B------:R-:W-:-:S04]  /*0760*/  IMAD R15, R5, UR9, RZ ;  /* 0x00000009050f7c24 */ /* 0x000fc8000f8e02ff */
[----:B0-----:R-:W-:-:S06]  /*0770*/  IMAD.WIDE R12, R15, 0x4, R12 ;  /* 0x000000040f0c7825 */ /* 0x001fcc00078e020c */
[----:B------:R-:W3:Y:S01]  /*0780*/  LDG.E R13, desc[UR6][R12.64] ;  /* 0x000000060c0d7981 */ /* 0x000ee2000c1e1900 */
[----:B----4-:R-:W-:Y:S01]  /*0790*/  FADD.FTZ R21, R24, R21 ;  /* 0x0000001518157221 */ /* 0x010fe20000010000 */
[----:B--2---:R-:W-:-:S03]  /*07a0*/  FADD.FTZ R23, R26, R23 ;  /* 0x000000171a177221 */ /* 0x004fc60000010000 */
[----:B-----5:R-:W-:-:S04]  /*07b0*/  FADD.FTZ R10, R10, R21 ;  /* 0x000000150a0a7221 */ /* 0x020fc80000010000 */
[----:B------:R-:W-:Y:S01]  /*07c0*/  FMUL.FTZ R10, R10, -1.4426950216293334961 ;  /* 0xbfb8aa3b0a0a7820 */ /* 0x000fe20000410000 */
[----:B---3--:R-:W-:-:S04]  /*07d0*/  FADD.FTZ R22, R22, R23 ;  /* 0x0000001716167221 */ /* 0x008fc80000010000 */
[----:B------:R-:W-:Y:S01]  /*07e0*/  FMUL.FTZ R22, R22, -1.4426950216293334961 ;  /* 0xbfb8aa3b16167820 */ /* 0x000fe20000410000 */
[----:B------:R-:W-:Y:S05]  /*07f0*/  MUFU.EX2 R10, R10 ;  /* 0x0000000a000a7308 */ /* 0x000fea0000000800 */
[----:B------:R-:W0:Y:S01]  /*0800*/  MUFU.EX2 R22, R22 ;  /* 0x0000001600167308 */ /* 0x000e220000000800 */
[----:B------:R-:W-:Y:S01]  /*0810*/  FADD.FTZ R16, R11, R29 ;  /* 0x0000001d0b107221 */ /* 0x000fe20000010000 */
[----:B------:R-:W-:-:S03]  /*0820*/  FADD.FTZ R19, R20, R19 ;  /* 0x0000001314137221 */ /* 0x000fc60000010000 */
[----:B------:R-:W-:Y:S01]  /*0830*/  FADD.FTZ R16, R27, R16 ;  /* 0x000000101b107221 */ /* 0x000fe20000010000 */
[----:B0-----:R-:W-:Y:S01]  /*0840*/  FADD.FTZ R18, R22, 1 ;  /* 0x3f80000016127421 */ /* 0x001fe20000010000 */
[----:B------:R-:W-:Y:S02]  /*0850*/  FADD.FTZ R19, R28, R19 ;  /* 0x000000131c137221 */ /* 0x000fe40000010000 */
[----:B------:R-:W-:Y:S01]  /*0860*/  FADD.FTZ R11, R25, R16 ;  /* 0x00000010190b7221 */ /* 0x000fe20000010000 */
[----:B------:R-:W-:Y:S01]  /*0870*/  FADD.FTZ R22, R10, 1 ;  /* 0x3f8000000a167421 */ /* 0x000fe20000010000 */
[----:B------:R-:W0:Y:S01]  /*0880*/  LDC.64 R16, c[0x0][0x7b8] ;  /* 0x0001ee00ff107b82 */ /* 0x000e220000000a00 */
[----:B------:R-:W-:Y:S01]  /*0890*/  FADD.FTZ R14, R14, R19 ;  /* 0x000000130e0e7221 */ /* 0x000fe20000010000 */
[----:B------:R-:W1:Y:S03]  /*08a0*/  MUFU.RCP R18, R18 ;  /* 0x0000001200127308 */ /* 0x000e660000001000 */
[----:B------:R-:W-:-:S03]  /*08b0*/  FMUL.FTZ R20, R14, -1.4426950216293334961 ;  /* 0xbfb8aa3b0e147820 */ /* 0x000fc60000410000 */
[----:B------:R-:W2:Y:S02]  /*08c0*/  LDC.64 R14, c[0x0][0x890] ;  /* 0x00022400ff0e7b82 */ /* 0x000ea40000000a00 */
[----:B------:R-:W-:Y:S08]  /*08d0*/  MUFU.TANH R11, R11 ;  /* 0x0000000b000b7308 */ /* 0x000ff00000002400 */
[----:B------:R-:W3:Y:S08]  /*08e0*/  MUFU.RCP R22, R22 ;  /* 0x0000001600167308 */ /* 0x000ef00000001000 */
[----:B------:R-:W4:Y:S01]  /*08f0*/  MUFU.EX2 R20, R20 ;  /* 0x0000001400147308 */ /* 0x000f220000000800 */
[----:B-1----:R-:W-:-:S04]  /*0900*/  FMUL.FTZ R12, R13, R18 ;  /* 0x000000120d0c7220 */ /* 0x002fc80000410000 */
[----:B---3--:R-:W-:Y:S02]  /*0910*/  FFMA.FTZ R19, R11, R22, R12 ;  /* 0x000000160b137223 */ /* 0x008fe4000001000c */
[----:B------:R-:W1:Y:S01]  /*0920*/  LDC.64 R12, c[0x0][0x968] ;  /* 0x00025a00ff0c7b82 */ /* 0x000e620000000a00 */
[----:B----4-:R-:W-:Y:S01]  /*0930*/  FADD.FTZ R10, R20, 1 ;  /* 0x3f800000140a7421 */ /* 0x010fe20000010000 */
[----:B------:R-:W-:Y:S08]  /*0940*/  MUFU.TANH R23, R19 ;  /* 0x0000001300177308 */ /* 0x000ff00000002400 */
[----:B------:R-:W3:Y:S01]  /*0950*/  MUFU.RCP R10, R10 ;  /* 0x0000000a000a7308 */ /* 0x000ee20000001000 */
[----:B------:R-:W-:-:S02]  /*0960*/  IMAD R21, R5, UR10, RZ ;  /* 0x0000000a05157c24 */ /* 0x000fc4000f8e02ff */
[----:B------:R-:W-:Y:S02]  /*0970*/  IMAD R25, R5, UR11, RZ ;  /* 0x0000000b05197c24 */ /* 0x000fe4000f8e02ff */
[----:B0-----:R-:W-:-:S04]  /*0980*/  IMAD.WIDE R16, R21, 0x4, R16 ;  /* 0x0000000415107825 */ /* 0x001fc800078e0210 */
[----:B------:R-:W-:Y:S02]  /*0990*/  IMAD R21, R6, UR8, RZ ;  /* 0x0000000806157c24 */ /* 0x000fe4000f8e02ff */
[----:B--2---:R-:W-:-:S04]  /*09a0*/  IMAD.WIDE R14, R25, 0x4, R14 ;  /* 0x00000004190e7825 */ /* 0x004fc800078e020e */
[----:B------:R-:W-:Y:S02]  /*09b0*/  IMAD R25, R8, UR8, RZ ;  /* 0x0000000808197c24 */ /* 0x000fe4000f8e02ff */
[----:B---3--:R-:W-:Y:S01]  /*09c0*/  FMUL.FTZ R29, R23, R10 ;  /* 0x0000000a171d7220 */ /* 0x008fe20000410000 */
[----:B------:R-:W-:Y:S02]  /*09d0*/  IMAD R23, R7, UR8, RZ ;  /* 0x0000000807177c24 */ /* 0x000fe4000f8e02ff */
[----:B-1----:R-:W-:-:S04]  /*09e0*/  IMAD.WIDE R6, R21, 0x4, R12 ;  /* 0x0000000415067825 */ /* 0x002fc800078e020c */
[----:B------:R-:W-:-:S04]  /*09f0*/  IMAD.WIDE R20, R23, 0x4, R12 ;  /* 0x0000000417147825 */ /* 0x000fc800078e020c */
[----:B------:R-:W-:Y:S01]  /*0a00*/  FADD.FTZ R27, R18, -RZ ;  /* 0x800000ff121b7221 */ /* 0x000fe20000010000 */
[----:B------:R-:W-:Y:S02]  /*0a10*/  IMAD R23, R9, UR8, RZ ;  /* 0x0000000809177c24 */ /* 0x000fe4000f8e02ff */
[----:B------:R-:W-:-:S04]  /*0a20*/  IMAD.WIDE R8, R25, 0x4, R12 ;  /* 0x0000000419087825 */ /* 0x000fc800078e020c */
[----:B------:R-:W-:Y:S01]  /*0a30*/  FADD.FTZ R25, R22, -RZ ;  /* 0x800000ff16197221 */ /* 0x000fe20000010000 */
[----:B------:R0:W-:Y:S01]  /*0a40*/  STG.E desc[UR6][R16.64], R29 ;  /* 0x0000001d10007986 */ /* 0x0001e2000c101906 */
[----:B------:R-:W-:-:S03]  /*0a50*/  IMAD.WIDE R12, R23, 0x4, R12 ;  /* 0x00000004170c7825 */ /* 0x000fc600078e020c */
[----:B------:R1:W-:Y:S04]  /*0a60*/  STG.E desc[UR6][R14.64], R19 ;  /* 0x000000130e007986 */ /* 0x0003e8000c101906 */
[----:B------:R1:W-:Y:S01]  /*0a70*/  STG.E desc[UR6][R6.64], R25 ;  /* 0x0000001906007986 */ /* 0x0003e2000c101906 */
[----:B0-----:R-:W-:-:S03]  /*0a80*/  FADD.FTZ R17, R10, -RZ ;  /* 0x800000ff0a117221 */ /* 0x001fc60000010000 */
[----:B------:R1:W-:Y:S01]  /*0a90*/  STG.E desc[UR6][R20.64], R27 ;  /* 0x0000001b14007986 */ /* 0x0003e2000c101906 */
[----:B------:R-:W-:-:S03]  /*0aa0*/  IADD3 R5, PT, PT, R2, R5, RZ ;  /* 0x0000000502057210 */ /* 0x000fc60007ffe0ff */
[----:B------:R1:W-:Y:S04]  /*0ab0*/  STG.E desc[UR6][R8.64], R11 ;  /* 0x0000000b08007986 */ /* 0x0003e8000c101906 */
[----:B------:R1:W-:Y:S01]  /*0ac0*/  STG.E desc[UR6][R12.64], R17 ;  /* 0x000000110c007986 */ /* 0x0003e2000c101906 */
[----:B------:R-:W-:-:S13]  /*0ad0*/  ISETP.GE.AND P1, PT, R5, UR14, PT ;  /* 0x0000000e05007c0c */ /* 0x000fda000bf26270 */
[----:B-1----:R-:W-:Y:S05]  /*0ae0*/  @!P1 BRA `(.L_x_1164) ;  /* 0xfffffff400bc9947 */ /* 0x002fea000383ffff */
[----:B------:R-:W-:Y:S05]  /*0af0*/  EXIT ;  /* 0x000000000000794d */ /* 0x000fea0003800000 */
.L_x_1163:
        /* <DEDUP_REMOVED lines=18> */
.L_x_1165:
[----:B------:R-:W0:Y:S01]  /*0c20*/  LDC R20, c[0x0][0xa40] ;  /* 0x00029000ff147b82 */ /* 0x000e220000000800 */
[----:B------:R-:W-:-:S05]  /*0c30*/  IABS R9, R5 ;  /* 0x0000000500097213 */ /* 0x000fca0000000000 */
[----:B------:R-:W-:-:S05]  /*0c40*/  IMAD.HI.U32 R7, R6, R9, RZ ;  /* 0x0000000906077227 */ /* 0x000fca00078e00ff */
        /* <DEDUP_REMOVED lines=9> */
[----:B------:R-:W-:-:S07]  /*0ce0*/  ISETP.GE.U32.AND P1, PT, R9, R4, PT ;  /* 0x000000040900720c */ /* 0x000fce0003f26070 */
[----:B------:R-:W1:Y:S06]  /*0cf0*/  LDC.64 R8, c[0x0][0x380] ;  /* 0x0000e000ff087b82 */ /* 0x000e6c0000000a00 */
[----:B------:R-:W-:-:S04]  /*0d00*/  @P1 IADD3 R7, PT, PT, R7, 0x1, RZ ;  /* 0x0000000107071810 */ /* 0x000fc80007ffe0ff */
[----:B------:R-:W-:-:S04]  /*0d10*/  @!P3 IADD3 R7, PT, PT, -R7, RZ, RZ ;  /* 0x000000ff0707b210 */ /* 0x000fc80007ffe1ff */
[----:B------:R-:W-:-:S04]  /*0d20*/  SEL R12, R0, R7, !P0 ;  /* 0x00000007000c7207 */ /* 0x000fc80004000000 */
[----:B------:R-:W-:-:S05]  /*0d30*/  IADD3 R21, PT, PT, -R12, RZ, RZ ;  /* 0x000000ff0c157210 */ /* 0x000fca0007ffe1ff */
[----:B------:R-:W-:-:S04]  /*0d40*/  IMAD R21, R20, R21, R5 ;  /* 0x0000001514157224 */ /* 0x000fc800078e0205 */
[----:B------:R-:W-:-:S04]  /*0d50*/  IMAD R21, R3, R12, R21 ;  /* 0x0000000c03157224 */ /* 0x000fc800078e0215 */
[C---:B------:R-:W-:Y:S01]  /*0d60*/  IMAD R29, R21.reuse, UR4, RZ ;  /* 0x00000004151d7c24 */ /* 0x040fe2000f8e02ff */
[C---:B------:R-:W-:Y:S01]  /*0d70*/  IADD3 R19, PT, PT, R21.reuse, R20, RZ ;  /* 0x0000001415137210 */ /* 0x040fe20007ffe0ff */
[----:B------:R-:W-:Y:S02]  /*0d80*/  IMAD R23, R21, UR5, RZ ;  /* 0x0000000515177c24 */ /* 0x000fe4000f8e02ff */
[----:B-1----:R-:W-:-:S04]  /*0d90*/  IMAD.WIDE R28, R29, 0x4, R8 ;  /* 0x000000041d1c7825 */ /* 0x002fc800078e0208 */
[C---:B------:R-:W-:Y:S01]  /*0da0*/  IMAD R25, R19.reuse, UR5, RZ ;  /* 0x0000000513197c24 */ /* 0x040fe2000f8e02ff */
[C---:B------:R-:W-:Y:S01]  /*0db0*/  IADD3 R18, PT, PT, R19.reuse, R20, RZ ;  /* 0x0000001413127210 */ /* 0x040fe20007ffe0ff */
[----:B------:R-:W-:Y:S01]  /*0dc0*/  IMAD R27, R19, UR4, RZ ;  /* 0x00000004131b7c24 */ /* 0x000fe2000f8e02ff */
[----:B------:R1:W2:Y:S01]  /*0dd0*/  LDG.E R16, desc[UR6][R28.64] ;  /* 0x000000061c107981 */ /* 0x0002a2000c1e1900 */
[----:B0-----:R-:W-:-:S04]  /*0de0*/  IMAD.WIDE R24, R25, 0x4, R10 ;  /* 0x0000000419187825 */ /* 0x001fc800078e020a */
[----:B------:R-:W-:Y:S02]  /*0df0*/  IMAD.WIDE R26, R27, 0x4, R8 ;  /* 0x000000041b1a7825 */ /* 0x000fe400078e0208 */
[----:B------:R-:W3:Y:S02]  /*0e00*/  LDG.E R24, desc[UR6][R24.64] ;  /* 0x0000000618187981 */ /* 0x000ee4000c1e1900 */
[----:B------:R-:W-:Y:S02]  /*0e10*/  IMAD.WIDE R22, R23, 0x4, R10 ;  /* 0x0000000417167825 */ /* 0x000fe400078e020a */
[----:B------:R-:W3:Y:S01]  /*0e20*/  LDG.E R7, desc[UR6][R26.64] ;  /* 0x000000061a077981 */ /* 0x000ee2000c1e1900 */
[----:B------:R-:W-:-:S03]  /*0e30*/  IADD3 R20, PT, PT, R18, R20, RZ ;  /* 0x0000001412147210 */ /* 0x000fc60007ffe0ff */
[----:B------:R0:W2:Y:S01]  /*0e40*/  LDG.E R17, desc[UR6][R22.64] ;  /* 0x0000000616117981 */ /* 0x0000a2000c1e1900 */
[C---:B------:R-:W-:Y:S02]  /*0e50*/  IMAD R13, R18.reuse, UR4, RZ ;  /* 0x00000004120d7c24 */ /* 0x040fe4000f8e02ff */
[----:B------:R-:W-:Y:S02]  /*0e60*/  IMAD R15, R18, UR5, RZ ;  /* 0x00000005120f7c24 */ /* 0x000fe4000f8e02ff */
[----:B-1----:R-:W-:Y:S02]  /*0e70*/  IMAD R29, R20, UR5, RZ ;  /* 0x00000005141d7c24 */ /* 0x002fe4000f8e02ff */
[----:B------:R-:W-:-:S04]  /*0e80*/  IMAD.WIDE R12, R13, 0x4, R8 ;  /* 0x000000040d0c7825 */ /* 0x000fc800078e0208 */
[----:B0-----:R-:W-:Y:S02]  /*0e90*/  IMAD R23, R20, UR4, RZ ;  /* 0x0000000414177c24 */ /* 0x001fe4000f8e02ff */
[----:B------:R-:W-:Y:S01]  /*0ea0*/  IMAD.WIDE R14, R15, 0x4, R10 ;  /* 0x000000040f0e7825 */ /* 0x000fe200078e020a */
[----:B------:R-:W4:Y:S03]  /*0eb0*/  LDG.E R12, desc[UR6][R12.64] ;  /* 0x000000060c0c7981 */ /* 0x000f26000c1e1900 */
[----:B------:R-:W-:Y:S02]  /*0ec0*/  IMAD.WIDE R8, R23, 0x4, R8 ;  /* 0x0000000417087825 */ /* 0x000fe400078e0208 */
[----:B------:R-:W0:Y:S01]  /*0ed0*/  LDC.64 R22, c[0x0][0x6e0] ;  /* 0x0001b800ff167b82 */ /* 0x000e220000000a00 */
[----:B------:R-:W4:Y:S01]  /*0ee0*/  LDG.E R15, desc[UR6][R14.64] ;  /* 0x000000060e0f7981 */ /* 0x000f22000c1e1900 */
[----:B------:R-:W-:-:S03]  /*0ef0*/  IMAD.WIDE R10, R29, 0x4, R10 ;  /* 0x000000041d0a7825 */ /* 0x000fc600078e020a */
[----:B------:R1:W5:Y:S04]  /*0f00*/  LDG.E R8, desc[UR6][R8.64] ;  /* 0x0000000608087981 */ /* 0x000368000c1e1900 */
[----:B------:R-:W5:Y:S01]  /*0f10*/  LDG.E R11, desc[UR6][R10.64] ;  /* 0x000000060a0b7981 */ /* 0x000f62000c1e1900 */
[----:B------:R-:W-:-:S04]  /*0f20*/  IMAD R25, R5, UR9, RZ ;  /* 0x0000000905197c24 */ /* 0x000fc8000f8e02ff */
[----:B0-----:R-:W-:-:S06]  /*0f30*/  IMAD.WIDE R22, R25, 0x4, R22 ;  /* 0x0000000419167825 */ /* 0x001fcc00078e0216 */
[----:B------:R0:W5:Y:S01]  /*0f40*/  LDG.E R23, desc[UR6][R22.64] ;  /* 0x0000000616177981 */ /* 0x000162000c1e1900 */
[----:B------:R-:W-:Y:S02]  /*0f50*/  IMAD R25, R5, UR11, RZ ;  /* 0x0000000b05197c24 */ /* 0x000fe4000f8e02ff */
[----:B------:R-:W-:Y:S02]  /*0f60*/  IMAD R19, R19, UR8, RZ ;  /* 0x0000000813137c24 */ /* 0x000fe4000f8e02ff */
[----:B---3--:R-:W-:-:S04]  /*0f70*/  FADD.FTZ R7, R24, R7 ;  /* 0x0000000718077221 */ /* 0x008fc80000010000 */
[----:B------:R-:W-:Y:S01]  /*0f80*/  FADD.FTZ R7, RZ, R7 ;  /* 0x00000007ff077221 */ /* 0x000fe20000010000 */
[----:B--2---:R-:W-:-:S03]  /*0f90*/  FADD.FTZ R16, R17, R16 ;  /* 0x0000001011107221 */ /* 0x004fc60000010000 */
[----:B------:R-:W-:Y:S01]  /*0fa0*/  FADD.FTZ R7, RZ, R7 ;  /* 0x00000007ff077221 */ /* 0x000fe20000010000 */
[----:B------:R-:W-:-:S03]  /*0fb0*/  FADD.FTZ R16, RZ, R16 ;  /* 0x00000010ff107221 */ /* 0x000fc60000010000 */
[----:B-1----:R-:W-:Y:S01]  /*0fc0*/  FMUL.FTZ R9, R7, -1.4426950216293334961 ;  /* 0xbfb8aa3b07097820 */ /* 0x002fe20000410000 */
[----:B------:R-:W-:-:S04]  /*0fd0*/  FADD.FTZ R16, RZ, R16 ;  /* 0x00000010ff107221 */ /* 0x000fc80000010000 */
[----:B------:R-:W-:Y:S01]  /*0fe0*/  FMUL.FTZ R16, R16, -1.4426950216293334961 ;  /* 0xbfb8aa3b10107820 */ /* 0x000fe20000410000 */
[----:B------:R-:W1:Y:S05]  /*0ff0*/  MUFU.EX2 R9, R9 ;  /* 0x0000000900097308 */ /* 0x000e6a0000000800 */
[----:B------:R-:W2:Y:S01]  /*1000*/  MUFU.EX2 R16, R16 ;  /* 0x0000001000107308 */ /* 0x000ea20000000800 */
[----:B----4-:R-:W-:Y:S02]  /*1010*/  FADD.FTZ R12, R15, R12 ;  /* 0x0000000c0f0c7221 */ /* 0x010fe40000010000 */
[----:B------:R-:W3:Y:S01]  /*1020*/  LDC.64 R14, c[0x0][0x890] ;  /* 0x00022400ff0e7b82 */ /* 0x000ee20000000a00 */
[----:B-----5:R-:W-:-:S04]  /*1030*/  FADD.FTZ R8, R11, R8 ;  /* 0x000000080b087221 */ /* 0x020fc80000010000 */
[----:B------:R-:W-:Y:S01]  /*1040*/  FADD.FTZ R8, RZ, R8 ;  /* 0x00000008ff087221 */ /* 0x000fe20000010000 */
[----:B------:R-:W-:-:S03]  /*1050*/  FADD.FTZ R12, RZ, R12 ;  /* 0x0000000cff0c7221 */ /* 0x000fc60000010000 */
[----:B------:R-:W-:Y:S01]  /*1060*/  FADD.FTZ R10, RZ, R8 ;  /* 0x00000008ff0a7221 */ /* 0x000fe20000010000 */
[----:B-1----:R-:W-:Y:S01]  /*1070*/  FADD.FTZ R8, R9, 1 ;  /* 0x3f80000009087421 */ /* 0x002fe20000010000 */
[----:B------:R-:W-:Y:S02]  /*1080*/  FADD.FTZ R7, RZ, R12 ;  /* 0x0000000cff077221 */ /* 0x000fe40000010000 */
[----:B0-----:R-:W-:Y:S01]  /*1090*/  FMUL.FTZ R22, R10, -1.4426950216293334961 ;  /* 0xbfb8aa3b0a167820 */ /* 0x001fe20000410000 */
[----:B--2---:R-:W-:Y:S02]  /*10a0*/  FADD.FTZ R10, R16, 1 ;  /* 0x3f800000100a7421 */ /* 0x004fe40000010000 */
[----:B------:R-:W0:Y:S01]  /*10b0*/  MUFU.RCP R8, R8 ;  /* 0x0000000800087308 */ /* 0x000e220000001000 */
[----:B------:R-:W1:Y:S07]  /*10c0*/  LDC.64 R16, c[0x0][0x7b8] ;  /* 0x0001ee00ff107b82 */ /* 0x000e6e0000000a00 */
[----:B------:R-:W-:Y:S08]  /*10d0*/  MUFU.TANH R7, R7 ;  /* 0x0000000700077308 */ /* 0x000ff00000002400 */
[----:B------:R-:W2:Y:S08]  /*10e0*/  MUFU.RCP R10, R10 ;  /* 0x0000000a000a7308 */ /* 0x000eb00000001000 */
[----:B------:R-:W4:Y:S01]  /*10f0*/  MUFU.EX2 R22, R22 ;  /* 0x0000001600167308 */ /* 0x000f220000000800 */
[----:B0-----:R-:W-:-:S04]  /*1100*/  FMUL.FTZ R12, R23, R8 ;  /* 0x00000008170c7220 */ /* 0x001fc80000410000 */
[----:B--2---:R-:W-:Y:S02]  /*1110*/  FFMA.FTZ R11, R7, R10, R12 ;  /* 0x0000000a070b7223 */ /* 0x004fe4000001000c */
[----:B------:R-:W0:Y:S01]  /*1120*/  LDC.64 R12, c[0x0][0x968] ;  /* 0x00025a00ff0c7b82 */ /* 0x000e220000000a00 */
[----:B----4-:R-:W-:Y:S01]  /*1130*/  FADD.FTZ R9, R22, 1 ;  /* 0x3f80000016097421 */ /* 0x010fe20000010000 */
[----:B------:R-:W-:Y:S08]  /*1140*/  MUFU.TANH R24, R11 ;  /* 0x0000000b00187308 */ /* 0x000ff00000002400 */
[----:B------:R-:W2:Y:S01]  /*1150*/  MUFU.RCP R9, R9 ;  /* 0x0000000900097308 */ /* 0x000ea20000001000 */
[----:B------:R-:W-:-:S04]  /*1160*/  IMAD R23, R5, UR10, RZ ;  /* 0x0000000a05177c24 */ /* 0x000fc8000f8e02ff */
[----:B-1----:R-:W-:-:S04]  /*1170*/  IMAD.WIDE R22, R23, 0x4, R16 ;  /* 0x0000000417167825 */ /* 0x002fc800078e0210 */
[----:B------:R-:W-:Y:S02]  /*1180*/  IMAD R17, R21, UR8, RZ ;  /* 0x0000000815117c24 */ /* 0x000fe4000f8e02ff */
[----:B---3--:R-:W-:-:S04]  /*1190*/  IMAD.WIDE R14, R25, 0x4, R14 ;  /* 0x00000004190e7825 */ /* 0x008fc800078e020e */
[----:B------:R-:W-:Y:S01]  /*11a0*/  FADD.FTZ R27, R10, -RZ ;  /* 0x800000ff0a1b7221 */ /* 0x000fe20000010000 */
[----:B------:R-:W-:Y:S02]  /*11b0*/  IMAD R21, R18, UR8, RZ ;  /* 0x0000000812157c24 */ /* 0x000fe4000f8e02ff */
[----:B------:R-:W-:Y:S02]  /*11c0*/  IMAD R25, R20, UR8, RZ ;  /* 0x0000000814197c24 */ /* 0x000fe4000f8e02ff */
[----:B--2---:R-:W-:Y:S01]  /*11d0*/  FMUL.FTZ R24, R24, R9 ;  /* 0x0000000918187220 */ /* 0x004fe20000410000 */
[----:B0-----:R-:W-:-:S04]  /*11e0*/  IMAD.WIDE R16, R17, 0x4, R12 ;  /* 0x0000000411107825 */ /* 0x001fc800078e020c */
[----:B------:R-:W-:Y:S01]  /*11f0*/  FADD.FTZ R29, R8, -RZ ;  /* 0x800000ff081d7221 */ /* 0x000fe20000010000 */
[----:B------:R-:W-:Y:S01]  /*1200*/  FADD.FTZ R9, R9, -RZ ;  /* 0x800000ff09097221 */ /* 0x000fe20000010000 */
[--C-:B------:R-:W-:Y:S01]  /*1210*/  IMAD.WIDE R18, R19, 0x4, R12.reuse ;  /* 0x0000000413127825 */ /* 0x100fe200078e020c */
[----:B------:R0:W-:Y:S03]  /*1220*/  STG.E desc[UR6][R22.64], R24 ;  /* 0x0000001816007986 */ /* 0x0001e6000c101906 */
[--C-:B------:R-:W-:Y:S01]  /*1230*/  IMAD.WIDE R20, R21, 0x4, R12.reuse ;  /* 0x0000000415147825 */ /* 0x100fe200078e020c */
[----:B------:R0:W-:Y:S03]  /*1240*/  STG.E desc[UR6][R14.64], R11 ;  /* 0x0000000b0e007986 */ /* 0x0001e6000c101906 */
[----:B------:R-:W-:Y:S01]  /*1250*/  IMAD.WIDE R12, R25, 0x4, R12 ;  /* 0x00000004190c7825 */ /* 0x000fe200078e020c */
[----:B------:R0:W-:Y:S01]  /*1260*/  STG.E desc[UR6][R16.64], R27 ;  /* 0x0000001b10007986 */ /* 0x0001e2000c101906 */
[----:B------:R-:W-:-:S03]  /*1270*/  IADD3 R5, PT, PT, R2, R5, RZ ;  /* 0x0000000502057210 */ /* 0x000fc60007ffe0ff */
[----:B------:R0:W-:Y:S04]  /*1280*/  STG.E desc[UR6][R18.64], R29 ;  /* 0x0000001d12007986 */ /* 0x0001e8000c101906 */
[----:B------:R0:W-:Y:S04]  /*1290*/  STG.E desc[UR6][R20.64], R7 ;  /* 0x0000000714007986 */ /* 0x0001e8000c101906 */
[----:B------:R0:W-:Y:S01]  /*12a0*/  STG.E desc[UR6][R12.64], R9 ;  /* 0x000000090c007986 */ /* 0x0001e2000c101906 */
[----:B------:R-:W-:-:S13]  /*12b0*/  ISETP.GE.AND P1, PT, R5, UR12, PT ;  /* 0x0000000c05007c0c */ /* 0x000fda000bf26270 */
[----:B0-----:R-:W-:Y:S05]  /*12c0*/  @!P1 BRA `(.L_x_1165) ;  /* 0xfffffff800549947 */ /* 0x001fea000383ffff */
[----:B------:R-:W-:Y:S05]  /*12d0*/  EXIT ;  /* 0x000000000000794d */ /* 0x000fea0003800000 */
.L_x_1166:
        /* <DEDUP_REMOVED lines=10> */
.L_x_1418:


//--------------------- .text._ZN2at6native38_GLOBAL__N__9a469cfd_6_RNN_cu_eca79a6d6kernel17lstm_cell_forwardIddlLi2EEEvNS_4cuda6detail10TensorInfoIT_T1_EES9_S9_S9_S9_S9_S9_S9_S8_S8_ --------------------------
	.section	.text._ZN2at6native38_GLOBAL__N__9a469cfd_6_RNN_cu_eca79a6d6kernel17lstm_cell_forwardIddlLi2EEEvNS_4cuda6detail10TensorInfoIT_T1_EES9_S9_S9_S9_S9_S9_S9_S8_S8_,"ax",@progbits
	.align	128
.text._ZN2at6native38_GLOBAL__N__9a469cfd_6_RNN_cu_eca79a6d6kernel17lstm_cell_forwardIddlLi2EEEvNS_4cuda6detail10TensorInfoIT_T1_EES9_S9_S9_S9_S9_S9_S9_S8_S8_:
        .type           _ZN2at6native38_GLOBAL__N__9a469cfd_6_RNN_cu_eca79a6d6kernel17lstm_cell_forwardIddlLi2EEEvNS_4cuda6detail10TensorInfoIT_T1_EES9_S9_S9_S9_S9_S9_S9_S8_S8_,@function
        .size           _ZN2at6native38_GLOBAL__N__9a469cfd_6_RNN_cu_eca79a6d6kernel17lstm_cell_forwardIddlLi2EEEvNS_4cuda6detail10TensorInfoIT_T1_EES9_S9_S9_S9_S9_S9_S9_S8_S8_,(.L_x_1419 - _ZN2at6native38_GLOBAL__N__9a469cfd_6_RNN_cu_eca79a6d6kernel17lstm_cell_forwardIddlLi2EEEvNS_4cuda6detail10TensorInfoIT_T1_EES9_S9_S9_S9_S9_S9_S9_S8_S8_)
        .other          _ZN2at6native38_GLOBAL__N__9a469cfd_6_RNN_cu_eca79a6d6kernel17lstm_cell_forwardIddlLi2EEEvNS_4cuda6detail10TensorInfoIT_T1_EES9_S9_S9_S9_S9_S9_S9_S8_S8_,@"STO_CUDA_ENTRY STV_DEFAULT"
_ZN2at6native38_GLOBAL__N__9a469cfd_6_RNN_cu_eca79a6d6kernel17lstm_cell_forwardIddlLi2EEEvNS_4cuda6detail10TensorInfoIT_T1_EES9_S9_S9_S9_S9_S9_S9_S8_S8_:
        /* <DEDUP_REMOVED lines=48> */
.L_x_1235:
        /* <DEDUP_REMOVED lines=10> */
[----:B-1----:R-:W-:Y:S02]  /*03a0*/  VIADD R4, R3, 0xffffffe ;  /* 0x0ffffffe03047836 */ /* 0x002fe40000000000 */
[----:B------:R-:W-:-:S04]  /*03b0*/  HFMA2 R3, -RZ, RZ, 0, 0 ;  /* 0x00000000ff037431 */ /* 0x000fc800000001ff */
[----:B------:R1:W2:Y:S02]  /*03c0*/  F2I.FTZ.U32.TRUNC.NTZ R5, R4 ;  /* 0x0000000400057305 */ /* 0x0002a4000021f000 */
[----:B-1----:R-:W-:Y:S02]  /*03d0*/  IMAD.MOV.U32 R4, RZ, RZ, RZ ;  /* 0x000000ffff047224 */ /* 0x002fe400078e00ff */
[----:B--2---:R-:W-:-:S05]  /*03e0*/  IMAD R6, R5, R9, RZ ;  /* 0x0000000905067224 */ /* 0x004fca00078e02ff */
[----:B------:R-:W-:-:S05]  /*03f0*/  IADD3 R11, PT, PT, -R6, RZ, RZ ;  /* 0x000000ff060b7210 */ /* 0x000fca0007ffe1ff */
        /* <DEDUP_REMOVED lines=13> */
.L_x_1169:
[----:B------:R-:W1:Y:S01]  /*04d0*/  LDCU.64 UR66, c[0x0][0x1080] ;  /* 0x00021000ff4277ac */ /* 0x000e620008000a00 */
[----:B------:R-:W-:Y:S01]  /*04e0*/  MOV R23, R0 ;  /* 0x0000000000177202 */ /* 0x000fe20000000f00 */
[----:B------:R-:W-:Y:S01]  /*04f0*/  IMAD.MOV.U32 R5, RZ, RZ, R2 ;  /* 0x000000ffff057224 */ /* 0x000fe200078e0002 */
[----:B------:R-:W-:Y:S01]  /*0500*/  MOV R6, 0x540 ;  /* 0x0000054000067802 */ /* 0x000fe20000000f00 */
[----:B-1----:R-:W-:Y:S01]  /*0510*/  IMAD.U32 R22, RZ, RZ, UR66 ;  /* 0x00000042ff167e24 */ /* 0x002fe2000f8e00ff */
[----:B------:R-:W-:-:S07]  /*0520*/  MOV R7, UR67 ;  /* 0x0000004300077c02 */ /* 0x000fce0008000f00 */
[----:B0-----:R-:W-:Y:S05]  /*0530*/  CALL.REL.NOINC `($__internal_38_$__cuda_sm20_div_s64) ;  /* 0x0000008400647944 */ /* 0x001fea0003c00000 */
        /* <DEDUP_REMOVED lines=12> */
.L_x_1170:
[----:B0-----:R-:W-:Y:S05]  /*0600*/  BSYNC.RECONVERGENT B1 ;  /* 0x0000000000017941 */ /* 0x001fea0003800200 */
.L_x_1168:
[-C--:B------:R-:W-:Y:S01]  /*0610*/  IMAD R5, R17, R9.reuse, RZ ;  /* 0x0000000911057224 */ /* 0x080fe200078e02ff */
[----:B------:R-:W-:Y:S01]  /*0620*/  BSSY.RECONVERGENT B1, `(.L_x_1171) ;  /* 0x0000034000017945 */ /* 0x000fe20003800200 */
[----:B------:R-:W-:-:S04]  /*0630*/  IMAD.WIDE.U32 R10, R16, R9, RZ ;  /* 0x00000009100a7225 */ /* 0x000fc800078e00ff */
[----:B------:R-:W-:Y:S01]  /*0640*/  IMAD R5, R16, R7, R5 ;  /* 0x0000000710057224 */ /* 0x000fe200078e0205 */
[----:B------:R-:W-:Y:S01]  /*0650*/  LEA R8, P0, R10, R4, 0x2 ;  /* 0x000000040a087211 */ /* 0x000fe200078010ff */
[----:B------:R-:W-:-:S03]  /*0660*/  IMAD.U32 R17, RZ, RZ, UR6 ;  /* 0x00000006ff117e24 */ /* 0x000fc6000f8e00ff */
[----:B------:R-:W-:-:S04]  /*0670*/  IADD3 R5, PT, PT, R11, R5, RZ ;  /* 0x000000050b057210 */ /* 0x000fc80007ffe0ff */
        /* <DEDUP_REMOVED lines=28> */
.L_x_1172:
[----:B------:R-:W0:Y:S01]  /*0840*/  LDCU.64 UR66, c[0x0][0x390] ;  /* 0x00007200ff4277ac */ /* 0x000e220008000a00 */
[----:B------:R-:W-:Y:S01]  /*0850*/  IMAD.MOV.U32 R23, RZ, RZ, R8 ;  /* 0x000000ffff177224 */ /* 0x000fe200078e0008 */
[----:B------:R-:W-:Y:S02]  /*0860*/  MOV R5, R9 ;  /* 0x0000000900057202 */ /* 0x000fe40000000f00 */
[----:B------:R-:W-:Y:S02]  /*0870*/  MOV R6, 0x8b0 ;  /* 0x000008b000067802 */ /* 0x000fe40000000f00 */
[----:B0-----:R-:W-:Y:S01]  /*0880*/  MOV R22, UR66 ;  /* 0x0000004200167c02 */ /* 0x001fe20008000f00 */
[----:B------:R-:W-:-:S07]  /*0890*/  IMAD.U32 R7, RZ, RZ, UR67 ;  /* 0x00000043ff077e24 */ /* 0x000fce000f8e00ff */
[----:B------:R-:W-:Y:S05]  /*08a0*/  CALL.REL.NOINC `($__internal_38_$__cuda_sm20_div_s64) ;  /* 0x0000008000887944 */ /* 0x000fea0003c00000 */
[----:B------:R-:W-:Y:S01]  /*08b0*/  IADD3 R13, P0, PT, RZ, -R16, RZ ;  /* 0x80000010ff0d7210 */ /* 0x000fe20007f1e0ff */
[----:B------:R-:W-:Y:S02]  /*08c0*/  IMAD.U32 R7, RZ, RZ, UR14 ;  /* 0x0000000eff077e24 */ /* 0x000fe4000f8e00ff */
[----:B------:R-:W-:Y:S01]  /*08d0*/  IMAD.U32 R17, RZ, RZ, UR15 ;  /* 0x0000000fff117e24 */ /* 0x000fe2000f8e00ff */
[----:B------:R-:W-:Y:S01]  /*08e0*/  IADD3.X R6, PT, PT, RZ, ~R5, RZ, P0, !PT ;  /* 0x80000005ff067210 */ /* 0x000fe200007fe4ff */
[----:B------:R-:W-:-:S04]  /*08f0*/  IMAD.WIDE.U32 R10, R13, R7, R8 ;  /* 0x000000070d0a7225 */ /* 0x000fc800078e0008 */
[----:B------:R-:W-:-:S04]  /*0900*/  IMAD R6, R6, R7, RZ ;  /* 0x0000000706067224 */ /* 0x000fc800078e02ff */
[----:B------:R-:W-:Y:S01]  /*0910*/  IMAD R13, R13, R17, R6 ;  /* 0x000000110d0d7224 */ /* 0x000fe200078e0206 */
[----:B------:R-:W-:Y:S02]  /*0920*/  MOV R6, R10 ;  /* 0x0000000a00067202 */ /* 0x000fe40000000f00 */
[----:B------:R-:W-:Y:S01]  /*0930*/  MOV R10, R16 ;  /* 0x00000010000a7202 */ /* 0x000fe20000000f00 */
[----:B------:R-:W-:Y:S02]  /*0940*/  IMAD.IADD R12, R11, 0x1, R13 ;  /* 0x000000010b0c7824 */ /* 0x000fe400078e020d */
[----:B------:R-:W-:-:S07]  /*0950*/  IMAD.MOV.U32 R11, RZ, RZ, R5 ;  /* 0x000000ffff0b7224 */ /* 0x000fce00078e0005 */
.L_x_1173:
[----:B------:R-:W-:Y:S05]  /*0960*/  BSYNC.RECONVERGENT B1 ;  /* 0x0000000000017941 */ /* 0x000fea0003800200 */
.L_x_1171:
        /* <DEDUP_REMOVED lines=19> */
[----:B------:R-:W-:Y:S01]  /*0aa0*/  HFMA2 R12, -RZ, RZ, 0, 0 ;  /* 0x00000000ff0c7431 */ /* 0x000fe200000001ff */
[----:B------:R-:W-:Y:S02]  /*0ab0*/  ISETP.NE.U32.AND P2, PT, R7, RZ, PT ;  /* 0x000000ff0700720c */ /* 0x000fe40003f45070 */
[----:B0-----:R-:W-:-:S04]  /*0ac0*/  MOV R14, RZ ;  /* 0x000000ff000e7202 */ /* 0x001fc80000000f00 */
[----:B-1----:R-:W0:Y:S02]  /*0ad0*/  MUFU.RCP R5, R5 ;  /* 0x0000000500057308 */ /* 0x002e240000001000 */
        /* <DEDUP_REMOVED lines=18> */
.L_x_1175:
[----:B------:R-:W1:Y:S01]  /*0c00*/  LDCU.64 UR66, c[0x0][0x390] ;  /* 0x00007200ff4277ac */ /* 0x000e620008000a00 */
[----:B------:R-:W-:Y:S01]  /*0c10*/  MOV R23, R10 ;  /* 0x0000000a00177202 */ /* 0x000fe20000000f00 */
[----:B------:R-:W-:Y:S01]  /*0c20*/  IMAD.MOV.U32 R5, RZ, RZ, R11 ;  /* 0x000000ffff057224 */ /* 0x000fe200078e000b */
[----:B------:R-:W-:Y:S01]  /*0c30*/  MOV R6, 0xc70 ;  /* 0x00000c7000067802 */ /* 0x000fe20000000f00 */
[----:B-1----:R-:W-:Y:S01]  /*0c40*/  IMAD.U32 R22, RZ, RZ, UR66 ;  /* 0x00000042ff167e24 */ /* 0x002fe2000f8e00ff */
[----:B------:R-:W-:-:S07]  /*0c50*/  MOV R7, UR67 ;  /* 0x0000004300077c02 */ /* 0x000fce0008000f00 */
[----:B0-----:R-:W-:Y:S05]  /*0c60*/  CALL.REL.NOINC `($__internal_38_$__cuda_sm20_div_s64) ;  /* 0x0000007c00987944 */ /* 0x001fea0003c00000 */
        /* <DEDUP_REMOVED lines=9> */
[----:B------:R-:W-:Y:S02]  /*0d00*/  IADD3 R14, PT, PT, R15, R13, RZ ;  /* 0x0000000d0f0e7210 */ /* 0x000fe40007ffe0ff */
[----:B------:R-:W-:-:S07]  /*0d10*/  MOV R13, R5 ;  /* 0x00000005000d7202 */ /* 0x000fce0000000f00 */
.L_x_1176:
[----:B------:R-:W-:Y:S05]  /*0d20*/  BSYNC.RECONVERGENT B1 ;  /* 0x0000000000017941 */ /* 0x000fea0003800200 */
.L_x_1174:
        /* <DEDUP_REMOVED lines=19> */
[----:B------:R-:W-:Y:S01]  /*0e60*/  IMAD.MOV.U32 R14, RZ, RZ, RZ ;  /* 0x000000ffff0e7224 */ /* 0x000fe200078e00ff */
[----:B------:R-:W-:Y:S01]  /*0e70*/  ISETP.NE.U32.AND P2, PT, R7, RZ, PT ;  /* 0x000000ff0700720c */ /* 0x000fe20003f45070 */
[----:B0-----:R-:W-:-:S05]  /*0e80*/  IMAD.MOV.U32 R18, RZ, RZ, RZ ;  /* 0x000000ffff127224 */ /* 0x001fca00078e00ff */
[----:B-1----:R-:W0:Y:S02]  /*0e90*/  MUFU.RCP R5, R5 ;  /* 0x0000000500057308 */ /* 0x002e240000001000 */
[----:B0-----:R-:W-:-:S06]  /*0ea0*/  VIADD R15, R5, 0xffffffe ;  /* 0x0ffffffe050f7836 */ /* 0x001fcc0000000000 */
[----:B------:R-:W0:Y:S02]  /*0eb0*/  F2I.FTZ.U32.TRUNC.NTZ R15, R15 ;  /* 0x0000000f000f7305 */ /* 0x000e24000021f000 */
[----:B0-----:R-:W-:-:S05]  /*0ec0*/  IADD3 R6, PT, PT, RZ, -R15, RZ ;  /* 0x8000000fff067210 */ /* 0x001fca0007ffe0ff */
        /* <DEDUP_REMOVED lines=15> */
.L_x_1178:
[----:B------:R-:W1:Y:S01]  /*0fc0*/  LDCU.64 UR66, c[0x0][0x390] ;  /* 0x00007200ff4277ac */ /* 0x000e620008000a00 */
[----:B------:R-:W-:Y:S01]  /*0fd0*/  IMAD.MOV.U32 R23, RZ, RZ, R12 ;  /* 0x000000ffff177224 */ /* 0x000fe200078e000c */
[----:B------:R-:W-:Y:S02]  /*0fe0*/  MOV R5, R13 ;  /* 0x0000000d00057202 */ /* 0x000fe40000000f00 */
[----:B------:R-:W-:Y:S02]  /*0ff0*/  MOV R6, 0x1030 ;  /* 0x0000103000067802 */ /* 0x000fe40000000f00 */
[----:B-1----:R-:W-:Y:S01]  /*1000*/  MOV R22, UR66 ;  /* 0x0000004200167c02 */ /* 0x002fe20008000f00 */
[----:B------:R-:W-:-:S07]  /*1010*/  IMAD.U32 R7, RZ, RZ, UR67 ;  /* 0x00000043ff077e24 */ /* 0x000fce000f8e00ff */
[----:B0-----:R-:W-:Y:S05]  /*1020*/  CALL.REL.NOINC `($__internal_38_$__cuda_sm20_div_s64) ;  /* 0x0000007800a87944 */ /* 0x001fea0003c00000 */
[----:B------:R-:W-:Y:S01]  /*1030*/  IADD3 R6, P0, PT, RZ, -R16, RZ ;  /* 0x80000010ff067210 */ /* 0x000fe20007f1e0ff */
[----:B------:R-:W-:Y:S02]  /*1040*/  IMAD.U32 R7, RZ, RZ, UR14 ;  /* 0x0000000eff077e24 */ /* 0x000fe4000f8e00ff */
[----:B------:R-:W-:Y:S01]  /*1050*/  IMAD.U32 R17, RZ, RZ, UR15 ;  /* 0x0000000fff117e24 */ /* 0x000fe2000f8e00ff */
[----:B------:R-:W-:-:S05]  /*1060*/  IADD3.X R14, PT, PT, RZ, ~R5, RZ, P0, !PT ;  /* 0x80000005ff0e7210 */ /* 0x000fca00007fe4ff */
[-C--:B------:R-:W-:Y:S02]  /*1070*/  IMAD R18, R14, R7.reuse, RZ ;  /* 0x000000070e127224 */ /* 0x080fe400078e02ff */
[----:B------:R-:W-:-:S04]  /*1080*/  IMAD.WIDE.U32 R14, R6, R7, R12 ;  /* 0x00000007060e7225 */ /* 0x000fc800078e000c */
[----:B------:R-:W-:Y:S01]  /*1090*/  IMAD R19, R6, R17, R18 ;  /* 0x0000001106137224 */ /* 0x000fe200078e0212 */
[----:B------:R-:W-:Y:S02]  /*10a0*/  MOV R6, R14 ;  /* 0x0000000e00067202 */ /* 0x000fe40000000f00 */
[----:B------:R-:W-:Y:S01]  /*10b0*/  MOV R14, R16 ;  /* 0x00000010000e7202 */ /* 0x000fe20000000f00 */
[----:B------:R-:W-:Y:S02]  /*10c0*/  IMAD.IADD R18, R19, 0x1, R15 ;  /* 0x0000000113127824 */ /* 0x000fe400078e020f */
[----:B------:R-:W-:-:S07]  /*10d0*/  IMAD.MOV.U32 R15, RZ, RZ, R5 ;  /* 0x000000ffff0f7224 */ /* 0x000fce00078e0005 */
.L_x_1179:
[----:B------:R-:W-:Y:S05]  /*10e0*/  BSYNC.RECONVERGENT B1 ;  /* 0x0000000000017941 */ /* 0x000fea0003800200 */
.L_x_1177:
        /* <DEDUP_REMOVED lines=41> */
.L_x_1181:
[----:B------:R-:W1:Y:S01]  /*1380*/  LDCU.64 UR66, c[0x0][0x390] ;  /* 0x00007200ff4277ac */ /* 0x000e620008000a00 */
[----:B------:R-:W-:Y:S01]  /*1390*/  MOV R23, R14 ;  /* 0x0000000e00177202 */ /* 0x000fe20000000f00 */
[----:B------:R-:W-:Y:S01]  /*13a0*/  IMAD.MOV.U32 R5, RZ, RZ, R15 ;  /* 0x000000ffff057224 */ /* 0x000fe200078e000f */
[----:B------:R-:W-:Y:S01]  /*13b0*/  MOV R6, 0x13f0 ;  /* 0x000013f000067802 */ /* 0x000fe20000000f00 */
[----:B-1----:R-:W-:Y:S01]  /*13c0*/  IMAD.U32 R22, RZ, RZ, UR66 ;  /* 0x00000042ff167e24 */ /* 0x002fe2000f8e00ff */
[----:B------:R-:W-:-:S07]  /*13d0*/  MOV R7, UR67 ;  /* 0x0000004300077c02 */ /* 0x000fce0008000f00 */
[----:B0-----:R-:W-:Y:S05]  /*13e0*/  CALL.REL.NOINC `($__internal_38_$__cuda_sm20_div_s64) ;  /* 0x0000007400b87944 */ /* 0x001fea0003c00000 */
[----:B------:R-:W-:-:S04]  /*13f0*/  IADD3 R17, P0, PT, RZ, -R16, RZ ;  /* 0x80000010ff117210 */ /* 0x000fc80007f1e0ff */
[----:B------:R-:W-:-:S05]  /*1400*/  IADD3.X R6, PT, PT, RZ, ~R5, RZ, P0, !PT ;  /* 0x80000005ff067210 */ /* 0x000fca00007fe4ff */
[----:B------:R-:W-:Y:S02]  /*1410*/  IMAD R18, R6, UR14, RZ ;  /* 0x0000000e06127c24 */ /* 0x000fe4000f8e02ff */
[----:B------:R-:W-:-:S04]  /*1420*/  IMAD.WIDE.U32 R6, R17, UR14, R14 ;  /* 0x0000000e11067c25 */ /* 0x000fc8000f8e000e */
[----:B------:R-:W-:-:S04]  /*1430*/  IMAD R17, R17, UR15, R18 ;  /* 0x0000000f11117c24 */ /* 0x000fc8000f8e0212 */
[----:B------:R-:W-:Y:S01]  /*1440*/  IMAD.IADD R18, R17, 0x1, R7 ;  /* 0x0000000111127824 */ /* 0x000fe200078e0207 */
[----:B------:R-:W-:-:S07]  /*1450*/  MOV R17, R5 ;  /* 0x0000000500117202 */ /* 0x000fce0000000f00 */
.L_x_1182:
[----:B------:R-:W-:Y:S05]  /*1460*/  BSYNC.RECONVERGENT B1 ;  /* 0x0000000000017941 */ /* 0x000fea0003800200 */
.L_x_1180:
        /* <DEDUP_REMOVED lines=41> */
.L_x_1184:
        /* <DEDUP_REMOVED lines=8> */
[----:B------:R-:W-:Y:S01]  /*1780*/  IMAD.U32 R7, RZ, RZ, UR18 ;  /* 0x00000012ff077e24 */ /* 0x000fe2000f8e00ff */
[----:B------:R-:W-:Y:S01]  /*1790*/  MOV R18, R8 ;  /* 0x0000000800127202 */ /* 0x000fe20000000f00 */
[----:B------:R-:W-:Y:S01]  /*17a0*/  IMAD.MOV.U32 R19, RZ, RZ, R9 ;  /* 0x000000ffff137224 */ /* 0x000fe200078e0009 */
[----:B------:R-:W-:-:S03]  /*17b0*/  IADD3.X R6, PT, PT, RZ, ~R5, RZ, P0, !PT ;  /* 0x80000005ff067210 */ /* 0x000fc600007fe4ff */
[----:B------:R-:W-:-:S04]  /*17c0*/  IMAD.WIDE.U32 R18, R21, R7, R18 ;  /* 0x0000000715127225 */ /* 0x000fc800078e0012 */
[----:B------:R-:W-:Y:S02]  /*17d0*/  IMAD R17, R6, R7, RZ ;  /* 0x0000000706117224 */ /* 0x000fe400078e02ff */
[----:B------:R-:W-:-:S04]  /*17e0*/  IMAD.U32 R6, RZ, RZ, UR19 ;  /* 0x00000013ff067e24 */ /* 0x000fc8000f8e00ff */
[----:B------:R-:W-:-:S05]  /*17f0*/  IMAD R17, R21, R6, R17 ;  /* 0x0000000615117224 */ /* 0x000fca00078e0211 */
[----:B------:R-:W-:Y:S01]  /*1800*/  IADD3 R19, PT, PT, R19, R17, RZ ;  /* 0x0000001113137210 */ /* 0x000fe20007ffe0ff */
[----:B------:R-:W-:-:S07]  /*1810*/  IMAD.MOV.U32 R17, RZ, RZ, R5 ;  /* 0x000000ffff117224 */ /* 0x000fce00078e0005 */
.L_x_1185:
[----:B------:R-:W-:Y:S05]  /*1820*/  BSYNC.RECONVERGENT B1 ;  /* 0x0000000000017941 */ /* 0x000fea0003800200 */
.L_x_1183:
        /* <DEDUP_REMOVED lines=11> */
[----:B------:R-:W-:Y:S01]  /*18e0*/  LOP3.LUT R5, R11, R6, RZ, 0xfc, !PT ;  /* 0x000000060b057212 */ /* 0x000fe200078efcff */
[----:B------:R-:W-:Y:S03]  /*18f0*/  BSSY.RECONVERGENT B1, `(.L_x_1186) ;  /* 0x000002d000017945 */ /* 0x000fe60003800200 */
[----:B------:R-:W-:Y:S01]  /*1900*/  ISETP.NE.U32.AND P0, PT, R5, RZ, PT ;  /* 0x000000ff0500720c */ /* 0x000fe20003f05070 */
[----:B--2---:R0:W-:-:S12]  /*1910*/  STL.64 [R1], R18 ;  /* 0x0000001201007387 */ /* 0x0041d80000100a00 */
[----:B------:R-:W-:Y:S05]  /*1920*/  @P0 BRA `(.L_x_1187) ;  /* 0x00000000005c0947 */ /* 0x000fea0003800000 */
[----:B------:R-:W1:Y:S01]  /*1930*/  I2F.U32.RP R5, R7 ;  /* 0x0000000700057306 */ /* 0x000e620000209000 */
[----:B------:R-:W-:-:S07]  /*1940*/  ISETP.NE.U32.AND P2, PT, R7, RZ, PT ;  /* 0x000000ff0700720c */ /* 0x000fce0003f45070 */
[----:B-1----:R-:W1:Y:S02]  /*1950*/  MUFU.RCP R5, R5 ;  /* 0x0000000500057308 */ /* 0x002e640000001000 */
[----:B-1----:R-:W-:-:S06]  /*1960*/  IADD3 R17, PT, PT, R5, 0xffffffe, RZ ;  /* 0x0ffffffe05117810 */ /* 0x002fcc0007ffe0ff */
[----:B------:R-:W1:Y:S02]  /*1970*/  F2I.FTZ.U32.TRUNC.NTZ R17, R17 ;  /* 0x0000001100117305 */ /* 0x000e64000021f000 */
[----:B-1----:R-:W-:-:S04]  /*1980*/  IMAD.MOV R16, RZ, RZ, -R17 ;  /* 0x000000ffff107224 */ /* 0x002fc800078e0a11 */
[----:B0-----:R-:W-:Y:S02]  /*1990*/  IMAD R19, R16, R7, RZ ;  /* 0x0000000710137224 */ /* 0x001fe400078e02ff */
[----:B------:R-:W-:-:S05]  /*19a0*/  HFMA2 R16, -RZ, RZ, 0, 0 ;  /* 0x00000000ff107431 */ /* 0x000fca00000001ff */
[----:B------:R-:W-:-:S04]  /*19b0*/  IMAD.HI.U32 R19, R17, R19, R16 ;  /* 0x0000001311137227 */ /* 0x000fc800078e0010 */
[----:B------:R-:W-:Y:S02]  /*19c0*/  IMAD.MOV.U32 R17, RZ, RZ, RZ ;  /* 0x000000ffff117224 */ /* 0x000fe400078e00ff */
        /* <DEDUP_REMOVED lines=13> */
.L_x_1187:
        /* <DEDUP_REMOVED lines=9> */
[----:B------:R-:W-:Y:S02]  /*1b30*/  MOV R7, UR18 ;  /* 0x0000001200077c02 */ /* 0x000fe40008000f00 */
[----:B------:R-:W-:Y:S01]  /*1b40*/  MOV R19, R11 ;  /* 0x0000000b00137202 */ /* 0x000fe20000000f00 */
[----:B------:R-:W-:-:S04]  /*1b50*/  IMAD.X R6, RZ, RZ, ~R5, P0 ;  /* 0x000000ffff067224 */ /* 0x000fc800000e0e05 */
[-C--:B------:R-:W-:Y:S01]  /*1b60*/  IMAD R17, R6, R7.reuse, RZ ;  /* 0x0000000706117224 */ /* 0x080fe200078e02ff */
[----:B------:R-:W-:Y:S01]  /*1b70*/  MOV R6, UR19 ;  /* 0x0000001300067c02 */ /* 0x000fe20008000f00 */
[----:B------:R-:W-:-:S04]  /*1b80*/  IMAD.WIDE.U32 R18, R20, R7, R18 ;  /* 0x0000000714127225 */ /* 0x000fc800078e0012 */
[----:B------:R-:W-:-:S04]  /*1b90*/  IMAD R17, R20, R6, R17 ;  /* 0x0000000614117224 */ /* 0x000fc800078e0211 */
[----:B------:R-:W-:Y:S01]  /*1ba0*/  IMAD.IADD R19, R17, 0x1, R19 ;  /* 0x0000000111137824 */ /* 0x000fe200078e0213 */
[----:B------:R-:W-:-:S07]  /*1bb0*/  MOV R17, R5 ;  /* 0x0000000500117202 */ /* 0x000fce0000000f00 */
.L_x_1188:
[----:B------:R-:W-:Y:S05]  /*1bc0*/  BSYNC.RECONVERGENT B1 ;  /* 0x0000000000017941 */ /* 0x000fea0003800200 */
.L_x_1186:
        /* <DEDUP_REMOVED lines=10> */
[----:B------:R-:W2:Y:S01]  /*1c70*/  LDG.E.64 R18, desc[UR76][R16.64] ;  /* 0x0000004c10127981 */ /* 0x000ea2000c1e1b00 */
[----:B------:R-:W-:Y:S01]  /*1c80*/  LOP3.LUT R5, R13, R6, RZ, 0xfc, !PT ;  /* 0x000000060d057212 */ /* 0x000fe200078efcff */
[----:B------:R-:W-:Y:S03]  /*1c90*/  BSSY.RECONVERGENT B1, `(.L_x_1189) ;  /* 0x000002d000017945 */ /* 0x000fe60003800200 */
[----:B------:R-:W-:Y:S01]  /*1ca0*/  ISETP.NE.U32.AND P0, PT, R5, RZ, PT ;  /* 0x000000ff0500720c */ /* 0x000fe20003f05070 */
[----:B--2---:R0:W-:-:S12]  /*1cb0*/  STL.64 [R1+0x38], R18 ;  /* 0x0000381201007387 */ /* 0x0041d80000100a00 */
[----:B------:R-:W-:Y:S05]  /*1cc0*/  @P0 BRA `(.L_x_1190) ;  /* 0x00000000005c0947 */ /* 0x000fea0003800000 */
[----:B------:R-:W1:Y:S01]  /*1cd0*/  I2F.U32.RP R5, R7 ;  /* 0x0000000700057306 */ /* 0x000e620000209000 */
[----:B------:R-:W-:-:S07]  /*1ce0*/  ISETP.NE.U32.AND P2, PT, R7, RZ, PT ;  /* 0x000000ff0700720c */ /* 0x000fce0003f45070 */
[----:B-1----:R-:W1:Y:S02]  /*1cf0*/  MUFU.RCP R5, R5 ;  /* 0x0000000500057308 */ /* 0x002e640000001000 */
[----:B-1----:R-:W-:-:S06]  /*1d00*/  VIADD R17, R5, 0xffffffe ;  /* 0x0ffffffe05117836 */ /* 0x002fcc0000000000 */
[----:B------:R-:W1:Y:S02]  /*1d10*/  F2I.FTZ.U32.TRUNC.NTZ R17, R17 ;  /* 0x0000001100117305 */ /* 0x000e64000021f000 */
[----:B-1----:R-:W-:-:S05]  /*1d20*/  IADD3 R16, PT, PT, RZ, -R17, RZ ;  /* 0x80000011ff107210 */ /* 0x002fca0007ffe0ff */
[----:B0-----:R-:W-:Y:S02]  /*1d30*/  IMAD R19, R16, R7, RZ ;  /* 0x0000000710137224 */ /* 0x001fe400078e02ff */
        /* <DEDUP_REMOVED lines=16> */
.L_x_1190:
        /* <DEDUP_REMOVED lines=18> */
.L_x_1191:
[----:B------:R-:W-:Y:S05]  /*1f60*/  BSYNC.RECONVERGENT B1 ;  /* 0x0000000000017941 */ /* 0x000fea0003800200 */
.L_x_1189:
        /* <DEDUP_REMOVED lines=14> */
[----:B--2---:R0:W-:-:S12]  /*2050*/  STL.64 [R1+0x48], R18 ;  /* 0x0000481201007387 */ /* 0x0041d80000100a00 */
[----:B------:R-:W-:Y:S05]  /*2060*/  @P0 BRA `(.L_x_1193) ;  /* 0x00000000005c0947 */ /* 0x000fea0003800000 */
[----:B0-----:R-:W0:Y:S01]  /*2070*/  I2F.U32.RP R18, R7 ;  /* 0x0000000700127306 */ /* 0x001e220000209000 */
[----:B------:R-:W-:Y:S01]  /*2080*/  HFMA2 R16, -RZ, RZ, 0, 0 ;  /* 0x00000000ff107431 */ /* 0x000fe200000001ff */
[----:B------:R-:W-:-:S06]  /*2090*/  ISETP.NE.U32.AND P2, PT, R7, RZ, PT ;  /* 0x000000ff0700720c */ /* 0x000fcc0003f45070 */
        /* <DEDUP_REMOVED lines=18> */
[----:B------:R-:W-:Y:S01]  /*21c0*/  MOV R7, RZ ;  /* 0x000000ff00077202 */ /* 0x000fe20000000f00 */
[----:B------:R-:W-:Y:S06]  /*21d0*/  BRA `(.L_x_1194) ;  /* 0x0000000000407947 */ /* 0x000fec0003800000 */
.L_x_1193:
        /* <DEDUP_REMOVED lines=8> */
[----:B------:R-:W-:Y:S02]  /*2260*/  MOV R7, R15 ;  /* 0x0000000f00077202 */ /* 0x000fe40000000f00 */
[----:B------:R-:W-:-:S05]  /*2270*/  IADD3.X R6, PT, PT, RZ, ~R5, RZ, P0, !PT ;  /* 0x80000005ff067210 */ /* 0x000fca00007fe4ff */
[----:B------:R-:W-:-:S04]  /*2280*/  IMAD R6, R6, UR18, RZ ;  /* 0x0000001206067c24 */ /* 0x000fc8000f8e02ff */
[----:B------:R-:W-:Y:S02]  /*2290*/  IMAD R17, R18, UR19, R6 ;  /* 0x0000001312117c24 */ /* 0x000fe4000f8e0206 */
[----:B------:R-:W-:-:S04]  /*22a0*/  IMAD.MOV.U32 R6, RZ, RZ, R14 ;  /* 0x000000ffff067224 */ /* 0x000fc800078e000e */
[----:B------:R-:W-:-:S04]  /*22b0*/  IMAD.WIDE.U32 R6, R18, UR18, R6 ;  /* 0x0000001212067c25 */ /* 0x000fc8000f8e0006 */
[----:B------:R-:W-:Y:S01]  /*22c0*/  IMAD.IADD R7, R17, 0x1, R7 ;  /* 0x0000000111077824 */ /* 0x000fe200078e0207 */
[----:B------:R-:W-:-:S07]  /*22d0*/  MOV R17, R5 ;  /* 0x0000000500117202 */ /* 0x000fce0000000f00 */
.L_x_1194:
[----:B------:R-:W-:Y:S05]  /*22e0*/  BSYNC.RECONVERGENT B1 ;  /* 0x0000000000017941 */ /* 0x000fea0003800200 */
.L_x_1192:
        /* <DEDUP_REMOVED lines=17> */
[----:B------:R-:W-:Y:S01]  /*2400*/  MOV R7, UR11 ;  /* 0x0000000b00077c02 */ /* 0x000fe20008000f00 */
[----:B------:R-:W-:Y:S02]  /*2410*/  IMAD.MOV.U32 R16, RZ, RZ, RZ ;  /* 0x000000ffff107224 */ /* 0x000fe400078e00ff */
[----:B------:R-:W-:Y:S01]  /*2420*/  IMAD.MOV.U32 R9, RZ, RZ, RZ ;  /* 0x000000ffff097224 */ /* 0x000fe200078e00ff */
        /* <DEDUP_REMOVED lines=21> */
.L_x_1196:
        /* <DEDUP_REMOVED lines=10> */
[----:B------:R-:W-:Y:S01]  /*2620*/  IADD3.X R18, PT, PT, RZ, ~R5, RZ, P0, !PT ;  /* 0x80000005ff127210 */ /* 0x000fe200007fe4ff */
[----:B------:R-:W-:-:S04]  /*2630*/  IMAD.WIDE.U32 R8, R17, R7, R8 ;  /* 0x0000000711087225 */ /* 0x000fc800078e0008 */
[----:B------:R-:W-:-:S04]  /*2640*/  IMAD R18, R18, R7, RZ ;  /* 0x0000000712127224 */ /* 0x000fc800078e02ff */
[----:B------:R-:W-:Y:S02]  /*2650*/  IMAD R18, R17, R6, R18 ;  /* 0x0000000611127224 */ /* 0x000fe400078e0212 */
[----:B------:R-:W-:-:S03]  /*2660*/  IMAD.MOV.U32 R17, RZ, RZ, R5 ;  /* 0x000000ffff117224 */ /* 0x000fc600078e0005 */
[----:B------:R-:W-:-:S07]  /*2670*/  IADD3 R9, PT, PT, R9, R18, RZ ;  /* 0x0000001209097210 */ /* 0x000fce0007ffe0ff */
.L_x_1197:
[----:B------:R-:W-:Y:S05]  /*2680*/  BSYNC.RECONVERGENT B1 ;  /* 0x0000000000017941 */ /* 0x000fea0003800200 */
.L_x_1195:
[----:B------:R-:W-:Y:S01]  /*2690*/  IMAD R5, R9, UR30, RZ ;  /* 0x0000001e09057c24 */ /* 0x000fe2000f8e02ff */
[----:B------:R-:W-:Y:S03]  /*26a0*/  BSSY.RECONVERGENT B1, `(.L_x_1198) ;  /* 0x0000033000017945 */ /* 0x000fe60003800200 */
[C---:B------:R-:W-:Y:S02]  /*26b0*/  IMAD R5, R8.reuse, UR31, R5 ;  /* 0x0000001f08057c24 */ /* 0x040fe4000f8e0205 */
[----:B------:R-:W-:-:S05]  /*26c0*/  IMAD.WIDE.U32 R8, R8, UR30, RZ ;  /* 0x0000001e08087c25 */ /* 0x000fca000f8e00ff */
[----:B------:R-:W-:Y:S01]  /*26d0*/  IADD3 R9, PT, PT, R9, R5, RZ ;  /* 0x0000000509097210 */ /* 0x000fe20007ffe0ff */
[----:B------:R-:W-:Y:S02]  /*26e0*/  IMAD R5, R17, UR28, RZ ;  /* 0x0000001c11057c24 */ /* 0x000fe4000f8e02ff */
[----:B0-----:R-:W-:Y:S01]  /*26f0*/  IMAD.WIDE.U32 R18, R16, UR28, R8 ;  /* 0x0000001c10127c25 */ /* 0x001fe2000f8e0008 */
[----:B------:R-:W-:-:S03]  /*2700*/  LOP3.LUT R8, R11, R6, RZ, 0xfc, !PT ;  /* 0x000000060b087212 */ /* 0x000fc600078efcff */
[----:B------:R-:W-:Y:S01]  /*2710*/  IMAD R5, R16, UR29, R5 ;  /* 0x0000001d10057c24 */ /* 0x000fe2000f8e0205 */
[----:B------:R0:W-:Y:S01]  /*2720*/  STL.64 [R1+0x20], R18 ;  /* 0x0000201201007387 */ /* 0x0001e20000100a00 */
[----:B------:R-:W-:Y:S02]  /*2730*/  ISETP.NE.U32.AND P0, PT, R8, RZ, PT ;  /* 0x000000ff0800720c */ /* 0x000fe40003f05070 */
[----:B------:R-:W-:-:S05]  /*2740*/  IMAD.IADD R5, R19, 0x1, R5 ;  /* 0x0000000113057824 */ /* 0x000fca00078e0205 */
[----:B------:R0:W-:Y:S06]  /*2750*/  STL [R1+0x7c], R5 ;  /* 0x00007c0501007387 */ /* 0x0001ec0000100800 */
[----:B------:R-:W-:Y:S05]  /*2760*/  @P0 BRA `(.L_x_1199) ;  /* 0x0000000000580947 */ /* 0x000fea0003800000 */
[----:B0-----:R-:W0:Y:S01]  /*2770*/  I2F.U32.RP R5, R7 ;  /* 0x0000000700057306 */ /* 0x001e220000209000 */
        /* <DEDUP_REMOVED lines=21> */
.L_x_1199:
[----:B------:R-:W1:Y:S01]  /*28d0*/  LDCU.64 UR66, c[0x0][0xef0] ;  /* 0x0001de00ff4277ac */ /* 0x000e620008000a00 */
[----:B------:R-:W-:Y:S01]  /*28e0*/  IMAD.MOV.U32 R23, RZ, RZ, R10 ;  /* 0x000000ffff177224 */ /* 0x000fe200078e000a */
[----:B0-----:R-:W-:Y:S02]  /*28f0*/  MOV R5, R11 ;  /* 0x0000000b00057202 */ /* 0x001fe40000000f00 */
[----:B------:R-:W-:Y:S02]  /*2900*/  MOV R6, 0x2940 ;  /* 0x0000294000067802 */ /* 0x000fe40000000f00 */
[----:B-1----:R-:W-:Y:S01]  /*2910*/  MOV R22, UR66 ;  /* 0x0000004200167c02 */ /* 0x002fe20008000f00 */
[----:B------:R-:W-:-:S07]  /*2920*/  IMAD.U32 R7, RZ, RZ, UR67 ;  /* 0x00000043ff077e24 */ /* 0x000fce000f8e00ff */
[----:B------:R-:W-:Y:S05]  /*2930*/  CALL.REL.NOINC `($__internal_38_$__cuda_sm20_div_s64) ;  /* 0x0000006000647944 */ /* 0x000fea0003c00000 */
        /* <DEDUP_REMOVED lines=9> */
.L_x_1200:
[----:B------:R-:W-:Y:S05]  /*29d0*/  BSYNC.RECONVERGENT B1 ;  /* 0x0000000000017941 */ /* 0x000fea0003800200 */
.L_x_1198:
[----:B------:R-:W-:Y:S01]  /*29e0*/  IMAD R5, R8, UR30, RZ ;  /* 0x0000001e08057c24 */ /* 0x000fe2000f8e02ff */
[----:B------:R-:W-:Y:S01]  /*29f0*/  BSSY.RECONVERGENT B1, `(.L_x_1201) ;  /* 0x0000033000017945 */ /* 0x000fe20003800200 */
[----:B------:R-:W-:-:S04]  /*2a00*/  IMAD.WIDE.U32 R8, R10, UR30, RZ ;  /* 0x0000001e0a087c25 */ /* 0x000fc8000f8e00ff */
[----:B------:R-:W-:-:S05]  /*2a10*/  IMAD R5, R10, UR31, R5 ;  /* 0x0000001f0a057c24 */ /* 0x000fca000f8e0205 */
[----:B------:R-:W-:Y:S01]  /*2a20*/  IADD3 R9, PT, PT, R9, R5, RZ ;  /* 0x0000000509097210 */ /* 0x000fe20007ffe0ff */
[----:B------:R-:W-:Y:S02]  /*2a30*/  IMAD R5, R17, UR28, RZ ;  /* 0x0000001c11057c24 */ /* 0x000fe4000f8e02ff */
[----:B------:R-:W-:Y:S01]  /*2a40*/  IMAD.WIDE.U32 R18, R16, UR28, R8 ;  /* 0x0000001c10127c25 */ /* 0x000fe2000f8e0008 */
        /* <DEDUP_REMOVED lines=29> */
.L_x_1202:
        /* <DEDUP_REMOVED lines=16> */
.L_x_1203:
[----:B------:R-:W-:Y:S05]  /*2d20*/  BSYNC.RECONVERGENT B1 ;  /* 0x0000000000017941 */ /* 0x000fea0003800200 */
.L_x_1201:
[----:B------:R-:W-:Y:S01]  /*2d30*/  IMAD R5, R8, UR30, RZ ;  /* 0x0000001e08057c24 */ /* 0x000fe2000f8e02ff */
[----:B------:R-:W-:Y:S01]  /*2d40*/  LOP3.LUT R6, R15, R6, RZ, 0xfc, !PT ;  /* 0x000000060f067212 */ /* 0x000fe200078efcff */
[----:B------:R-:W-:Y:S01]  /*2d50*/  IMAD.WIDE.U32 R8, R12, UR30, RZ ;  /* 0x0000001e0c087c25 */ /* 0x000fe2000f8e00ff */
[----:B------:R-:W-:Y:S02]  /*2d60*/  BSSY.RECONVERGENT B1, `(.L_x_1204) ;  /* 0x0000031000017945 */ /* 0x000fe40003800200 */
[----:B------:R-:W-:Y:S01]  /*2d70*/  ISETP.NE.U32.AND P0, PT, R6, RZ, PT ;  /* 0x000000ff0600720c */ /* 0x000fe20003f05070 */
[----:B------:R-:W-:-:S05]  /*2d80*/  IMAD R5, R12, UR31, R5 ;  /* 0x0000001f0c057c24 */ /* 0x000fca000f8e0205 */
[----:B------:R-:W-:Y:S01]  /*2d90*/  IADD3 R9, PT, PT, R9, R5, RZ ;  /* 0x0000000509097210 */ /* 0x000fe20007ffe0ff */
[----:B------:R-:W-:Y:S02]  /*2da0*/  IMAD R5, R17, UR28, RZ ;  /* 0x0000001c11057c24 */ /* 0x000fe4000f8e02ff */
[----:B------:R-:W-:-:S04]  /*2db0*/  IMAD.WIDE.U32 R10, R16, UR28, R8 ;  /* 0x0000001c100a7c25 */ /* 0x000fc8000f8e0008 */
[----:B------:R-:W-:Y:S01]  /*2dc0*/  IMAD R5, R16, UR29, R5 ;  /* 0x0000001d10057c24 */ /* 0x000fe2000f8e0205 */
[----:B------:R0:W-:Y:S03]  /*2dd0*/  STL.64 [R1+0x30], R10 ;  /* 0x0000300a01007387 */ /* 0x0001e60000100a00 */
[----:B------:R-:W-:-:S05]  /*2de0*/  IMAD.IADD R5, R11, 0x1, R5 ;  /* 0x000000010b057824 */ /* 0x000fca00078e0205 */
[----:B------:R0:W-:Y:S01]  /*2df0*/  STL [R1+0x74], R5 ;  /* 0x0000740501007387 */ /* 0x0001e20000100800 */
[----:B------:R-:W-:Y:S05]  /*2e00*/  @P0 BRA `(.L_x_1205) ;  /* 0x00000000005c0947 */ /* 0x000fea0003800000 */
[----:B0-----:R-:W0:Y:S01]  /*2e10*/  I2F.U32.RP R5, R7 ;  /* 0x0000000700057306 */ /* 0x001e220000209000 */
[----:B------:R-:W-:Y:S01]  /*2e20*/  HFMA2 R8, -RZ, RZ, 0, 0 ;  /* 0x00000000ff087431 */ /* 0x000fe200000001ff */
[----:B------:R-:W-:Y:S01]  /*2e30*/  ISETP.NE.U32.AND P2, PT, R7, RZ, PT ;  /* 0x000000ff0700720c */ /* 0x000fe20003f45070 */
[----:B------:R-:W-:Y:S01]  /*2e40*/  IMAD.MOV.U32 R17, RZ, RZ, RZ ;  /* 0x000000ffff117224 */ /* 0x000fe200078e00ff */
        /* <DEDUP_REMOVED lines=19> */
.L_x_1205:
[----:B------:R-:W1:Y:S01]  /*2f80*/  LDCU.64 UR66, c[0x0][0xef0] ;  /* 0x0001de00ff4277ac */ /* 0x000e620008000a00 */
[----:B------:R-:W-:Y:S01]  /*2f90*/  MOV R23, R14 ;  /* 0x0000000e00177202 */ /* 0x000fe20000000f00 */
[----:B0-----:R-:W-:Y:S01]  /*2fa0*/  IMAD.MOV.U32 R5, RZ, RZ, R15 ;  /* 0x000000ffff057224 */ /* 0x001fe200078e000f */
[----:B------:R-:W-:Y:S01]  /*2fb0*/  MOV R6, 0x2ff0 ;  /* 0x00002ff000067802 */ /* 0x000fe20000000f00 */
[----:B-1----:R-:W-:Y:S01]  /*2fc0*/  IMAD.U32 R22, RZ, RZ, UR66 ;  /* 0x00000042ff167e24 */ /* 0x002fe2000f8e00ff */
[----:B------:R-:W-:-:S07]  /*2fd0*/  MOV R7, UR67 ;  /* 0x0000004300077c02 */ /* 0x000fce0008000f00 */
[----:B------:R-:W-:Y:S05]  /*2fe0*/  CALL.REL.NOINC `($__internal_38_$__cuda_sm20_div_s64) ;  /* 0x0000005800b87944 */ /* 0x000fea0003c00000 */
[----:B------:R-:W-:Y:S01]  /*2ff0*/  IADD3 R6, P0, PT, RZ, -R16, RZ ;  /* 0x80000010ff067210 */ /* 0x000fe20007f1e0ff */
[----:B------:R-:W-:-:S03]  /*3000*/  IMAD.MOV.U32 R17, RZ, RZ, R5 ;  /* 0x000000ffff117224 */ /* 0x000fc600078e0005 */
[----:B------:R-:W-:Y:S01]  /*3010*/  IADD3.X R7, PT, PT, RZ, ~R5, RZ, P0, !PT ;  /* 0x80000005ff077210 */ /* 0x000fe200007fe4ff */
[----:B------:R-:W-:-:S04]  /*3020*/  IMAD.WIDE.U32 R14, R6, UR46, R14 ;  /* 0x0000002e060e7c25 */ /* 0x000fc8000f8e000e */
[----:B------:R-:W-:-:S04]  /*3030*/  IMAD R7, R7, UR46, RZ ;  /* 0x0000002e07077c24 */ /* 0x000fc8000f8e02ff */
[----:B------:R-:W-:Y:S01]  /*3040*/  IMAD R6, R6, UR47, R7 ;  /* 0x0000002f06067c24 */ /* 0x000fe2000f8e0207 */
[----:B------:R-:W-:-:S03]  /*3050*/  MOV R7, R14 ;  /* 0x0000000e00077202 */ /* 0x000fc60000000f00 */
[----:B------:R-:W-:-:S07]  /*3060*/  IMAD.IADD R6, R6, 0x1, R15 ;  /* 0x0000000106067824 */ /* 0x000fce00078e020f */
.L_x_1206:
[----:B------:R-:W-:Y:S05]  /*3070*/  BSYNC.RECONVERGENT B1 ;  /* 0x0000000000017941 */ /* 0x000fea0003800200 */
.L_x_1204:
[----:B------:R-:W-:Y:S01]  /*3080*/  IMAD R5, R6, UR30, RZ ;  /* 0x0000001e06057c24 */ /* 0x000fe2000f8e02ff */
[----:B------:R-:W-:Y:S03]  /*3090*/  BSSY.RECONVERGENT B1, `(.L_x_1207) ;  /* 0x0000034000017945 */ /* 0x000fe60003800200 */
[C---:B------:R-:W-:Y:S02]  /*30a0*/  IMAD R5, R7.reuse, UR31, R5 ;  /* 0x0000001f07057c24 */ /* 0x040fe4000f8e0205 */
[----:B------:R-:W-:-:S05]  /*30b0*/  IMAD.WIDE.U32 R6, R7, UR30, RZ ;  /* 0x0000001e07067c25 */ /* 0x000fca000f8e00ff */
[----:B------:R-:W-:Y:S01]  /*30c0*/  IADD3 R7, PT, PT, R7, R5, RZ ;  /* 0x0000000507077210 */ /* 0x000fe20007ffe0ff */
[----:B------:R-:W-:Y:S02]  /*30d0*/  IMAD R5, R17, UR28, RZ ;  /* 0x0000001c11057c24 */ /* 0x000fe4000f8e02ff */
[----:B------:R-:W-:Y:S01]  /*30e0*/  IMAD.WIDE.U32 R8, R16, UR28, R6 ;  /* 0x0000001c10087c25 */ /* 0x000fe2000f8e0006 */
[----:B------:R-:W-:-:S03]  /*30f0*/  LOP3.LUT R6, R2, UR75, RZ, 0xfc, !PT ;  /* 0x0000004b02067c12 */ /* 0x000fc6000f8efcff */
[----:B------:R-:W-:Y:S01]  /*3100*/  IMAD R5, R16, UR29, R5 ;  /* 0x0000001d10057c24 */ /* 0x000fe2000f8e0205 */
[----:B------:R0:W-:Y:S01]  /*3110*/  STL.64 [R1+0x8], R8 ;  /* 0x0000080801007387 */ /* 0x0001e20000100a00 */
[----:B------:R-:W-:Y:S02]  /*3120*/  ISETP.NE.U32.AND P0, PT, R6, RZ, PT ;  /* 0x000000ff0600720c */ /* 0x000fe40003f05070 */
[----:B------:R-:W-:-:S05]  /*3130*/  IMAD.IADD R5, R9, 0x1, R5 ;  /* 0x0000000109057824 */ /* 0x000fca00078e0205 */
[----:B------:R0:W-:Y:S06]  /*3140*/  STL [R1+0x70], R5 ;  /* 0x0000700501007387 */ /* 0x0001ec0000100800 */
[----:B------:R-:W-:Y:S05]  /*3150*/  @P0 BRA `(.L_x_1208) ;  /* 0x00000000005c0947 */ /* 0x000fea0003800000 */
[----:B0-----:R-:W0:Y:S01]  /*3160*/  I2F.U32.RP R5, UR74 ;  /* 0x0000004a00057d06 */ /* 0x001e220008209000 */
[----:B------:R-:W-:Y:S01]  /*3170*/  HFMA2 R6, -RZ, RZ, 0, 0 ;  /* 0x00000000ff067431 */ /* 0x000fe200000001ff */
[----:B------:R-:W-:Y:S01]  /*3180*/  ISETP.NE.U32.AND P2, PT, RZ, UR74, PT ;  /* 0x0000004aff007c0c */ /* 0x000fe2000bf45070 */
[----:B------:R-:W-:-:S05]  /*3190*/  IMAD.MOV.U32 R17, RZ, RZ, RZ ;  /* 0x000000ffff117224 */ /* 0x000fca00078e00ff */
[----:B0-----:R-:W0:Y:S02]  /*31a0*/  MUFU.RCP R5, R5 ;  /* 0x0000000500057308 */ /* 0x001e240000001000 */
[----:B0-----:R-:W-:-:S06]  /*31b0*/  IADD3 R5, PT, PT, R5, 0xffffffe, RZ ;  /* 0x0ffffffe05057810 */ /* 0x001fcc0007ffe0ff */
[----:B------:R-:W0:Y:S02]  /*31c0*/  F2I.FTZ.U32.TRUNC.NTZ R7, R5 ;  /* 0x0000000500077305 */ /* 0x000e24000021f000 */
[----:B0-----:R-:W-:-:S04]  /*31d0*/  IMAD.MOV R5, RZ, RZ, -R7 ;  /* 0x000000ffff057224 */ /* 0x001fc800078e0a07 */
[----:B------:R-:W-:-:S04]  /*31e0*/  IMAD R5, R5, UR74, RZ ;  /* 0x0000004a05057c24 */ /* 0x000fc8000f8e02ff */
[----:B------:R-:W-:Y:S01]  /*31f0*/  IMAD.HI.U32 R5, R7, R5, R6 ;  /* 0x0000000507057227 */ /* 0x000fe200078e0006 */
[----:B------:R-:W-:-:S05]  /*3200*/  MOV R7, RZ ;  /* 0x000000ff00077202 */ /* 0x000fca0000000f00 */
        /* <DEDUP_REMOVED lines=12> */
.L_x_1208:
[----:B------:R-:W1:Y:S01]  /*32d0*/  LDCU.64 UR66, c[0x0][0xa10] ;  /* 0x00014200ff4277ac */ /* 0x000e620008000a00 */
[----:B------:R-:W-:Y:S01]  /*32e0*/  MOV R23, R0 ;  /* 0x0000000000177202 */ /* 0x000fe20000000f00 */
[----:B0-----:R-:W-:Y:S01]  /*32f0*/  IMAD.MOV.U32 R5, RZ, RZ, R2 ;  /* 0x000000ffff057224 */ /* 0x001fe200078e0002 */
[----:B------:R-:W-:Y:S01]  /*3300*/  MOV R6, 0x3340 ;  /* 0x0000334000067802 */ /* 0x000fe20000000f00 */
[----:B-1----:R-:W-:Y:S01]  /*3310*/  IMAD.U32 R22, RZ, RZ, UR66 ;  /* 0x00000042ff167e24 */ /* 0x002fe2000f8e00ff */
[----:B------:R-:W-:-:S07]  /*3320*/  MOV R7, UR67 ;  /* 0x0000004300077c02 */ /* 0x000fce0008000f00 */
[----:B------:R-:W-:Y:S05]  /*3330*/  CALL.REL.NOINC `($__internal_38_$__cuda_sm20_div_s64) ;  /* 0x0000005400e47944 */ /* 0x000fea0003c00000 */
[----:B------:R-:W-:Y:S02]  /*3340*/  IADD3 R9, P0, PT, RZ, -R16, RZ ;  /* 0x80000010ff097210 */ /* 0x000fe40007f1e0ff */
[----:B------:R-:W-:Y:S02]  /*3350*/  MOV R7, R2 ;  /* 0x0000000200077202 */ /* 0x000fe40000000f00 */
[-C--:B------:R-:W-:Y:S02]  /*3360*/  IADD3.X R6, PT, PT, RZ, ~R5.reuse, RZ, P0, !PT ;  /* 0x80000005ff067210 */ /* 0x080fe400007fe4ff */
[----:B------:R-:W-:-:S03]  /*3370*/  MOV R17, R5 ;  /* 0x0000000500117202 */ /* 0x000fc60000000f00 */
[----:B------:R-:W-:-:S04]  /*3380*/  IMAD R6, R6, UR50, RZ ;  /* 0x0000003206067c24 */ /* 0x000fc8000f8e02ff */
[----:B------:R-:W-:Y:S02]  /*3390*/  IMAD R8, R9, UR51, R6 ;  /* 0x0000003309087c24 */ /* 0x000fe4000f8e0206 */
[----:B------:R-:W-:-:S04]  /*33a0*/  IMAD.MOV.U32 R6, RZ, RZ, R0 ;  /* 0x000000ffff067224 */ /* 0x000fc800078e0000 */
[----:B------:R-:W-:-:S04]  /*33b0*/  IMAD.WIDE.U32 R6, R9, UR50, R6 ;  /* 0x0000003209067c25 */ /* 0x000fc8000f8e0006 */
[----:B------:R-:W-:-:S07]  /*33c0*/  IMAD.IADD R7, R7, 0x1, R8 ;  /* 0x0000000107077824 */ /* 0x000fce00078e0208 */
.L_x_1209:
[----:B------:R-:W-:Y:S05]  /*33d0*/  BSYNC.RECONVERGENT B1 ;  /* 0x0000000000017941 */ /* 0x000fea0003800200 */
.L_x_1207:
        /* <DEDUP_REMOVED lines=10> */
[----:B------:R-:W2:Y:S01]  /*3480*/  LDG.E.64 R8, desc[UR76][R8.64] ;  /* 0x0000004c08087981 */ /* 0x000ea2000c1e1b00 */
[----:B------:R-:W-:Y:S01]  /*3490*/  LOP3.LUT R5, R2, UR73, RZ, 0xfc, !PT ;  /* 0x0000004902057c12 */ /* 0x000fe2000f8efcff */
[----:B------:R-:W-:Y:S03]  /*34a0*/  BSSY.RECONVERGENT B1, `(.L_x_1210) ;  /* 0x000002b000017945 */ /* 0x000fe60003800200 */
[----:B------:R-:W-:Y:S01]  /*34b0*/  ISETP.NE.U32.AND P0, PT, R5, RZ, PT ;  /* 0x000000ff0500720c */ /* 0x000fe20003f05070 */
[----:B--2---:R0:W-:-:S12]  /*34c0*/  STL.64 [R1+0x50], R8 ;  /* 0x0000500801007387 */ /* 0x0041d80000100a00 */
[----:B------:R-:W-:Y:S05]  /*34d0*/  @P0 BRA `(.L_x_1211) ;  /* 0x00000000005c0947 */ /* 0x000fea0003800000 */
[----:B------:R-:W1:Y:S01]  /*34e0*/  I2F.U32.RP R5, UR72 ;  /* 0x0000004800057d06 */ /* 0x000e620008209000 */
[----:B------:R-:W-:Y:S01]  /*34f0*/  IMAD.MOV.U32 R6, RZ, RZ, RZ ;  /* 0x000000ffff067224 */ /* 0x000fe200078e00ff */
[----:B------:R-:W-:Y:S01]  /*3500*/  ISETP.NE.U32.AND P2, PT, RZ, UR72, PT ;  /* 0x00000048ff007c0c */ /* 0x000fe2000bf45070 */
[----:B------:R-:W-:-:S05]  /*3510*/  HFMA2 R17, -RZ, RZ, 0, 0 ;  /* 0x00000000ff117431 */ /* 0x000fca00000001ff */
[----:B-1----:R-:W1:Y:S02]  /*3520*/  MUFU.RCP R5, R5 ;  /* 0x0000000500057308 */ /* 0x002e640000001000 */
[----:B-1----:R-:W-:-:S06]  /*3530*/  VIADD R5, R5, 0xffffffe ;  /* 0x0ffffffe05057836 */ /* 0x002fcc0000000000 */
[----:B------:R-:W1:Y:S02]  /*3540*/  F2I.FTZ.U32.TRUNC.NTZ R7, R5 ;  /* 0x0000000500077305 */ /* 0x000e64000021f000 */
[----:B-1----:R-:W-:-:S05]  /*3550*/  IADD3 R5, PT, PT, RZ, -R7, RZ ;  /* 0x80000007ff057210 */ /* 0x002fca0007ffe0ff */
[----:B------:R-:W-:-:S04]  /*3560*/  IMAD R5, R5, UR72, RZ ;  /* 0x0000004805057c24 */ /* 0x000fc8000f8e02ff */
[----:B------:R-:W-:-:S04]  /*3570*/  IMAD.HI.U32 R5, R7, R5, R6 ;  /* 0x0000000507057227 */ /* 0x000fc800078e0006 */
[----:B------:R-:W-:Y:S02]  /*3580*/  IMAD.MOV.U32 R7, RZ, RZ, RZ ;  /* 0x000000ffff077224 */ /* 0x000fe400078e00ff */
        /* <DEDUP_REMOVED lines=12> */
.L_x_1211:
        /* <DEDUP_REMOVED lines=16> */
.L_x_1212:
[----:B------:R-:W-:Y:S05]  /*3750*/  BSYNC.RECONVERGENT B1 ;  /* 0x0000000000017941 */ /* 0x000fea0003800200 */
.L_x_1210:
        /* <DEDUP_REMOVED lines=9> */
[----:B------:R-:W-:-:S03]  /*37f0*/  ISETP.NE.U32.AND P0, PT, R6, RZ, PT ;  /* 0x000000ff0600720c */ /* 0x000fc60003f05070 */
[----:B------:R-:W-:-:S05]  /*3800*/  IMAD.IADD R5, R29, 0x1, R5 ;  /* 0x000000011d057824 */ /* 0x000fca00078e0205 */
[----:B------:R1:W-:Y:S05]  /*3810*/  STL [R1+0x2c], R5 ;  /* 0x00002c0501007387 */ /* 0x0003ea0000100800 */
[----:B------:R-:W-:Y:S05]  /*3820*/  @P0 BRA `(.L_x_1214) ;  /* 0x00000000005c0947 */ /* 0x000fea0003800000 */
[----:B-1----:R-:W1:Y:S01]  /*3830*/  I2F.U32.RP R5, UR70 ;  /* 0x0000004600057d06 */ /* 0x002e620008209000 */
[----:B------:R-:W-:Y:S01]  /*3840*/  HFMA2 R6, -RZ, RZ, 0, 0 ;  /* 0x00000000ff067431 */ /* 0x000fe200000001ff */
[----:B------:R-:W-:Y:S01]  /*3850*/  ISETP.NE.U32.AND P2, PT, RZ, UR70, PT ;  /* 0x00000046ff007c0c */ /* 0x000fe2000bf45070 */
[----:B0-----:R-:W-:-:S05]  /*3860*/  IMAD.MOV.U32 R9, RZ, RZ, RZ ;  /* 0x000000ffff097224 */ /* 0x001fca00078e00ff */
[----:B-1----:R-:W0:Y:S02]  /*3870*/  MUFU.RCP R5, R5 ;  /* 0x0000000500057308 */ /* 0x002e240000001000 */
        /* <DEDUP_REMOVED lines=18> */
.L_x_1214:
[----:B------:R-:W2:Y:S01]  /*39a0*/  LDCU.64 UR66, c[0x0][0xd50] ;  /* 0x0001aa00ff4277ac */ /* 0x000ea20008000a00 */
[----:B------:R-:W-:Y:S01]  /*39b0*/  MOV R23, R0 ;  /* 0x0000000000177202 */ /* 0x000fe20000000f00 */
[----:B-1----:R-:W-:Y:S01]  /*39c0*/  IMAD.MOV.U32 R5, RZ, RZ, R2 ;  /* 0x000000ffff057224 */ /* 0x002fe200078e0002 */
[----:B------:R-:W-:Y:S01]  /*39d0*/  MOV R6, 0x3a10 ;  /* 0x00003a1000067802 */ /* 0x000fe20000000f00 */
[----:B--2---:R-:W-:Y:S01]  /*39e0*/  IMAD.U32 R22, RZ, RZ, UR66 ;  /* 0x00000042ff167e24 */ /* 0x004fe2000f8e00ff */
        /* <DEDUP_REMOVED lines=8> */
[----:B------:R-:W-:Y:S01]  /*3a70*/  IMAD.WIDE.U32 R6, R9, UR56, R6 ;  /* 0x0000003809067c25 */ /* 0x000fe2000f8e0006 */
[----:B------:R-:W-:-:S03]  /*3a80*/  MOV R9, R5 ;  /* 0x0000000500097202 */ /* 0x000fc60000000f00 */
[----:B------:R-:W-:Y:S01]  /*3a90*/  IMAD.IADD R7, R7, 0x1, R8 ;  /* 0x0000000107077824 */ /* 0x000fe200078e0208 */
[----:B------:R-:W-:Y:S01]  /*3aa0*/  MOV R10, R6 ;  /* 0x00000006000a7202 */ /* 0x000fe20000000f00 */
[----:B------:R-:W-:-:S07]  /*3ab0*/  IMAD.MOV.U32 R8, RZ, RZ, R16 ;  /* 0x000000ffff087224 */ /* 0x000fce00078e0010 */
.L_x_1215:
[----:B------:R-:W-:Y:S05]  /*3ac0*/  BSYNC.RECONVERGENT B1 ;  /* 0x0000000000017941 */ /* 0x000fea0003800200 */
.L_x_1213:
[----:B------:R-:W-:Y:S01]  /*3ad0*/  IMAD R5, R7, UR42, RZ ;  /* 0x0000002a07057c24 */ /* 0x000fe2000f8e02ff */
[----:B------:R-:W-:Y:S01]  /*3ae0*/  UISETP.NE.U32.AND UP0, UPT, UR58, URZ, UPT ;  /* 0x000000ff3a00728c */ /* 0x000fe2000bf05070 */
[C---:B------:R-:W-:Y:S01]  /*3af0*/  IMAD.WIDE.U32 R6, R10.reuse, UR42, RZ ;  /* 0x0000002a0a067c25 */ /* 0x040fe2000f8e00ff */
[----:B------:R-:W-:Y:S02]  /*3b00*/  CS2R R14, SRZ ;  /* 0x00000000000e7805 */ /* 0x000fe4000001ff00 */
[----:B------:R-:W-:Y:S01]  /*3b10*/  CS2R R22, SRZ ;  /* 0x0000000000167805 */ /* 0x000fe2000001ff00 */
[----:B------:R-:W-:Y:S01]  /*3b20*/  UISETP.NE.AND.EX UP0, UPT, UR59, URZ, UPT, UP0 ;  /* 0x000000ff3b00728c */ /* 0x000fe2000bf05300 */
[----:B------:R-:W-:Y:S01]  /*3b30*/  IMAD R10, R10, UR43, R5 ;  /* 0x0000002b0a0a7c24 */ /* 0x000fe2000f8e0205 */
[----:B------:R-:W-:Y:S01]  /*3b40*/  CS2R R26, SRZ ;  /* 0x00000000001a7805 */ /* 0x000fe2000001ff00 */
[----:B------:R-:W-:Y:S01]  /*3b50*/  IMAD R5, R9, UR40, RZ ;  /* 0x0000002809057c24 */ /* 0x000fe2000f8e02ff */
[----:B------:R-:W-:Y:S01]  /*3b60*/  CS2R R16, SRZ ;  /* 0x0000000000107805 */ /* 0x000fe2000001ff00 */
[----:B------:R-:W-:Y:S01]  /*3b70*/  IMAD.IADD R7, R7, 0x1, R10 ;  /* 0x0000000107077824 */ /* 0x000fe200078e020a */
[----:B------:R-:W-:Y:S01]  /*3b80*/  CS2R R10, SRZ ;  /* 0x00000000000a7805 */ /* 0x000fe2000001ff00 */
[C---:B------:R-:W-:Y:S01]  /*3b90*/  IMAD R5, R8.reuse, UR41, R5 ;  /* 0x0000002908057c24 */ /* 0x040fe2000f8e0205 */
[----:B------:R-:W-:Y:S01]  /*3ba0*/  CS2R R12, SRZ ;  /* 0x00000000000c7805 */ /* 0x000fe2000001ff00 */
[----:B------:R-:W-:Y:S01]  /*3bb0*/  IMAD.WIDE.U32 R8, R8, UR40, R6 ;  /* 0x0000002808087c25 */ /* 0x000fe2000f8e0006 */
[----:B------:R-:W-:-:S02]  /*3bc0*/  CS2R R6, SRZ ;  /* 0x0000000000067805 */ /* 0x000fc4000001ff00 */
[----:B------:R-:W-:Y:S01]  /*3bd0*/  CS2R R24, SRZ ;  /* 0x0000000000187805 */ /* 0x000fe2000001ff00 */
[----:B------:R0:W-:Y:S01]  /*3be0*/  STL [R1+0x28], R5 ;  /* 0x0000280501007387 */ /* 0x0001e20000100800 */
[----:B------:R-:W-:Y:S05]  /*3bf0*/  BRA.U !UP0, `(.L_x_1216) ;  /* 0x0000000108f87547 */ /* 0x000fea000b800000 */
[----:B0-----:R-:W-:Y:S01]  /*3c00*/  IMAD R5, R3, UR60, RZ ;  /* 0x0000003c03057c24 */ /* 0x001fe2000f8e02ff */
[C---:B------:R-:W-:Y:S01]  /*3c10*/  IADD3 R11, P0, PT, R4.reuse, UR12, RZ ;  /* 0x0000000c040b7c10 */ /* 0x040fe2000ff1e0ff */
[----:B------:R-:W-:-:S03]  /*3c20*/  IMAD.WIDE.U32 R12, R4, UR60, RZ ;  /* 0x0000003c040c7c25 */ /* 0x000fc6000f8e00ff */
[----:B------:R-:W-:Y:S01]  /*3c30*/  IADD3 R19, P1, PT, R11, UR12, RZ ;  /* 0x0000000c0b137c10 */ /* 0x000fe2000ff3e0ff */
[C---:B------:R-:W-:Y:S02]  /*3c40*/  IMAD R5, R4.reuse, UR61, R5 ;  /* 0x0000003d04057c24 */ /* 0x040fe4000f8e0205 */
[C---:B------:R-:W-:Y:S01]  /*3c50*/  IMAD R17, R3.reuse, UR62, RZ ;  /* 0x0000003e03117c24 */ /* 0x040fe2000f8e02ff */
[----:B------:R-:W-:Y:S01]  /*3c60*/  IADD3.X R3, PT, PT, R3, UR13, RZ, P0, !PT ;  /* 0x0000000d03037c10 */ /* 0x000fe200087fe4ff */
[----:B------:R-:W-:Y:S01]  /*3c70*/  IMAD.WIDE.U32 R6, R4, UR62, RZ ;  /* 0x0000003e04067c25 */ /* 0x000fe2000f8e00ff */
[----:B------:R-:W-:Y:S02]  /*3c80*/  LEA R14, P0, R12, UR58, 0x3 ;  /* 0x0000003a0c0e7c11 */ /* 0x000fe4000f8018ff */
[----:B------:R-:W-:Y:S01]  /*3c90*/  IADD3 R5, PT, PT, R13, R5, RZ ;  /* 0x000000050d057210 */ /* 0x000fe20007ffe0ff */
[----:B------:R-:W-:Y:S01]  /*3ca0*/  IMAD R20, R3, UR60, RZ ;  /* 0x0000003c03147c24 */ /* 0x000fe2000f8e02ff */
[----:B------:R-:W-:Y:S01]  /*3cb0*/  LEA R16, P2, R6, UR64, 0x3 ;  /* 0x0000004006107c11 */ /* 0x000fe2000f8418ff */
[----:B------:R-:W-:Y:S01]  /*3cc0*/  IMAD R17, R4, UR63, R17 ;  /* 0x0000003f04117c24 */ /* 0x000fe2000f8e0211 */
[----:B------:R-:W-:Y:S01]  /*3cd0*/  LEA.HI.X R15, R12, UR59, R5, 0x3, P0 ;  /* 0x0000003b0c0f7c11 */ /* 0x000fe200080f1c05 */
[----:B------:R-:W-:-:S04]  /*3ce0*/  IMAD.WIDE.U32 R12, R11, UR60, RZ ;  /* 0x0000003c0b0c7c25 */ /* 0x000fc8000f8e00ff */
[----:B------:R-:W-:Y:S01]  /*3cf0*/  IMAD R20, R11, UR61, R20 ;  /* 0x0000003d0b147c24 */ /* 0x000fe2000f8e0214 */
[----:B------:R-:W-:Y:S01]  /*3d00*/  LEA R10, P0, R12, UR58, 0x3 ;  /* 0x0000003a0c0a7c11 */ /* 0x000fe2000f8018ff */
[C---:B------:R-:W-:Y:S01]  /*3d10*/  IMAD R18, R3.reuse, UR62, RZ ;  /* 0x0000003e03127c24 */ /* 0x040fe2000f8e02ff */
[----:B------:R-:W-:Y:S01]  /*3d20*/  IADD3.X R3, PT, PT, R3, UR13, RZ, P1, !PT ;  /* 0x0000000d03037c10 */ /* 0x000fe20008ffe4ff */
[----:B------:R-:W-:Y:S01]  /*3d30*/  IMAD.IADD R17, R7, 0x1, R17 ;  /* 0x0000000107117824 */ /* 0x000fe200078e0211 */
[----:B------:R-:W-:Y:S01]  /*3d40*/  IADD3 R7, PT, PT, R13, R20, RZ ;  /* 0x000000140d077210 */ /* 0x000fe20007ffe0ff */
[C---:B------:R-:W-:Y:S01]  /*3d50*/  IMAD.WIDE.U32 R4, R11.reuse, UR62, RZ ;  /* 0x0000003e0b047c25 */ /* 0x040fe2000f8e00ff */
[----:B------:R-:W5:Y:S02]  /*3d60*/  LDG.E.64 R14, desc[UR76][R14.64] ;  /* 0x0000004c0e0e7981 */ /* 0x000f64000c1e1b00 */
[----:B------:R-:W-:Y:S01]  /*3d70*/  LEA.HI.X R17, R6, UR65, R17, 0x3, P2 ;  /* 0x0000004106117c11 */ /* 0x000fe200090f1c11 */
[----:B------:R-:W-:Y:S01]  /*3d80*/  IMAD R18, R11, UR63, R18 ;  /* 0x0000003f0b127c24 */ /* 0x000fe2000f8e0212 */
[----:B------:R-:W-:Y:S01]  /*3d90*/  LEA.HI.X R11, R12, UR59, R7, 0x3, P0 ;  /* 0x0000003b0c0b7c11 */ /* 0x000fe200080f1c07 */
[----:B------:R-:W-:Y:S01]  /*3da0*/  IMAD R13, R3, UR60, RZ ;  /* 0x0000003c030d7c24 */ /* 0x000fe2000f8e02ff */
[----:B------:R-:W-:Y:S01]  /*3db0*/  IADD3 R21, P0, PT, R19, UR12, RZ ;  /* 0x0000000c13157c10 */ /* 0x000fe2000ff1e0ff */
[----:B------:R-:W-:Y:S01]  /*3dc0*/  IMAD.IADD R5, R5, 0x1, R18 ;  /* 0x0000000105057824 */ /* 0x000fe200078e0212 */
[C---:B------:R-:W-:Y:S01]  /*3dd0*/  LEA R12, P1, R4.reuse, UR64, 0x3 ;  /* 0x00000040040c7c11 */ /* 0x040fe2000f8218ff */
[C---:B------:R-:W-:Y:S01]  /*3de0*/  IMAD.WIDE.U32 R6, R19.reuse, UR60, RZ ;  /* 0x0000003c13067c25 */ /* 0x040fe2000f8e00ff */
[----:B------:R-:W5:Y:S03]  /*3df0*/  LDG.E.64 R16, desc[UR76][R16.64] ;  /* 0x0000004c10107981 */ /* 0x000f66000c1e1b00 */
[----:B------:R-:W-:Y:S01]  /*3e00*/  IMAD R18, R19, UR61, R13 ;  /* 0x0000003d13127c24 */ /* 0x000fe2000f8e020d */
[----:B------:R-:W-:Y:S01]  /*3e10*/  LEA.HI.X R13, R4, UR65, R5, 0x3, P1 ;  /* 0x00000041040d7c11 */ /* 0x000fe200088f1c05 */
[C---:B------:R-:W-:Y:S01]  /*3e20*/  IMAD R20, R3.reuse, UR62, RZ ;  /* 0x0000003e03147c24 */ /* 0x040fe2000f8e02ff */
[----:B------:R-:W-:Y:S01]  /*3e30*/  IADD3.X R3, PT, PT, R3, UR13, RZ, P0, !PT ;  /* 0x0000000d03037c10 */ /* 0x000fe200087fe4ff */
[----:B------:R-:W-:Y:S01]  /*3e40*/  IMAD.WIDE.U32 R4, R19, UR62, RZ ;  /* 0x0000003e13047c25 */ /* 0x000fe2000f8e00ff */
[----:B------:R-:W-:Y:S01]  /*3e50*/  IADD3 R18, PT, PT, R7, R18, RZ ;  /* 0x0000001207127210 */ /* 0x000fe20007ffe0ff */
[----:B------:R-:W5:Y:S01]  /*3e60*/  LDG.E.64 R10, desc[UR76][R10.64] ;  /* 0x0000004c0a0a7981 */ /* 0x000f62000c1e1b00 */
[----:B------:R-:W-:Y:S01]  /*3e70*/  LEA R22, P0, R6, UR58, 0x3 ;  /* 0x0000003a06167c11 */ /* 0x000fe2000f8018ff */
[----:B------:R-:W-:-:S02]  /*3e80*/  IMAD R7, R19, UR63, R20 ;  /* 0x0000003f13077c24 */ /* 0x000fc4000f8e0214 */
[----:B------:R-:W-:Y:S01]  /*3e90*/  IMAD R20, R3, UR60, RZ ;  /* 0x0000003c03147c24 */ /* 0x000fe2000f8e02ff */
[----:B------:R-:W-:Y:S01]  /*3ea0*/  LEA.HI.X R23, R6, UR59, R18, 0x3, P0 ;  /* 0x0000003b06177c11 */ /* 0x000fe200080f1c12 */
[----:B------:R-:W-:Y:S01]  /*3eb0*/  IMAD.IADD R5, R5, 0x1, R7 ;  /* 0x0000000105057824 */ /* 0x000fe200078e0207 */
[C---:B------:R-:W-:Y:S01]  /*3ec0*/  LEA R6, P0, R4.reuse, UR64, 0x3 ;  /* 0x0000004004067c11 */ /* 0x040fe2000f8018ff */
[C---:B------:R-:W-:Y:S01]  /*3ed0*/  IMAD R20, R21.reuse, UR61, R20 ;  /* 0x0000003d15147c24 */ /* 0x040fe2000f8e0214 */
[----:B------:R-:W5:Y:S01]  /*3ee0*/  LDG.E.64 R12, desc[UR76][R12.64] ;  /* 0x0000004c0c0c7981 */ /* 0x000f62000c1e1b00 */
[----:B------:R-:W-:Y:S01]  /*3ef0*/  IMAD.WIDE.U32 R18, R21, UR60, RZ ;  /* 0x0000003c15127c25 */ /* 0x000fe2000f8e00ff */
[----:B------:R-:W-:Y:S02]  /*3f00*/  LEA.HI.X R7, R4, UR65, R5, 0x3, P0 ;  /* 0x0000004104077c11 */ /* 0x000fe400080f1c05 */
[----:B------:R-:W5:Y:S01]  /*3f10*/  LDG.E.64 R22, desc[UR76][R22.64] ;  /* 0x0000004c16167981 */ /* 0x000f62000c1e1b00 */
[----:B------:R-:W-:Y:S01]  /*3f20*/  IMAD R3, R3, UR62, RZ ;  /* 0x0000003e03037c24 */ /* 0x000fe2000f8e02ff */
[----:B------:R-:W-:Y:S01]  /*3f30*/  IADD3 R20, PT, PT, R19, R20, RZ ;  /* 0x0000001413147210 */ /* 0x000fe20007ffe0ff */
[C---:B------:R-:W-:Y:S01]  /*3f40*/  IMAD.WIDE.U32 R4, R21.reuse, UR62, RZ ;  /* 0x0000003e15047c25 */ /* 0x040fe2000f8e00ff */
[C---:B------:R-:W-:Y:S01]  /*3f50*/  LEA R26, P0, R18.reuse, UR58, 0x3 ;  /* 0x0000003a121a7c11 */ /* 0x040fe2000f8018ff */
[----:B------:R-:W5:Y:S02]  /*3f60*/  LDG.E.64 R6, desc[UR76][R6.64] ;  /* 0x0000004c06067981 */ /* 0x000f64000c1e1b00 */
[----:B------:R-:W-:Y:S01]  /*3f70*/  IMAD R3, R21, UR63, R3 ;  /* 0x0000003f15037c24 */ /* 0x000fe2000f8e0203 */
[----:B------:R-:W-:-:S02]  /*3f80*/  LEA.HI.X R27, R18, UR59, R20, 0x3, P0 ;  /* 0x0000003b121b7c11 */ /* 0x000fc400080f1c14 */
[----:B------:R-:W-:Y:S01]  /*3f90*/  LEA R24, P0, R4, UR64, 0x3 ;  /* 0x0000004004187c11 */ /* 0x000fe2000f8018ff */
[----:B------:R-:W-:-:S03]  /*3fa0*/  IMAD.IADD R3, R5, 0x1, R3 ;  /* 0x0000000105037824 */ /* 0x000fc600078e0203 */
[----:B------:R-:W5:Y:S02]  /*3fb0*/  LDG.E.64 R26, desc[UR76][R26.64] ;  /* 0x0000004c1a1a7981 */ /* 0x000f64000c1e1b00 */
[----:B------:R-:W-:-:S06]  /*3fc0*/  LEA.HI.X R25, R4, UR65, R3, 0x3, P0 ;  /* 0x0000004104197c11 */ /* 0x000fcc00080f1c03 */
[----:B------:R-:W5:Y:S02]  /*3fd0*/  LDG.E.64 R24, desc[UR76][R24.64] ;  /* 0x0000004c18187981 */ /* 0x000f64000c1e1b00 */
.L_x_1216:
[----:B------:R-:W2:Y:S04]  /*3fe0*/  LDL.LU.64 R18, [R1] ;  /* 0x0000000001127983 */ /* 0x000ea80000300a00 */
[----:B0-----:R-:W2:Y:S01]  /*3ff0*/  LDL.LU.64 R4, [R1+0x18] ;  /* 0x0000180001047983 */ /* 0x001ea20000300a00 */
        /* <DEDUP_REMOVED lines=8> */
[----:B0----5:R0:W1:Y:S02]  /*4080*/  DADD R4, R4, R14 ;  /* 0x0000000004047229 */ /* 0x021064000000000e */
        /* <DEDUP_REMOVED lines=130> */
.L_x_1218:
[----:B------:R-:W-:Y:S05]  /*48b0*/  BSYNC.RECONVERGENT B1 ;  /* 0x0000000000017941 */ /* 0x000fea0003800200 */
.L_x_1217:
[----:B------:R-:W2:Y:S01]  /*48c0*/  LDL.LU R3, [R1+0x28] ;  /* 0x0000280001037983 */ /* 0x000ea20000300800 */
[----:B-1----:R-:W0:Y:S01]  /*48d0*/  DADD R18, R18, 1 ;  /* 0x3ff0000012127429 */ /* 0x002e220000000000 */
[----:B------:R-:W-:Y:S01]  /*48e0*/  BSSY.RECONVERGENT B1, `(.L_x_1219) ;  /* 0x0000027000017945 */ /* 0x000fe20003800200 */
[----:B0-----:R-:W0:Y:S01]  /*48f0*/  MUFU.RCP64H R5, R19 ;  /* 0x0000001300057308 */ /* 0x001e220000001800 */
[----:B------:R-:W-:-:S04]  /*4900*/  IADD3 R4, PT, PT, R19, 0x300402, RZ ;  /* 0x0030040213047810 */ /* 0x000fc80007ffe0ff */
        /* <DEDUP_REMOVED lines=20> */
[----:B--2---:R-:W-:-:S05]  /*4a50*/  IMAD.IADD R3, R9, 0x1, R3 ;  /* 0x0000000109037824 */ /* 0x004fca00078e0203 */
[----:B------:R1:W-:-:S15]  /*4a60*/  STL [R1+0x4], R3 ;  /* 0x0000040301007387 */ /* 0x0003de0000100800 */
[----:B------:R-:W-:-:S15]  /*4a70*/  NOP ;  /* 0x0000000000007918 */ /* 0x000fde0000000000 */
[----:B------:R-:W-:-:S15]  /*4a80*/  NOP ;  /* 0x0000000000007918 */ /* 0x000fde0000000000 */
[----:B------:R-:W-:-:S13]  /*4a90*/  NOP ;  /* 0x0000000000007918 */ /* 0x000fda0000000000 */
[----:B0-----:R1:W0:Y:S02]  /*4aa0*/  DFMA R4, R14, R16, R14 ;  /* 0x000000100e04722b */ /* 0x001224000000000e */
[----:B01----:R-:W-:Y:S05]  /*4ab0*/  @P0 BRA `(.L_x_1220) ;  /* 0x0000000000240947 */ /* 0x003fea0003800000 */
[----:B------:R-:W-:Y:S01]  /*4ac0*/  MOV R4, 0x4b30 ;  /* 0x00004b3000047802 */ /* 0x000fe20000000f00 */
[----:B------:R-:W-:Y:S01]  /*4ad0*/  IMAD.MOV.U32 R15, RZ, RZ, R19 ;  /* 0x000000ffff0f7224 */ /* 0x000fe200078e0013 */
[----:B------:R-:W-:Y:S02]  /*4ae0*/  LOP3.LUT R3, R19, 0x7fffffff, RZ, 0xc0, !PT ;  /* 0x7fffffff13037812 */ /* 0x000fe400078ec0ff */
[----:B------:R-:W-:Y:S01]  /*4af0*/  MOV R14, R18 ;  /* 0x00000012000e7202 */ /* 0x000fe20000000f00 */
[----:B------:R0:W-:Y:S01]  /*4b00*/  STL [R1], R4 ;  /* 0x0000000401007387 */ /* 0x0001e20000100800 */
[----:B------:R-:W-:-:S07]  /*4b10*/  IADD3 R3, PT, PT, R3, -0x100000, RZ ;  /* 0xfff0000003037810 */ /* 0x000fce0007ffe0ff */
[----:B0-----:R-:W-:Y:S05]  /*4b20*/  CALL.REL.NOINC `($__internal_37_$__cuda_sm20_dblrcp_rn_slowpath_v3) ;  /* 0x00000038005c7944 */ /* 0x001fea0003c00000 */
[----:B------:R-:W-:Y:S01]  /*4b30*/  IMAD.MOV.U32 R4, RZ, RZ, R3 ;  /* 0x000000ffff047224 */ /* 0x000fe200078e0003 */
[----:B------:R-:W-:-:S07]  /*4b40*/  MOV R5, R16 ;  /* 0x0000001000057202 */ /* 0x000fce0000000f00 */
.L_x_1220:
[----:B------:R-:W-:Y:S05]  /*4b50*/  BSYNC.RECONVERGENT B1 ;  /* 0x0000000000017941 */ /* 0x000fea0003800200 */
.L_x_1219:
        /* <DEDUP_REMOVED lines=141> */
.L_x_1222:
[----:B------:R-:W-:Y:S05]  /*5430*/  BSYNC.RECONVERGENT B1 ;  /* 0x0000000000017941 */ /* 0x000fea0003800200 */
.L_x_1221:
        /* <DEDUP_REMOVED lines=39> */
.L_x_1224:
[----:B------:R-:W-:Y:S05]  /*56b0*/  BSYNC.RECONVERGENT B1 ;  /* 0x0000000000017941 */ /* 0x000fea0003800200 */
.L_x_1223:
[----:B------:R-:W2:Y:S04]  /*56c0*/  LDL.LU.64 R16, [R1+0x48] ;  /* 0x0000480001107983 */ /* 0x000ea80000300a00 */
[----:B------:R-:W2:Y:S01]  /*56d0*/  LDL.LU.64 R12, [R1+0x58] ;  /* 0x00005800010c7983 */ /* 0x000ea20000300a00 */
[----:B------:R-:W-:Y:S01]  /*56e0*/  BSSY.RECONVERGENT B1, `(.L_x_1225) ;  /* 0x0000101000017945 */ /* 0x000fe20003800200 */
[----:B--2---:R-:W0:-:S15]  /*56f0*/  DADD R12, R12, R16 ;  /* 0x000000000c0c7229 */ /* 0x004e1e0000000010 */
        /* <DEDUP_REMOVED lines=11> */
[----:B-1----:R-:W0:Y:S02]  /*57b0*/  DADD R6, R12, R6 ;  /* 0x000000000c067229 */ /* 0x002e240000000006 */
[----:B0-----:R-:W-:Y:S01]  /*57c0*/  LOP3.LUT R15, R7, 0x7fffffff, RZ, 0xc0, !PT ;  /* 0x7fffffff070f7812 */ /* 0x001fe200078ec0ff */
[----:B------:R-:W-:-:S15]  /*57d0*/  IMAD.MOV.U32 R14, RZ, RZ, R6 ;  /* 0x000000ffff0e7224 */ /* 0x000fde00078e0006 */
[----:B------:R-:W-:-:S15]  /*57e0*/  NOP ;  /* 0x0000000000007918 */ /* 0x000fde0000000000 */
[----:B------:R-:W-:-:S15]  /*57f0*/  NOP ;  /* 0x0000000000007918 */ /* 0x000fde0000000000 */
[----:B------:R-:W-:-:S15]  /*5800*/  NOP ;  /* 0x0000000000007918 */ /* 0x000fde0000000000 */
[----:B------:R-:W-:-:S01]  /*5810*/  NOP ;  /* 0x0000000000007918 */ /* 0x000fc20000000000 */
[----:B------:R-:W0:Y:S02]  /*5820*/  DSETP.GE.AND P0, PT, R14, R22, PT ;  /* 0x000000160e00722a */ /* 0x000e240003f06000 */
        /* <DEDUP_REMOVED lines=153> */
.L_x_1226:
        /* <DEDUP_REMOVED lines=83> */
.L_x_1227:
[----:B------:R-:W-:Y:S05]  /*66f0*/  BSYNC.RECONVERGENT B1 ;  /* 0x0000000000017941 */ /* 0x000fea0003800200 */
.L_x_1225:
[----:B0-----:R-:W2:Y:S04]  /*6700*/  LDL.LU.64 R14, [R1+0x60] ;  /* 0x00006000010e7983 */ /* 0x001ea80000300a00 */
[----:B------:R-:W2:Y:S01]  /*6710*/  LDL.LU.64 R12, [R1+0x68] ;  /* 0x00006800010c7983 */ /* 0x000ea20000300a00 */
[----:B------:R-:W-:Y:S01]  /*6720*/  IMAD.MOV.U32 R16, RZ, RZ, 0x652b82fe ;  /* 0x652b82feff107424 */ /* 0x000fe200078e00ff */
[----:B------:R-:W-:Y:S01]  /*6730*/  MOV R17, 0x3ff71547 ;  /* 0x3ff7154700117802 */ /* 0x000fe20000000f00 */
[----:B------:R-:W-:Y:S01]  /*6740*/  IMAD.MOV.U32 R20, RZ, RZ, -0x105c611 ;  /* 0xfefa39efff147424 */ /* 0x000fe200078e00ff */
[----:B------:R-:W-:Y:S01]  /*6750*/  MOV R21, 0x3fe62e42 ;  /* 0x3fe62e4200157802 */ /* 0x000fe20000000f00 */
        /* <DEDUP_REMOVED lines=33> */
[----:B0-----:R0:W2:Y:S01]  /*6970*/  DFMA R12, R12, -UR66, R14 ;  /* 0x800000420c0c7c2b */ /* 0x0010a2000800000e */
[----:B------:R-:W-:Y:S01]  /*6980*/  UMOV UR66, 0x69ce2bdf ;  /* 0x69ce2bdf00427882 */ /* 0x000fe20000000000 */
[----:B0-----:R-:W-:Y:S01]  /*6990*/  IMAD.MOV.U32 R14, RZ, RZ, -0x35dec16 ;  /* 0xfca213eaff0e7424 */ /* 0x001fe200078e00ff */
[----:B------:R-:W-:Y:S01]  /*69a0*/  MOV R15, 0x3e928af3 ;  /* 0x3e928af3000f7802 */ /* 0x000fe20000000f00 */
[----:B------:R-:W-:-:S15]  /*69b0*/  UMOV UR67, 0x3e5ade15 ;  /* 0x3e5ade1500437882 */ /* 0x000fde0000000000 */
[----:B------:R-:W-:-:S15]  /*69c0*/  NOP ;  /* 0x0000000000007918 */ /* 0x000fde0000000000 */
[----:B------:R-:W-:-:S15]  /*69d0*/  NOP ;  /* 0x0000000000007918 */ /* 0x000fde0000000000 */
[----:B------:R-:W-:-:S15]  /*69e0*/  NOP ;  /* 0x0000000000007918 */ /* 0x000fde0000000000 */
[----:B--2---:R-:W0:Y:S01]  /*69f0*/  DFMA R14, R12, UR66, R14 ;  /* 0x000000420c0e7c2b */ /* 0x004e22000800000e */
        /* <DEDUP_REMOVED lines=92> */
[----:B------:R0:W2:Y:S02]  /*6fc0*/  @!P1 DMUL R14, R12, R16 ;  /* 0x000000100c0e9228 */ /* 0x0000a40000000000 */
.L_x_1229:
[----:B------:R-:W-:Y:S05]  /*6fd0*/  BSYNC.RECONVERGENT B1 ;  /* 0x0000000000017941 */ /* 0x000fea0003800200 */
.L_x_1228:
[----:B0-----:R-:W3:Y:S01]  /*6fe0*/  LDL.LU.64 R16, [R1+0x50] ;  /* 0x0000500001107983 */ /* 0x001ee20000300a00 */
[----:B-1----:R-:W3:Y:S01]  /*6ff0*/  DMUL R12, R6, R4 ;  /* 0x00000004060c7228 */ /* 0x002ee20000000000 */
[----:B------:R-:W-:-:S15]  /*7000*/  BSSY.RECONVERGENT B1, `(.L_x_1230) ;  /* 0x00000fd000017945 */ /* 0x000fde0003800200 */
[----:B------:R-:W-:-:S15]  /*7010*/  NOP ;  /* 0x0000000000007918 */ /* 0x000fde0000000000 */
[----:B------:R-:W-:-:S15]  /*7020*/  NOP ;  /* 0x0000000000007918 */ /* 0x000fde0000000000 */
[----:B------:R-:W-:-:S15]  /*7030*/  NOP ;  /* 0x0000000000007918 */ /* 0x000fde0000000000 */
[----:B------:R-:W-:-:S03]  /*7040*/  NOP ;  /* 0x0000000000007918 */ /* 0x000fc60000000000 */
[----:B--2---:R-:W-:-:S15]  /*7050*/  DADD R14, R14, 1 ;  /* 0x3ff000000e0e7429 */ /* 0x004fde0000000000 */
[----:B------:R-:W-:-:S15]  /*7060*/  NOP ;  /* 0x0000000000007918 */ /* 0x000fde0000000000 */
[----:B------:R-:W-:-:S15]  /*7070*/  NOP ;  /* 0x0000000000007918 */ /* 0x000fde0000000000 */
[----:B------:R-:W-:-:S15]  /*7080*/  NOP ;  /* 0x0000000000007918 */ /* 0x000fde0000000000 */
[----:B------:R-:W-:-:S04]  /*7090*/  NOP ;  /* 0x0000000000007918 */ /* 0x000fc80000000000 */
[----:B---3--:R-:W0:Y:S02]  /*70a0*/  DFMA R12, R16, R10, R12 ;  /* 0x0000000a100c722b */ /* 0x008e24000000000c */
        /* <DEDUP_REMOVED lines=39> */
[----:B-1----:R0:W1:Y:S02]  /*7320*/  DFMA R18, R18, -R20, R16 ;  /* 0x800000141212722b */ /* 0x0020640000000010 */
[----:B0-----:R-:W-:Y:S01]  /*7330*/  MOV R16, 0xf89b6999 ;  /* 0xf89b699900107802 */ /* 0x001fe20000000f00 */
[----:B------:R-:W-:-:S15]  /*7340*/  IMAD.MOV.U32 R17, RZ, RZ, 0x3e928a27 ;  /* 0x3e928a27ff117424 */ /* 0x000fde00078e00ff */
        /* <DEDUP_REMOVED lines=112> */
[----:B0-----:R-:W0:Y:S02]  /*7a50*/  DFMA R22, R18, -R22, 1 ;  /* 0x3ff000001216742b */ /* 0x001e240000000816 */
[----:B0-----:R-:W-:Y:S02]  /*7a60*/  FSEL R3, R23, 1.875, !P0 ;  /* 0x3ff0000017037808 */ /* 0x001fe40004000000 */
[----:B------:R-:W-:Y:S02]  /*7a70*/  FSEL R22, R22, RZ, !P0 ;  /* 0x000000ff16167208 */ /* 0x000fe40004000000 */
[----:B------:R-:W-:Y:S01]  /*7a80*/  LOP3.LUT R23, R3, 0x80000000, R13, 0xb8, !PT ;  /* 0x8000000003177812 */ /* 0x000fe200078eb80d */
[----:B------:R-:W-:Y:S06]  /*7a90*/  BRA `(.L_x_1232) ;  /* 0x00000004004c7947 */ /* 0x000fec0003800000 */
.L_x_1231:
        /* <DEDUP_REMOVED lines=83> */
.L_x_1232:
[----:B------:R-:W-:Y:S05]  /*7fd0*/  BSYNC.RECONVERGENT B1 ;  /* 0x0000000000017941 */ /* 0x000fea0003800200 */
.L_x_1230:
        /* <DEDUP_REMOVED lines=26> */
[----:B------:R-:W-:Y:S02]  /*8180*/  MOV R17, 0x81d0 ;  /* 0x000081d000117802 */ /* 0x000fe40000000f00 */
[----:B------:R-:W-:-:S03]  /*8190*/  LOP3.LUT R3, R15, 0x7fffffff, RZ, 0xc0, !PT ;  /* 0x7fffffff0f037812 */ /* 0x000fc600078ec0ff */
[----:B------:R0:W-:Y:S01]  /*81a0*/  STL [R1], R17 ;  /* 0x0000001101007387 */ /* 0x0001e20000100800 */
[----:B------:R-:W-:-:S07]  /*81b0*/  IADD3 R3, PT, PT, R3, -0x100000, RZ ;  /* 0xfff0000003037810 */ /* 0x000fce0007ffe0ff */
[----:B01----:R-:W-:Y:S05]  /*81c0*/  CALL.REL.NOINC `($__internal_37_$__cuda_sm20_dblrcp_rn_slowpath_v3) ;  /* 0x0000000000b47944 */ /* 0x003fea0003c00000 */
[----:B------:R-:W-:Y:S01]  /*81d0*/  IMAD.MOV.U32 R17, RZ, RZ, R16 ;  /* 0x000000ffff117224 */ /* 0x000fe200078e0010 */
[----:B------:R-:W-:-:S07]  /*81e0*/  MOV R16, R3 ;  /* 0x0000000300107202 */ /* 0x000fce0000000f00 */
.L_x_1234:
[----:B------:R-:W-:Y:S05]  /*81f0*/  BSYNC.RECONVERGENT B1 ;  /* 0x0000000000017941 */ /* 0x000fea0003800200 */
.L_x_1233:
[----:B------:R-:W2:Y:S01]  /*8200*/  LDL.LU R3, [R1+0x4] ;  /* 0x0000040001037983 */ /* 0x000ea20000300800 */
[----:B------:R-:W0:Y:S03]  /*8210*/  LDCU.64 UR66, c[0x0][0xba0] ;  /* 0x00017400ff4277ac */ /* 0x000e260008000a00 */
[----:B------:R-:W3:Y:S01]  /*8220*/  LDL.LU.64 R18, [R1+0x20] ;  /* 0x0000200001127983 */ /* 0x000ee20000300a00 */
[----:B-1----:R-:W1:Y:S01]  /*8230*/  DMUL R22, R16, R22 ;  /* 0x0000001610167228 */ /* 0x002e620000000000 */
[----:B------:R-:W3:Y:S02]  /*8240*/  LDCU.64 UR68, c[0x0][0xee0] ;  /* 0x0001dc00ff4477ac */ /* 0x000ee40008000a00 */
[----:B------:R-:W4:Y:S04]  /*8250*/  LDL.LU.64 R20, [R1+0x10] ;  /* 0x0000100001147983 */ /* 0x000f280000300a00 */
[----:B------:R-:W5:Y:S04]  /*8260*/  LDL.LU R27, [R1+0x74] ;  /* 0x00007400011b7983 */ /* 0x000f680000300800 */
[----:B------:R-:W5:Y:S04]  /*8270*/  LDL.LU R26, [R1+0x70] ;  /* 0x00007000011a7983 */ /* 0x000f680000300800 */
[----:B------:R-:W5:Y:S01]  /*8280*/  LDL.LU.64 R24, [R1+0x8] ;  /* 0x0000080001187983 */ /* 0x000f620000300a00 */
[----:B0-----:R-:W-:-:S03]  /*8290*/  LEA R14, P0, R28, UR66, 0x3 ;  /* 0x000000421c0e7c11 */ /* 0x001fc6000f8018ff */
[----:B------:R-:W2:Y:S02]  /*82a0*/  LDL.LU R15, [R1+0x2c] ;  /* 0x00002c00010f7983 */ /* 0x000ea40000300800 */
[----:B--2---:R-:W-:Y:S01]  /*82b0*/  LEA.HI.X R15, R28, UR67, R15, 0x3, P0 ;  /* 0x000000431c0f7c11 */ /* 0x004fe200080f1c0f */
[----:B------:R-:W0:Y:S01]  /*82c0*/  LDCU.64 UR66, c[0x0][0xd40] ;  /* 0x0001a800ff4277ac */ /* 0x000e220008000a00 */
[----:B------:R-:W2:Y:S04]  /*82d0*/  LDL.LU.64 R28, [R1+0x30] ;  /* 0x00003000011c7983 */ /* 0x000ea80000300a00 */
[----:B-1----:R1:W-:Y:S04]  /*82e0*/  STG.E.64 desc[UR76][R14.64], R22 ;  /* 0x000000160e007986 */ /* 0x0023e8000c101b4c */
[----:B-1----:R-:W4:Y:S04]  /*82f0*/  LDL.LU R22, [R1+0x7c] ;  /* 0x00007c0001167983 */ /* 0x002f280000300800 */
[----:B------:R-:W2:Y:S01]  /*8300*/  LDL.LU R23, [R1+0x78] ;  /* 0x0000780001177983 */ /* 0x000ea20000300800 */
[C---:B0-----:R-:W-:Y:S01]  /*8310*/  LEA R14, P0, R8.reuse, UR66, 0x3 ;  /* 0x00000042080e7c11 */ /* 0x041fe2000f8018ff */
[----:B------:R-:W0:Y:S03]  /*8320*/  LDCU UR66, c[0x0][0x370] ;  /* 0x00006e00ff4277ac */ /* 0x000e260008000800 */
[----:B------:R-:W-:-:S02]  /*8330*/  LEA.HI.X R15, R8, UR67, R3, 0x3, P0 ;  /* 0x00000043080f7c11 */ /* 0x000fc400080f1c03 */
[----:B------:R-:W0:Y:S01]  /*8340*/  LDC R3, c[0x0][0x360] ;  /* 0x0000d800ff037b82 */ /* 0x000e220000000800 */
[C---:B---3--:R-:W-:Y:S02]  /*8350*/  LEA R8, P0, R18.reuse, UR68, 0x3 ;  /* 0x0000004412087c11 */ /* 0x048fe4000f8018ff */
[----:B------:R1:W-:Y:S01]  /*8360*/  STG.E.64 desc[UR76][R14.64], R12 ;  /* 0x0000000c0e007986 */ /* 0x0003e2000c101b4c */
[----:B0-----:R-:W-:Y:S01]  /*8370*/  IMAD R3, R3, UR66, RZ ;  /* 0x0000004203037c24 */ /* 0x001fe2000f8e02ff */
[----:B----4-:R-:W-:Y:S02]  /*8380*/  LEA.HI.X R9, R18, UR69, R22, 0x3, P0 ;  /* 0x0000004512097c11 */ /* 0x010fe400080f1c16 */
[----:B------:R-:W-:Y:S02]  /*8390*/  LEA R18, P0, R20, UR68, 0x3 ;  /* 0x0000004414127c11 */ /* 0x000fe4000f8018ff */
[----:B-----5:R-:W-:Y:S01]  /*83a0*/  LEA R22, P1, R24, UR68, 0x3 ;  /* 0x0000004418167c11 */ /* 0x020fe2000f8218ff */
[----:B------:R1:W-:Y:S01]  /*83b0*/  STG.E.64 desc[UR76][R8.64], R4 ;  /* 0x0000000408007986 */ /* 0x0003e2000c101b4c */
[----:B--2---:R-:W-:-:S02]  /*83c0*/  LEA.HI.X R19, R20, UR69, R23, 0x3, P0 ;  /* 0x0000004514137c11 */ /* 0x004fc400080f1c17 */
[----:B------:R-:W-:Y:S02]  /*83d0*/  LEA R20, P0, R28, UR68, 0x3 ;  /* 0x000000441c147c11 */ /* 0x000fe4000f8018ff */
[----:B------:R-:W-:Y:S01]  /*83e0*/  LEA.HI.X R23, R24, UR69, R26, 0x3, P1 ;  /* 0x0000004518177c11 */ /* 0x000fe200088f1c1a */
[----:B------:R1:W-:Y:S01]  /*83f0*/  STG.E.64 desc[UR76][R18.64], R10 ;  /* 0x0000000a12007986 */ /* 0x0003e2000c101b4c */
[----:B------:R-:W-:Y:S02]  /*8400*/  LEA.HI.X R21, R28, UR69, R27, 0x3, P0 ;  /* 0x000000451c157c11 */ /* 0x000fe400080f1c1b */
[----:B------:R-:W-:-:S03]  /*8410*/  IADD3 R0, P0, PT, R3, R0, RZ ;  /* 0x0000000003007210 */ /* 0x000fc60007f1e0ff */
[----:B------:R1:W-:Y:S02]  /*8420*/  STG.E.64 desc[UR76][R20.64], R6 ;  /* 0x0000000614007986 */ /* 0x0003e4000c101b4c */
[----:B------:R-:W-:Y:S01]  /*8430*/  IMAD.X R2, RZ, RZ, R2, P0 ;  /* 0x000000ffff027224 */ /* 0x000fe200000e0602 */
[----:B------:R-:W-:Y:S01]  /*8440*/  ISETP.GE.U32.AND P0, PT, R0, UR48, PT ;  /* 0x0000003000007c0c */ /* 0x000fe2000bf06070 */
[----:B------:R1:W-:Y:S03]  /*8450*/  STG.E.64 desc[UR76][R22.64], R16 ;  /* 0x0000001016007986 */ /* 0x0003e6000c101b4c */
[----:B------:R-:W-:-:S13]  /*8460*/  ISETP.GE.AND.EX P0, PT, R2, UR49, PT, P0 ;  /* 0x0000003102007c0c */ /* 0x000fda000bf06300 */
[----:B-1----:R-:W-:Y:S05]  /*8470*/  @!P0 BRA `(.L_x_1235) ;  /* 0xffffff7c00a08947 */ /* 0x002fea000383ffff */
[----:B------:R-:W-:Y:S05]  /*8480*/  BSYNC.RECONVERGENT B0 ;  /* 0x0000000000007941 */ /* 0x000fea0003800200 */
.L_x_1167:
[----:B------:R-:W-:Y:S05]  /*8490*/  EXIT ;  /* 0x000000000000794d */ /* 0x000fea0003800000 */
        .weak           $__internal_37_$__cuda_sm20_dblrcp_rn_slowpath_v3
        .type           $__internal_37_$__cuda_sm20_dblrcp_rn_slowpath_v3,@function
        .size           $__internal_37_$__cuda_sm20_dblrcp_rn_slowpath_v3,($__internal_38_$__cuda_sm20_div_s64 - $__internal_37_$__cuda_sm20_dblrcp_rn_slowpath_v3)
$__internal_37_$__cuda_sm20_dblrcp_rn_slowpath_v3:
[----:B------:R-:W0:Y:S01]  /*84a0*/  DSETP.GTU.AND P0, PT, |R14|, +INF , PT ;  /* 0x7ff000000e00742a */ /* 0x000e220003f0c200 */
[----:B------:R-:W-:Y:S04]  /*84b0*/  BSSY.RECONVERGENT B2, `(.L_x_1236) ;  /* 0x000005c000027945 */ /* 0x000fe80003800200 */
        /* <DEDUP_REMOVED lines=9> */
[----:B------:R-:W-:Y:S01]  /*8550*/  IADD3 R17, PT, PT, R15, -0x3fe00000, RZ ;  /* 0xc02000000f117810 */ /* 0x000fe20007ffe0ff */
[----:B------:R-:W-:Y:S01]  /*8560*/  IMAD.MOV.U32 R18, RZ, RZ, R3 ;  /* 0x000000ffff127224 */ /* 0x000fe200078e0003 */
[----:B------:R-:W-:Y:S02]  /*8570*/  MOV R16, R14 ;  /* 0x0000000e00107202 */ /* 0x000fe40000000f00 */
        /* <DEDUP_REMOVED lines=43> */
.L_x_1239:
        /* <DEDUP_REMOVED lines=34> */
.L_x_1237:
[----:B------:R-:W-:Y:S02]  /*8a50*/  LOP3.LUT R17, R15, 0x80000, RZ, 0xfc, !PT ;  /* 0x000800000f117812 */ /* 0x000fe400078efcff */
[----:B------:R-:W-:-:S07]  /*8a60*/  MOV R16, R14 ;  /* 0x0000000e00107202 */ /* 0x000fce0000000f00 */
.L_x_1238:
[----:B------:R-:W-:Y:S05]  /*8a70*/  BSYNC.RECONVERGENT B2 ;  /* 0x0000000000027941 */ /* 0x000fea0003800200 */
.L_x_1236:
[----:B------:R-:W2:Y:S01]  /*8a80*/  LDL.LU R14, [R1] ;  /* 0x00000000010e7983 */ /* 0x000ea20000300800 */
[----:B------:R-:W-:Y:S02]  /*8a90*/  IMAD.MOV.U32 R15, RZ, RZ, 0x0 ;  /* 0x00000000ff0f7424 */ /* 0x000fe400078e00ff */
[----:B------:R-:W-:Y:S01]  /*8aa0*/  IMAD.MOV.U32 R3, RZ, RZ, R16 ;  /* 0x000000ffff037224 */ /* 0x000fe200078e0010 */
[----:B------:R-:W-:Y:S01]  /*8ab0*/  MOV R16, R17 ;  /* 0x0000001100107202 */ /* 0x000fe20000000f00 */
[----:B--2---:R-:W-:Y:S06]  /*8ac0*/  RET.REL.NODEC R14 `(_ZN2at6native38_GLOBAL__N__9a469cfd_6_RNN_cu_eca79a6d6kernel17lstm_cell_forwardIddlLi2EEEvNS_4cuda6detail10TensorInfoIT_T1_EES9_S9_S9_S9_S9_S9_S9_S8_S8_) ;  /* 0xffffff740e4c7950 */ /* 0x004fec0003c3ffff */
        .weak           $__internal_38_$__cuda_sm20_div_s64
        .type           $__internal_38_$__cuda_sm20_div_s64,@function
        .size           $__internal_38_$__cuda_sm20_div_s64,(.L_x_1419 - $__internal_38_$__cuda_sm20_div_s64)
$__internal_38_$__cuda_sm20_div_s64:
        /* <DEDUP_REMOVED lines=21> */
[C---:B------:R-:W-:Y:S02]  /*8c20*/  IMAD R18, R19.reuse, R25, RZ ;  /* 0x0000001913127224 */ /* 0x040fe400078e02ff */
[----:B------:R-:W-:-:S04]  /*8c30*/  IMAD.HI.U32 R20, P1, R19, R24, R20 ;  /* 0x0000001813147227 */ /* 0x000fc80007820014 */
[----:B------:R-:W-:-:S05]  /*8c40*/  IMAD.HI.U32 R24, R19, R25, RZ ;  /* 0x0000001913187227 */ /* 0x000fca00078e00ff */
[----:B------:R-:W-:Y:S02]  /*8c50*/  IADD3.X R24, PT, PT, R24, R19, RZ, P0, !PT ;  /* 0x0000001318187210 */ /* 0x000fe400007fe4ff */
[----:B------:R-:W-:-:S04]  /*8c60*/  IADD3 R19, P0, PT, R18, R20, RZ ;  /* 0x0000001412137210 */ /* 0x000fc80007f1e0ff */
[----:B------:R-:W-:Y:S01]  /*8c70*/  IADD3.X R24, PT, PT, RZ, RZ, R24, P0, P1 ;  /* 0x000000ffff187210 */ /* 0x000fe200007e2418 */
[----:B------:R-:W-:-:S04]  /*8c80*/  IMAD.WIDE.U32 R20, R19, R16, RZ ;  /* 0x0000001013147225 */ /* 0x000fc800078e00ff */
[----:B------:R-:W-:Y:S01]  /*8c90*/  IMAD R18, R19, R17, R21 ;  /* 0x0000001113127224 */ /* 0x000fe200078e0215 */
[----:B------:R-:W-:-:S03]  /*8ca0*/  IADD3 R20, P0, PT, RZ, -R20, RZ ;  /* 0x80000014ff147210 */ /* 0x000fc60007f1e0ff */
[----:B------:R-:W-:-:S04]  /*8cb0*/  IMAD R18, R24, R16, R18 ;  /* 0x0000001018127224 */ /* 0x000fc800078e0212 */
[----:B------:R-:W-:Y:S02]  /*8cc0*/  IMAD.X R21, RZ, RZ, ~R18, P0 ;  /* 0x000000ffff157224 */ /* 0x000fe400000e0e12 */
[----:B------:R-:W-:-:S04]  /*8cd0*/  IMAD.HI.U32 R18, R19, R20, RZ ;  /* 0x0000001413127227 */ /* 0x000fc800078e00ff */
[----:B------:R-:W-:-:S04]  /*8ce0*/  IMAD.WIDE.U32 R18, P1, R19, R21, R18 ;  /* 0x0000001513127225 */ /* 0x000fc80007820012 */
[----:B------:R-:W-:-:S04]  /*8cf0*/  IMAD.HI.U32 R18, P0, R24, R20, R18 ;  /* 0x0000001418127227 */ /* 0x000fc80007800012 */
[----:B------:R-:W-:Y:S02]  /*8d00*/  HFMA2 R19, -RZ, RZ, 0, 0 ;  /* 0x00000000ff137431 */ /* 0x000fe400000001ff */
[----:B------:R-:W-:-:S05]  /*8d10*/  IMAD.HI.U32 R20, R24, R21, RZ ;  /* 0x0000001518147227 */ /* 0x000fca00078e00ff */
[----:B------:R-:W-:Y:S01]  /*8d20*/  IADD3.X R20, PT, PT, R20, R24, RZ, P1, !PT ;  /* 0x0000001814147210 */ /* 0x000fe20000ffe4ff */
[----:B------:R-:W-:Y:S01]  /*8d30*/  IMAD R24, R24, R21, RZ ;  /* 0x0000001518187224 */ /* 0x000fe200078e02ff */
[----:B------:R-:W-:-:S04]  /*8d40*/  IADD3 R21, P3, PT, RZ, -R23, RZ ;  /* 0x80000017ff157210 */ /* 0x000fc80007f7e0ff */
[----:B------:R-:W-:Y:S02]  /*8d50*/  IADD3 R24, P1, PT, R24, R18, RZ ;  /* 0x0000001218187210 */ /* 0x000fe40007f3e0ff */
[----:B------:R-:W-:Y:S01]  /*8d60*/  SEL R21, R21, R23, !P2 ;  /* 0x0000001715157207 */ /* 0x000fe20005000000 */
[----:B------:R-:W-:Y:S01]  /*8d70*/  IMAD.X R23, RZ, RZ, ~R5, P3 ;  /* 0x000000ffff177224 */ /* 0x000fe200018e0e05 */
[----:B------:R-:W-:-:S03]  /*8d80*/  IADD3.X R20, PT, PT, RZ, RZ, R20, P1, P0 ;  /* 0x000000ffff147210 */ /* 0x000fc60000fe0414 */
[----:B------:R-:W-:Y:S01]  /*8d90*/  IMAD.HI.U32 R18, R24, R21, RZ ;  /* 0x0000001518127227 */ /* 0x000fe200078e00ff */
[----:B------:R-:W-:-:S05]  /*8da0*/  SEL R23, R23, R5, !P2 ;  /* 0x0000000517177207 */ /* 0x000fca0005000000 */
[----:B------:R-:W-:-:S04]  /*8db0*/  IMAD.WIDE.U32 R18, R24, R23, R18 ;  /* 0x0000001718127225 */ /* 0x000fc800078e0012 */
[C---:B------:R-:W-:Y:S02]  /*8dc0*/  IMAD R24, R20.reuse, R23, RZ ;  /* 0x0000001714187224 */ /* 0x040fe400078e02ff */
[----:B------:R-:W-:-:S04]  /*8dd0*/  IMAD.HI.U32 R18, P0, R20, R21, R18 ;  /* 0x0000001514127227 */ /* 0x000fc80007800012 */
[----:B------:R-:W-:Y:S01]  /*8de0*/  IMAD.HI.U32 R20, R20, R23, RZ ;  /* 0x0000001714147227 */ /* 0x000fe200078e00ff */
[----:B------:R-:W-:-:S03]  /*8df0*/  IADD3 R24, P1, PT, R24, R18, RZ ;  /* 0x0000001218187210 */ /* 0x000fc60007f3e0ff */
[----:B------:R-:W-:Y:S02]  /*8e00*/  IMAD.X R20, RZ, RZ, R20, P0 ;  /* 0x000000ffff147224 */ /* 0x000fe400000e0614 */
[----:B------:R-:W-:-:S03]  /*8e10*/  IMAD.WIDE.U32 R18, R24, R16, RZ ;  /* 0x0000001018127225 */ /* 0x000fc600078e00ff */
[----:B------:R-:W-:Y:S01]  /*8e20*/  IADD3.X R20, PT, PT, RZ, R20, RZ, P1, !PT ;  /* 0x00000014ff147210 */ /* 0x000fe20000ffe4ff */
        /* <DEDUP_REMOVED lines=13> */
[----:B------:R-:W-:Y:S01]  /*8f00*/  SEL R16, R16, R24, P0 ;  /* 0x0000001810107207 */ /* 0x000fe20000000000 */
[----:B------:R-:W-:-:S05]  /*8f10*/  IMAD.X R17, RZ, RZ, R20, P2 ;  /* 0x000000ffff117224 */ /* 0x000fca00010e0614 */
[----:B------:R-:W-:Y:S02]  /*8f20*/  SEL R17, R17, R20, P0 ;  /* 0x0000001411117207 */ /* 0x000fe40000000000 */
[----:B------:R-:W-:-:S04]  /*8f30*/  IADD3 R18, P0, PT, R16, 0x1, RZ ;  /* 0x0000000110127810 */ /* 0x000fc80007f1e0ff */
[----:B------:R-:W-:Y:S02]  /*8f40*/  SEL R18, R18, R16, P1 ;  /* 0x0000001012127207 */ /* 0x000fe40000800000 */
[-C--:B------:R-:W-:Y:S02]  /*8f50*/  IADD3.X R16, PT, PT, RZ, R17.reuse, RZ, P0, !PT ;  /* 0x00000011ff107210 */ /* 0x080fe400007fe4ff */
[----:B------:R-:W-:Y:S02]  /*8f60*/  ISETP.NE.U32.AND P0, PT, R22, RZ, PT ;  /* 0x000000ff1600720c */ /* 0x000fe40003f05070 */
[----:B------:R-:W-:Y:S02]  /*8f70*/  SEL R16, R16, R17, P1 ;  /* 0x0000001110107207 */ /* 0x000fe40000800000 */
[----:B------:R-:W-:Y:S02]  /*8f80*/  LOP3.LUT R17, R7, R5, RZ, 0x3c, !PT ;  /* 0x0000000507117212 */ /* 0x000fe400078e3cff */
[----:B------:R-:W-:-:S02]  /*8f90*/  IADD3 R5, P2, PT, RZ, -R18, RZ ;  /* 0x80000012ff057210 */ /* 0x000fc40007f5e0ff */
[----:B------:R-:W-:Y:S02]  /*8fa0*/  ISETP.GE.AND P1, PT, R17, RZ, PT ;  /* 0x000000ff1100720c */ /* 0x000fe40003f26270 */
[----:B------:R-:W-:Y:S01]  /*8fb0*/  ISETP.NE.AND.EX P0, PT, R7, RZ, PT, P0 ;  /* 0x000000ff0700720c */ /* 0x000fe20003f05300 */
[----:B------:R-:W-:Y:S01]  /*8fc0*/  IMAD.X R17, RZ, RZ, ~R16, P2 ;  /* 0x000000ffff117224 */ /* 0x000fe200010e0e10 */
[----:B------:R-:W-:Y:S02]  /*8fd0*/  MOV R7, 0x0 ;  /* 0x0000000000077802 */ /* 0x000fe40000000f00 */
[----:B------:R-:W-:Y:S02]  /*8fe0*/  SEL R5, R5, R18, !P1 ;  /* 0x0000001205057207 */ /* 0x000fe40004800000 */
[----:B------:R-:W-:Y:S02]  /*8ff0*/  SEL R17, R17, R16, !P1 ;  /* 0x0000001011117207 */ /* 0x000fe40004800000 */
[----:B------:R-:W-:-:S02]  /*9000*/  SEL R16, R5, 0xffffffff, P0 ;  /* 0xffffffff05107807 */ /* 0x000fc40000000000 */
[----:B------:R-:W-:Y:S01]  /*9010*/  SEL R5, R17, 0xffffffff, P0 ;  /* 0xffffffff11057807 */ /* 0x000fe20000000000 */
[----:B------:R-:W-:Y:S06]  /*9020*/  RET.REL.NODEC R6 `(_ZN2at6native38_GLOBAL__N__9a469cfd_6_RNN_cu_eca79a6d6kernel17lstm_cell_forwardIddlLi2EEEvNS_4cuda6detail10TensorInfoIT_T1_EES9_S9_S9_S9_S9_S9_S9_S8_S8_) ;  /* 0xffffff6c06f47950 */ /* 0x000fec0003c3ffff */
.L_x_1240:
        /* <DEDUP_REMOVED lines=13> */
.L_x_1419:


//--------------------- .text._ZN2at6native38_GLOBAL__N__9a469cfd_6_RNN_cu_eca79a6d6kernel17lstm_cell_forwardIddlLi1EEEvNS_4cuda6detail10TensorInfoIT_T1_EES9_S9_S9_S9_S9_S9_S9_S8_S8_ --------------------------
	.section	.text._ZN2at6native38_GLOBAL__N__9a469cfd_6_RNN_cu_eca79a6d6kernel17lstm_cell_forwardIddlLi1EEEvNS_4cuda6detail10TensorInfoIT_T1_EES9_S9_S9_S9_S9_S9_S9_S8_S8_,"ax",@progbits
	.align	128
.text._ZN2at6native38_GLOBAL__N__9a469cfd_6_RNN_cu_eca79a6d6kernel17lstm_cell_forwardIddlLi1EEEvNS_4cuda6detail10TensorInfoIT_T1_EES9_S9_S9_S9_S9_S9_S9_S8_S8_:
        .type           _ZN2at6native38_GLOBAL__N__9a469cfd_6_RNN_cu_eca79a6d6kernel17lstm_cell_forwardIddlLi1EEEvNS_4cuda6detail10TensorInfoIT_T1_EES9_S9_S9_S9_S9_S9_S9_S8_S8_,@function
        .size           _ZN2at6native38_GLOBAL__N__9a469cfd_6_RNN_cu_eca79a6d6kernel17lstm_cell_forwardIddlLi1EEEvNS_4cuda6detail10TensorInfoIT_T1_EES9_S9_S9_S9_S9_S9_S9_S8_S8_,(.L_x_1422 - _ZN2at6native38_GLOBAL__N__9a469cfd_6_RNN_cu_eca79a6d6kernel17lstm_cell_forwardIddlLi1EEEvNS_4cuda6detail10TensorInfoIT_T1_EES9_S9_S9_S9_S9_S9_S9_S8_S8_)
        .other          _ZN2at6native38_GLOBAL__N__9a469cfd_6_RNN_cu_eca79a6d6kernel17lstm_cell_forwardIddlLi1EEEvNS_4cuda6detail10TensorInfoIT_T1_EES9_S9_S9_S9_S9_S9_S9_S8_S8_,@"STO_CUDA_ENTRY STV_DEFAULT"
_ZN2at6native38_GLOBAL__N__9a469cfd_6_RNN_cu_eca79a6d6kernel17lstm_cell_forwardIddlLi1EEEvNS_4cuda6detail10TensorInfoIT_T1_EES9_S9_S9_S9_S9_S9_S9_S8_S8_:
        /* <DEDUP_REMOVED lines=10> */
[----:B------:R-:W0:Y:S01]  /*00a0*/  LDCU.64 UR34, c[0x0][0xe10] ;  /* 0x0001c200ff2277ac */ /* 0x000e220008000a00 */
[----:B------:R-:W-:Y:S01]  /*00b0*/  IMAD.MOV.U32 R2, RZ, RZ, RZ ;  /* 0x000000ffff027224 */ /* 0x000fe200078e00ff */
[----:B------:R-:W-:Y:S01]  /*00c0*/  MOV R12, R0 ;  /* 0x00000000000c7202 */ /* 0x000fe20000000f00 */
[----:B------:R-:W-:Y:S01]  /*00d0*/  BSSY.RECONVERGENT B0, `(.L_x_1241) ;  /* 0x000056d000007945 */ /* 0x000fe20003800200 */
[----:B------:R-:W1:Y:S02]  /*00e0*/  LDCU.64 UR38, c[0x0][0xc70] ;  /* 0x00018e00ff2677ac */ /* 0x000e640008000a00 */
[----:B------:R2:W-:Y:S01]  /*00f0*/  STL [R1+0x2c], R2 ;  /* 0x00002c0201007387 */ /* 0x0005e20000100800 */
[----:B------:R-:W3:Y:S03]  /*0100*/  LDCU.64 UR44, c[0x0][0xad0] ;  /* 0x00015a00ff2c77ac */ /* 0x000ee60008000a00 */
[----:B------:R4:W-:Y:S01]  /*0110*/  STL [R1+0x8], R12 ;  /* 0x0000080c01007387 */ /* 0x0009e20000100800 */
[----:B------:R-:W4:Y:S01]  /*0120*/  LDCU.64 UR40, c[0x0][0xd40] ;  /* 0x0001a800ff2877ac */ /* 0x000f220008000a00 */
[----:B------:R-:W5:Y:S01]  /*0130*/  LDCU.64 UR42, c[0x0][0xba0] ;  /* 0x00017400ff2a77ac */ /* 0x000f620008000a00 */
[----:B0-----:R-:W-:Y:S01]  /*0140*/  IMAD R0, R2, UR34, RZ ;  /* 0x0000002202007c24 */ /* 0x001fe2000f8e02ff */
[----:B------:R-:W0:Y:S01]  /*0150*/  LDCU.64 UR46, c[0x0][0xa00] ;  /* 0x00014000ff2e77ac */ /* 0x000e220008000a00 */
[C---:B------:R-:W-:Y:S01]  /*0160*/  IMAD.WIDE.U32 R4, R12.reuse, UR34, RZ ;  /* 0x000000220c047c25 */ /* 0x040fe2000f8e00ff */
[----:B------:R-:W5:Y:S03]  /*0170*/  LDCU UR4, c[0x0][0x370] ;  /* 0x00006e00ff0477ac */ /* 0x000f660008000800 */
[----:B------:R-:W-:-:S02]  /*0180*/  IMAD R9, R12, UR35, R0 ;  /* 0x000000230c097c24 */ /* 0x000fc4000f8e0200 */
[C---:B-1----:R-:W-:Y:S01]  /*0190*/  IMAD R0, R2.reuse, UR38, RZ ;  /* 0x0000002602007c24 */ /* 0x042fe2000f8e02ff */
[----:B------:R-:W1:Y:S01]  /*01a0*/  LDCU.64 UR6, c[0x0][0x358] ;  /* 0x00006b00ff0677ac */ /* 0x000e620008000a00 */
[----:B---3--:R-:W-:Y:S02]  /*01b0*/  IMAD R10, R2, UR44, RZ ;  /* 0x0000002c020a7c24 */ /* 0x008fe4000f8e02ff */
[C---:B------:R-:W-:Y:S01]  /*01c0*/  IMAD.WIDE.U32 R6, R12.reuse, UR38, RZ ;  /* 0x000000260c067c25 */ /* 0x040fe2000f8e00ff */
[----:B------:R-:W3:Y:S03]  /*01d0*/  LDCU UR36, c[0x0][0x1084] ;  /* 0x00021080ff2477ac */ /* 0x000ee60008000800 */
[C---:B--2---:R-:W-:Y:S01]  /*01e0*/  IMAD.WIDE.U32 R2, R12.reuse, UR44, RZ ;  /* 0x0000002c0c027c25 */ /* 0x044fe2000f8e00ff */
[----:B------:R-:W2:Y:S03]  /*01f0*/  LDCU UR37, c[0x0][0x1080] ;  /* 0x00021000ff2577ac */ /* 0x000ea60008000800 */
[----:B------:R-:W-:Y:S01]  /*0200*/  IMAD R11, R12, UR39, R0 ;  /* 0x000000270c0b7c24 */ /* 0x000fe2000f8e0200 */
[----:B0-----:R-:W-:Y:S01]  /*0210*/  LEA R0, P2, R2, UR46, 0x3 ;  /* 0x0000002e02007c11 */ /* 0x001fe2000f8418ff */
[----:B------:R-:W-:Y:S01]  /*0220*/  IMAD R13, R12, UR45, R10 ;  /* 0x0000002d0c0d7c24 */ /* 0x000fe2000f8e020a */
[----:B----4-:R-:W-:Y:S01]  /*0230*/  LEA R12, P0, R4, UR40, 0x3 ;  /* 0x00000028040c7c11 */ /* 0x010fe2000f8018ff */
[----:B------:R-:W-:Y:S01]  /*0240*/  IMAD.IADD R9, R5, 0x1, R9 ;  /* 0x0000000105097824 */ /* 0x000fe200078e0209 */
[----:B-----5:R-:W-:Y:S01]  /*0250*/  LEA R10, P1, R6, UR42, 0x3 ;  /* 0x0000002a060a7c11 */ /* 0x020fe2000f8218ff */
[----:B------:R-:W-:Y:S01]  /*0260*/  IMAD.IADD R5, R7, 0x1, R11 ;  /* 0x0000000107057824 */ /* 0x000fe200078e020b */
[----:B------:R-:W-:Y:S01]  /*0270*/  IADD3 R3, PT, PT, R3, R13, RZ ;  /* 0x0000000d03037210 */ /* 0x000fe20007ffe0ff */
[----:B------:R-:W-:Y:S01]  /*0280*/  STL [R1+0x74], R12 ;  /* 0x0000740c01007387 */ /* 0x000fe20000100800 */
[----:B------:R-:W0:Y:S02]  /*0290*/  LDCU.64 UR8, c[0x0][0x1080] ;  /* 0x00021000ff0877ac */ /* 0x000e240008000a00 */
[----:B------:R-:W-:Y:S01]  /*02a0*/  LEA.HI.X R2, R2, UR47, R3, 0x3, P2 ;  /* 0x0000002f02027c11 */ /* 0x000fe200090f1c03 */
[----:B------:R-:W-:Y:S01]  /*02b0*/  STL [R1+0x7c], R10 ;  /* 0x00007c0a01007387 */ /* 0x000fe20000100800 */
[----:B------:R-:W4:Y:S03]  /*02c0*/  LDCU.64 UR10, c[0x0][0xee0] ;  /* 0x0001dc00ff0a77ac */ /* 0x000f260008000a00 */
[----:B------:R5:W-:Y:S01]  /*02d0*/  STL [R1+0x6c], R0 ;  /* 0x00006c0001007387 */ /* 0x000be20000100800 */
[----:B------:R-:W0:Y:S01]  /*02e0*/  LDCU.64 UR12, c[0x0][0xe10] ;  /* 0x0001c200ff0c77ac */ /* 0x000e220008000a00 */
[----:B------:R-:W0:Y:S01]  /*02f0*/  LDCU.64 UR14, c[0x0][0xc70] ;  /* 0x00018e00ff0e77ac */ /* 0x000e220008000a00 */
[----:B------:R-:W0:Y:S01]  /*0300*/  LDCU.64 UR16, c[0x0][0xad0] ;  /* 0x00015a00ff1077ac */ /* 0x000e220008000a00 */
[----:B-----5:R-:W-:-:S02]  /*0310*/  LEA.HI.X R0, R4, UR41, R9, 0x3, P0 ;  /* 0x0000002904007c11 */ /* 0x020fc400080f1c09 */
[----:B------:R-:W-:Y:S01]  /*0320*/  LEA.HI.X R4, R6, UR43, R5, 0x3, P1 ;  /* 0x0000002b06047c11 */ /* 0x000fe200088f1c05 */
[----:B------:R-:W0:Y:S02]  /*0330*/  LDCU.64 UR18, c[0x0][0x1088] ;  /* 0x00021100ff1277ac */ /* 0x000e240008000a00 */
[----:B------:R5:W-:Y:S01]  /*0340*/  STL [R1+0x70], R0 ;  /* 0x0000700001007387 */ /* 0x000be20000100800 */
[----:B------:R-:W0:Y:S03]  /*0350*/  LDCU.64 UR20, c[0x0][0x6c0] ;  /* 0x0000d800ff1477ac */ /* 0x000e260008000a00 */
[----:B------:R0:W-:Y:S01]  /*0360*/  STL [R1+0x78], R4 ;  /* 0x0000780401007387 */ /* 0x0001e20000100800 */
[----:B------:R-:W0:Y:S01]  /*0370*/  LDCU.64 UR22, c[0x0][0x450] ;  /* 0x00008a00ff1677ac */ /* 0x000e220008000a00 */
[----:B-----5:R-:W-:Y:S01]  /*0380*/  IMAD R0, R8, UR4, RZ ;  /* 0x0000000408007c24 */ /* 0x020fe2000f8e02ff */
[----:B------:R-:W0:Y:S04]  /*0390*/  LDCU.64 UR24, c[0x0][0x380] ;  /* 0x00007000ff1877ac */ /* 0x000e280008000a00 */
[----:B------:R0:W-:Y:S01]  /*03a0*/  STL [R1+0xc], R0 ;  /* 0x00000c0001007387 */ /* 0x0001e20000100800 */
[----:B------:R-:W0:Y:S03]  /*03b0*/  LDCU.64 UR26, c[0x0][0x5f0] ;  /* 0x0000be00ff1a77ac */ /* 0x000e260008000a00 */
[----:B------:R0:W-:Y:S01]  /*03c0*/  STL [R1+0x68], R2 ;  /* 0x0000680201007387 */ /* 0x0001e20000100800 */
[----:B------:R-:W0:Y:S01]  /*03d0*/  LDCU.64 UR28, c[0x0][0x520] ;  /* 0x0000a400ff1c77ac */ /* 0x000e220008000a00 */
[----:B------:R-:W0:Y:S01]  /*03e0*/  LDCU.64 UR30, c[0x0][0xfb0] ;  /* 0x0001f600ff1e77ac */ /* 0x000e220008000a00 */
[----:B------:R-:W0:Y:S01]  /*03f0*/  LDCU.64 UR32, c[0x0][0x790] ;  /* 0x0000f200ff2077ac */ /* 0x000e220008000a00 */
[----:B------:R-:W0:Y:S01]  /*0400*/  LDCU.64 UR34, c[0x0][0x930] ;  /* 0x00012600ff2277ac */ /* 0x000e220008000a00 */
[----:B-1234-:R-:W0:Y:S02]  /*0410*/  LDCU.64 UR38, c[0x0][0x860] ;  /* 0x00010c00ff2677ac */ /* 0x01ee240008000a00 */
.L_x_1264:
[----:B------:R-:W2:Y:S04]  /*0420*/  LDL R10, [R1+0x2c] ;  /* 0x00002c00010a7983 */ /* 0x000ea80000100800 */
[----:B------:R1:W5:Y:S01]  /*0430*/  LDL R11, [R1+0x8] ;  /* 0x00000800010b7983 */ /* 0x0003620000100800 */
[----:B0-----:R-:W-:Y:S01]  /*0440*/  IMAD.U32 R2, RZ, RZ, UR36 ;  /* 0x00000024ff027e24 */ /* 0x001fe2000f8e00ff */
[----:B------:R-:W-:Y:S04]  /*0450*/  BSSY.RECONVERGENT B1, `(.L_x_1242) ;  /* 0x000002e000017945 */ /* 0x000fe80003800200 */
[----:B--2---:R-:W-:-:S04]  /*0460*/  LOP3.LUT R0, R10, R2, RZ, 0xfc, !PT ;  /* 0x000000020a007212 */ /* 0x004fc800078efcff */
[----:B------:R-:W-:-:S13]  /*0470*/  ISETP.NE.U32.AND P0, PT, R0, RZ, PT ;  /* 0x000000ff0000720c */ /* 0x000fda0003f05070 */
[----:B-1----:R-:W-:Y:S05]  /*0480*/  @P0 BRA `(.L_x_1243) ;  /* 0x00000000005c0947 */ /* 0x002fea0003800000 */
[----:B------:R-:W-:-:S04]  /*0490*/  IMAD.U32 R3, RZ, RZ, UR37 ;  /* 0x00000025ff037e24 */ /* 0x000fc8000f8e00ff */
        /* <DEDUP_REMOVED lines=10> */
[----:B-----5:R-:W-:-:S05]  /*0540*/  IMAD.HI.U32 R6, R5, R11, RZ ;  /* 0x0000000b05067227 */ /* 0x020fca00078e00ff */
        /* <DEDUP_REMOVED lines=11> */
.L_x_1243:
[----:B-----5:R-:W-:Y:S01]  /*0600*/  MOV R7, R11 ;  /* 0x0000000b00077202 */ /* 0x020fe20000000f00 */
[----:B------:R-:W-:Y:S01]  /*0610*/  IMAD.MOV.U32 R6, RZ, RZ, R10 ;  /* 0x000000ffff067224 */ /* 0x000fe200078e000a */
[----:B------:R-:W-:-:S07]  /*0620*/  MOV R0, 0x640 ;  /* 0x0000064000007802 */ /* 0x000fce0000000f00 */
[----:B------:R-:W-:Y:S05]  /*0630*/  CALL.REL.NOINC `($__internal_40_$__cuda_sm20_div_s64) ;  /* 0x0000005400e47944 */ /* 0x000fea0003c00000 */
[----:B------:R-:W2:Y:S04]  /*0640*/  LDL R5, [R1+0x8] ;  /* 0x0000080001057983 */ /* 0x000ea80000100800 */
[----:B------:R-:W3:Y:S01]  /*0650*/  LDL R6, [R1+0x2c] ;  /* 0x00002c0001067983 */ /* 0x000ee20000100800 */
[----:B------:R-:W-:Y:S01]  /*0660*/  IADD3 R0, P0, PT, RZ, -R8, RZ ;  /* 0x80000008ff007210 */ /* 0x000fe20007f1e0ff */
[----:B------:R-:W-:-:S03]  /*0670*/  IMAD.U32 R3, RZ, RZ, UR8 ;  /* 0x00000008ff037e24 */ /* 0x000fc6000f8e00ff */
[----:B------:R-:W-:Y:S01]  /*0680*/  IADD3.X R4, PT, PT, RZ, ~R9, RZ, P0, !PT ;  /* 0x80000009ff047210 */ /* 0x000fe200007fe4ff */
[----:B------:R-:W-:-:S04]  /*0690*/  IMAD.U32 R2, RZ, RZ, UR9 ;  /* 0x00000009ff027e24 */ /* 0x000fc8000f8e00ff */
[----:B------:R-:W-:-:S04]  /*06a0*/  IMAD R11, R4, R3, RZ ;  /* 0x00000003040b7224 */ /* 0x000fc800078e02ff */
[----:B------:R-:W-:Y:S02]  /*06b0*/  IMAD R11, R0, R2, R11 ;  /* 0x00000002000b7224 */ /* 0x000fe400078e020b */
[----:B--2---:R-:W-:Y:S01]  /*06c0*/  IMAD.MOV.U32 R4, RZ, RZ, R5 ;  /* 0x000000ffff047224 */ /* 0x004fe200078e0005 */
[----:B---3--:R-:W-:-:S03]  /*06d0*/  MOV R5, R6 ;  /* 0x0000000600057202 */ /* 0x008fc60000000f00 */
[----:B------:R-:W-:-:S04]  /*06e0*/  IMAD.WIDE.U32 R6, R0, R3, R4 ;  /* 0x0000000300067225 */ /* 0x000fc800078e0004 */
[----:B------:R-:W-:Y:S01]  /*06f0*/  IMAD.MOV.U32 R5, RZ, RZ, R6 ;  /* 0x000000ffff057224 */ /* 0x000fe200078e0006 */
[----:B------:R-:W-:Y:S01]  /*0700*/  MOV R6, R8 ;  /* 0x0000000800067202 */ /* 0x000fe20000000f00 */
[----:B------:R-:W-:Y:S02]  /*0710*/  IMAD.IADD R4, R7, 0x1, R11 ;  /* 0x0000000107047824 */ /* 0x000fe400078e020b */
[----:B------:R-:W-:-:S07]  /*0720*/  IMAD.MOV.U32 R7, RZ, RZ, R9 ;  /* 0x000000ffff077224 */ /* 0x000fce00078e0009 */
.L_x_1244:
[----:B------:R-:W-:Y:S05]  /*0730*/  BSYNC.RECONVERGENT B1 ;  /* 0x0000000000017941 */ /* 0x000fea0003800200 */
.L_x_1242:
[-C--:B------:R-:W-:Y:S01]  /*0740*/  IMAD R7, R7, R3.reuse, RZ ;  /* 0x0000000307077224 */ /* 0x080fe200078e02ff */
[----:B------:R0:W-:Y:S01]  /*0750*/  STL.64 [R1+0x80], R4 ;  /* 0x0000800401007387 */ /* 0x0001e20000100a00 */
[----:B------:R-:W-:-:S04]  /*0760*/  IMAD.WIDE.U32 R8, R6, R3, RZ ;  /* 0x0000000306087225 */ /* 0x000fc800078e00ff */
[----:B------:R-:W-:Y:S01]  /*0770*/  IMAD R7, R6, R2, R7 ;  /* 0x0000000206077224 */ /* 0x000fe200078e0207 */
[----:B------:R-:W-:-:S03]  /*0780*/  LEA R6, P0, R8, R5, 0x2 ;  /* 0x0000000508067211 */ /* 0x000fc600078010ff */
[----:B------:R-:W-:Y:S02]  /*0790*/  IMAD.IADD R25, R9, 0x1, R7 ;  /* 0x0000000109197824 */ /* 0x000fe400078e0207 */
[----:B------:R-:W-:-:S03]  /*07a0*/  IMAD.WIDE.U32 R12, R6, UR26, RZ ;  /* 0x0000001a060c7c25 */ /* 0x000fc6000f8e00ff */
[----:B------:R-:W-:Y:S01]  /*07b0*/  LEA.HI.X R25, R8, R4, R25, 0x2, P0 ;  /* 0x0000000408197211 */ /* 0x000fe200000f1419 */
[----:B------:R-:W-:-:S04]  /*07c0*/  IMAD.WIDE.U32 R8, R6, UR22, RZ ;  /* 0x0000001606087c25 */ /* 0x000fc8000f8e00ff */
[----:B------:R-:W-:Y:S01]  /*07d0*/  IMAD R7, R25, UR22, RZ ;  /* 0x0000001619077c24 */ /* 0x000fe2000f8e02ff */
[----:B------:R-:W-:-:S03]  /*07e0*/  LEA R26, P0, R8, UR24, 0x3 ;  /* 0x00000018081a7c11 */ /* 0x000fc6000f8018ff */
[C---:B------:R-:W-:Y:S01]  /*07f0*/  IMAD R11, R6.reuse, UR23, R7 ;  /* 0x00000017060b7c24 */ /* 0x040fe2000f8e0207 */
[----:B------:R-:W-:-:S04]  /*0800*/  IADD3 R7, P1, PT, R6, R3, RZ ;  /* 0x0000000306077210 */ /* 0x000fc80007f3e0ff */
[----:B------:R-:W-:Y:S01]  /*0810*/  IADD3 R9, PT, PT, R9, R11, RZ ;  /* 0x0000000b09097210 */ /* 0x000fe20007ffe0ff */
[----:B------:R-:W-:Y:S01]  /*0820*/  IMAD.X R16, R25, 0x1, R2, P1 ;  /* 0x0000000119107824 */ /* 0x000fe200008e0602 */
[----:B------:R-:W-:Y:S01]  /*0830*/  IADD3 R24, P1, PT, R7, R3, RZ ;  /* 0x0000000307187210 */ /* 0x000fe20007f3e0ff */
[----:B------:R-:W-:Y:S01]  /*0840*/  IMAD R11, R25, UR26, RZ ;  /* 0x0000001a190b7c24 */ /* 0x000fe2000f8e02ff */
[----:B------:R-:W-:Y:S01]  /*0850*/  LEA.HI.X R27, R8, UR25, R9, 0x3, P0 ;  /* 0x00000019081b7c11 */ /* 0x000fe200080f1c09 */
[C---:B------:R-:W-:Y:S01]  /*0860*/  IMAD R0, R16.reuse, UR22, RZ ;  /* 0x0000001610007c24 */ /* 0x040fe2000f8e02ff */
[----:B------:R-:W-:Y:S01]  /*0870*/  IADD3.X R18, PT, PT, R16, R2, RZ, P1, !PT ;  /* 0x0000000210127210 */ /* 0x000fe20000ffe4ff */
[----:B------:R-:W-:Y:S01]  /*0880*/  IMAD R9, R6, UR27, R11 ;  /* 0x0000001b06097c24 */ /* 0x000fe2000f8e020b */
[----:B------:R-:W-:Y:S01]  /*0890*/  LEA R8, P2, R12, UR28, 0x3 ;  /* 0x0000001c0c087c11 */ /* 0x000fe2000f8418ff */
[C---:B------:R-:W-:Y:S01]  /*08a0*/  IMAD.WIDE.U32 R10, R7.reuse, UR22, RZ ;  /* 0x00000016070a7c25 */ /* 0x040fe2000f8e00ff */
[----:B------:R1:W-:Y:S03]  /*08b0*/  STL [R1+0x18], R16 ;  /* 0x0000181001007387 */ /* 0x0003e60000100800 */
[C---:B------:R-:W-:Y:S01]  /*08c0*/  IMAD R0, R7.reuse, UR23, R0 ;  /* 0x0000001707007c24 */ /* 0x040fe2000f8e0200 */
[----:B------:R-:W-:Y:S01]  /*08d0*/  LEA R28, P0, R10, UR24, 0x3 ;  /* 0x000000180a1c7c11 */ /* 0x000fe2000f8018ff */
[----:B------:R-:W-:Y:S01]  /*08e0*/  IMAD.WIDE.U32 R14, R7, UR26, RZ ;  /* 0x0000001a070e7c25 */ /* 0x000fe2000f8e00ff */
[----:B------:R-:W-:Y:S03]  /*08f0*/  STL [R1+0x1c], R18 ;  /* 0x00001c1201007387 */ /* 0x000fe60000100800 */
[----:B------:R-:W-:-:S02]  /*0900*/  IMAD.IADD R0, R11, 0x1, R0 ;  /* 0x000000010b007824 */ /* 0x000fc400078e0200 */
[----:B------:R-:W-:Y:S02]  /*0910*/  IMAD R11, R16, UR26, RZ ;  /* 0x0000001a100b7c24 */ /* 0x000fe4000f8e02ff */
[----:B------:R-:W-:Y:S01]  /*0920*/  IMAD.IADD R9, R13, 0x1, R9 ;  /* 0x000000010d097824 */ /* 0x000fe200078e0209 */
[----:B------:R-:W-:Y:S01]  /*0930*/  LEA.HI.X R29, R10, UR25, R0, 0x3, P0 ;  /* 0x000000190a1d7c11 */ /* 0x000fe200080f1c00 */
[----:B------:R-:W-:Y:S01]  /*0940*/  IMAD R11, R7, UR27, R11 ;  /* 0x0000001b070b7c24 */ /* 0x000fe2000f8e020b */
[C---:B------:R-:W-:Y:S01]  /*0950*/  IADD3 R0, P1, PT, R24.reuse, R3, RZ ;  /* 0x0000000318007210 */ /* 0x040fe20007f3e0ff */
[----:B------:R-:W-:Y:S01]  /*0960*/  IMAD.WIDE.U32 R20, R24, UR26, RZ ;  /* 0x0000001a18147c25 */ /* 0x000fe2000f8e00ff */
[----:B------:R-:W-:Y:S02]  /*0970*/  LEA.HI.X R9, R12, UR29, R9, 0x3, P2 ;  /* 0x0000001d0c097c11 */ /* 0x000fe400090f1c09 */
[----:B------:R-:W-:Y:S01]  /*0980*/  LEA R10, P2, R14, UR28, 0x3 ;  /* 0x0000001c0e0a7c11 */ /* 0x000fe2000f8418ff */
[----:B------:R-:W-:Y:S01]  /*0990*/  IMAD.IADD R11, R15, 0x1, R11 ;  /* 0x000000010f0b7824 */ /* 0x000fe200078e020b */
[----:B------:R-:W2:Y:S01]  /*09a0*/  LDG.E.64 R28, desc[UR6][R28.64] ;  /* 0x000000061c1c7981 */ /* 0x000ea2000c1e1b00 */
[----:B------:R-:W-:-:S02]  /*09b0*/  IMAD R15, R18, UR26, RZ ;  /* 0x0000001a120f7c24 */ /* 0x000fc4000f8e02ff */
[----:B0-----:R-:W-:Y:S01]  /*09c0*/  IMAD.X R4, R18, 0x1, R2, P1 ;  /* 0x0000000112047824 */ /* 0x001fe200008e0602 */
[----:B------:R-:W-:Y:S01]  /*09d0*/  LEA.HI.X R11, R14, UR29, R11, 0x3, P2 ;  /* 0x0000001d0e0b7c11 */ /* 0x000fe200090f1c0b */
[----:B------:R-:W-:Y:S02]  /*09e0*/  IMAD R15, R24, UR27, R15 ;  /* 0x0000001b180f7c24 */ /* 0x000fe4000f8e020f */
[C---:B------:R-:W-:Y:S01]  /*09f0*/  IMAD R22, R4.reuse, UR22, RZ ;  /* 0x0000001604167c24 */ /* 0x040fe2000f8e02ff */
[----:B------:R0:W-:Y:S01]  /*0a00*/  STL [R1+0x28], R4 ;  /* 0x0000280401007387 */ /* 0x0001e20000100800 */
[----:B------:R-:W-:Y:S02]  /*0a10*/  IMAD.IADD R15, R21, 0x1, R15 ;  /* 0x00000001150f7824 */ /* 0x000fe400078e020f */
[----:B------:R-:W-:Y:S01]  /*0a20*/  IMAD R21, R4, UR26, RZ ;  /* 0x0000001a04157c24 */ /* 0x000fe2000f8e02ff */
[----:B------:R-:W3:Y:S01]  /*0a30*/  LDG.E.64 R10, desc[UR6][R10.64] ;  /* 0x000000060a0a7981 */ /* 0x000ee2000c1e1b00 */
[----:B------:R-:W-:-:S02]  /*0a40*/  IMAD R13, R18, UR22, RZ ;  /* 0x00000016120d7c24 */ /* 0x000fc4000f8e02ff */
[C---:B-1----:R-:W-:Y:S01]  /*0a50*/  IMAD.WIDE.U32 R16, R24.reuse, UR22, RZ ;  /* 0x0000001618107c25 */ /* 0x042fe2000f8e00ff */
[----:B0-----:R-:W4:Y:S03]  /*0a60*/  LDG.E.64 R4, desc[UR6][R26.64] ;  /* 0x000000061a047981 */ /* 0x001f26000c1e1b00 */
[----:B------:R-:W-:Y:S01]  /*0a70*/  IMAD R13, R24, UR23, R13 ;  /* 0x00000017180d7c24 */ /* 0x000fe2000f8e020d */
[----:B------:R-:W-:Y:S01]  /*0a80*/  LEA R12, P0, R16, UR24, 0x3 ;  /* 0x00000018100c7c11 */ /* 0x000fe2000f8018ff */
[C---:B------:R-:W-:Y:S02]  /*0a90*/  IMAD R23, R0.reuse, UR23, R22 ;  /* 0x0000001700177c24 */ /* 0x040fe4000f8e0216 */
[----:B------:R-:W-:Y:S01]  /*0aa0*/  IMAD.WIDE.U32 R18, R0, UR26, RZ ;  /* 0x0000001a00127c25 */ /* 0x000fe2000f8e00ff */
[----:B------:R-:W-:-:S03]  /*0ab0*/  IADD3 R13, PT, PT, R17, R13, RZ ;  /* 0x0000000d110d7210 */ /* 0x000fc60007ffe0ff */
[----:B------:R-:W-:Y:S01]  /*0ac0*/  IMAD R21, R0, UR27, R21 ;  /* 0x0000001b00157c24 */ /* 0x000fe2000f8e0215 */
[----:B------:R0:W4:Y:S01]  /*0ad0*/  LDG.E.64 R26, desc[UR6][R8.64] ;  /* 0x00000006081a7981 */ /* 0x000122000c1e1b00 */
[----:B------:R-:W-:Y:S01]  /*0ae0*/  LEA.HI.X R13, R16, UR25, R13, 0x3, P0 ;  /* 0x00000019100d7c11 */ /* 0x000fe200080f1c0d */
[----:B------:R-:W-:Y:S01]  /*0af0*/  IMAD.WIDE.U32 R16, R0, UR22, RZ ;  /* 0x0000001600107c25 */ /* 0x000fe2000f8e00ff */
[----:B------:R-:W-:Y:S02]  /*0b00*/  LEA R14, P0, R20, UR28, 0x3 ;  /* 0x0000001c140e7c11 */ /* 0x000fe4000f8018ff */
[----:B------:R-:W-:Y:S02]  /*0b10*/  LEA R22, P1, R18, UR28, 0x3 ;  /* 0x0000001c12167c11 */ /* 0x000fe4000f8218ff */
[----:B------:R-:W-:Y:S01]  /*0b20*/  LEA.HI.X R15, R20, UR29, R15, 0x3, P0 ;  /* 0x0000001d140f7c11 */ /* 0x000fe200080f1c0f */
[----:B------:R-:W3:Y:S01]  /*0b30*/  LDG.E.64 R12, desc[UR6][R12.64] ;  /* 0x000000060c0c7981 */ /* 0x000ee2000c1e1b00 */
[----:B------:R-:W-:Y:S01]  /*0b40*/  IADD3 R23, PT, PT, R17, R23, RZ ;  /* 0x0000001711177210 */ /* 0x000fe20007ffe0ff */
[----:B------:R-:W-:Y:S01]  /*0b50*/  IMAD.IADD R17, R19, 0x1, R21 ;  /* 0x0000000113117824 */ /* 0x000fe200078e0215 */
[C---:B------:R-:W-:Y:S01]  /*0b60*/  LEA R20, P0, R16.reuse, UR24, 0x3 ;  /* 0x0000001810147c11 */ /* 0x040fe2000f8018ff */
[----:B------:R-:W0:Y:S04]  /*0b70*/  LDL R8, [R1+0x68] ;  /* 0x0000680001087983 */ /* 0x000e280000100800 */
[----:B------:R-:W0:Y:S01]  /*0b80*/  LDL R9, [R1+0x6c] ;  /* 0x00006c0001097983 */ /* 0x000e220000100800 */
[----:B------:R-:W-:-:S02]  /*0b90*/  LEA.HI.X R21, R16, UR25, R23, 0x3, P0 ;  /* 0x0000001910157c11 */ /* 0x000fc400080f1c17 */
[----:B------:R-:W-:Y:S02]  /*0ba0*/  LEA.HI.X R23, R18, UR29, R17, 0x3, P1 ;  /* 0x0000001d12177c11 */ /* 0x000fe400088f1c11 */
[----:B------:R-:W3:Y:S04]  /*0bb0*/  LDG.E.64 R18, desc[UR6][R14.64] ;  /* 0x000000060e127981 */ /* 0x000ee8000c1e1b00 */
[----:B------:R-:W3:Y:S04]  /*0bc0*/  LDG.E.64 R16, desc[UR6][R20.64] ;  /* 0x0000000614107981 */ /* 0x000ee8000c1e1b00 */
[----:B------:R-:W3:Y:S01]  /*0bd0*/  LDG.E.64 R14, desc[UR6][R22.64] ;  /* 0x00000006160e7981 */ /* 0x000ee2000c1e1b00 */
[----:B0-----:R-:W-:-:S04]  /*0be0*/  LOP3.LUT R9, R9, R8, RZ, 0x3c, !PT ;  /* 0x0000000809097212 */ /* 0x001fc800078e3cff */
[----:B------:R-:W-:-:S04]  /*0bf0*/  LOP3.LUT R8, R9, R8, RZ, 0x3c, !PT ;  /* 0x0000000809087212 */ /* 0x000fc800078e3cff */
[----:B------:R-:W-:-:S06]  /*0c00*/  LOP3.LUT R9, R9, R8, RZ, 0x3c, !PT ;  /* 0x0000000809097212 */ /* 0x000fcc00078e3cff */
[----:B------:R-:W2:Y:S01]  /*0c10*/  LDG.E.64 R8, desc[UR6][R8.64] ;  /* 0x0000000608087981 */ /* 0x000ea2000c1e1b00 */
[----:B----4-:R0:W1:Y:S03]  /*0c20*/  DADD R26, R4, R26 ;  /* 0x00000000041a7229 */ /* 0x010066000000001a */
[----:B0-----:R0:W5:Y:S01]  /*0c30*/  LDL.LU.64 R4, [R1+0x80] ;  /* 0x0000800001047983 */ /* 0x0011620000300a00 */
[----:B------:R-:W-:-:S04]  /*0c40*/  UISETP.NE.U32.AND UP0, UPT, UR20, URZ, UPT ;  /* 0x000000ff1400728c */ /* 0x000fc8000bf05070 */
[----:B------:R-:W-:Y:S01]  /*0c50*/  UISETP.NE.AND.EX UP0, UPT, UR21, URZ, UPT, UP0 ;  /* 0x000000ff1500728c */ /* 0x000fe2000bf05300 */
[----:B------:R-:W-:Y:S02]  /*0c60*/  CS2R RZ, SRZ ;  /* 0x0000000000ff7805 */ /* 0x000fe4000001ff00 */
[----:B------:R-:W-:Y:S02]  /*0c70*/  CS2R RZ, SRZ ;  /* 0x0000000000ff7805 */ /* 0x000fe4000001ff00 */
[----:B------:R-:W-:Y:S01]  /*0c80*/  CS2R RZ, SRZ ;  /* 0x0000000000ff7805 */ /* 0x000fe2000001ff00 */
[----:B--2---:R2:W-:Y:S04]  /*0c90*/  STL.64 [R1+0x60], R8 ;  /* 0x0000600801007387 */ /* 0x0045e80000100a00 */
[----:B------:R-:W-:Y:S04]  /*0ca0*/  STL.64 [R1+0x10], RZ ;  /* 0x000010ff01007387 */ /* 0x000fe80000100a00 */
[----:B------:R-:W-:Y:S04]  /*0cb0*/  STL.64 [R1+0x20], RZ ;  /* 0x000020ff01007387 */ /* 0x000fe80000100a00 */
[----:B------:R4:W-:Y:S04]  /*0cc0*/  STL.64 [R1+0x38], R28 ;  /* 0x0000381c01007387 */ /* 0x0009e80000100a00 */
[----:B---3--:R3:W-:Y:S04]  /*0cd0*/  STL.64 [R1+0x30], R10 ;  /* 0x0000300a01007387 */ /* 0x0087e80000100a00 */
[----:B------:R-:W-:Y:S04]  /*0ce0*/  STL.64 [R1], RZ ;  /* 0x000000ff01007387 */ /* 0x000fe80000100a00 */
[----:B------:R1:W-:Y:S04]  /*0cf0*/  STL.64 [R1+0x48], R12 ;  /* 0x0000480c01007387 */ /* 0x0003e80000100a00 */
[----:B------:R0:W-:Y:S04]  /*0d00*/  STL.64 [R1+0x40], R18 ;  /* 0x0000401201007387 */ /* 0x0001e80000100a00 */
[----:B------:R0:W-:Y:S04]  /*0d10*/  STL.64 [R1+0x50], R14 ;  /* 0x0000500e01007387 */ /* 0x0001e80000100a00 */
[----:B------:R0:W-:Y:S01]  /*0d20*/  STL.64 [R1+0x58], R16 ;  /* 0x0000581001007387 */ /* 0x0001e20000100a00 */
[----:B--2---:R-:W-:-:S02]  /*0d30*/  CS2R R8, SRZ ;  /* 0x0000000000087805 */ /* 0x004fc4000001ff00 */
[----:B----4-:R-:W-:Y:S02]  /*0d40*/  CS2R R28, SRZ ;  /* 0x00000000001c7805 */ /* 0x010fe4000001ff00 */
[----:B---3--:R-:W-:Y:S02]  /*0d50*/  CS2R R10, SRZ ;  /* 0x00000000000a7805 */ /* 0x008fe4000001ff00 */
[----:B-1----:R-:W-:Y:S02]  /*0d60*/  CS2R R12, SRZ ;  /* 0x00000000000c7805 */ /* 0x002fe4000001ff00 */
[----:B0-----:R-:W-:Y:S01]  /*0d70*/  CS2R R18, SRZ ;  /* 0x0000000000127805 */ /* 0x001fe2000001ff00 */
[----:B------:R-:W-:Y:S06]  /*0d80*/  BRA.U !UP0, `(.L_x_1245) ;  /* 0x0000000508047547 */ /* 0x000fec000b800000 */
[----:B-----5:R-:W-:Y:S01]  /*0d90*/  IMAD R9, R4, UR32, RZ ;  /* 0x0000002004097c24 */ /* 0x020fe2000f8e02ff */
[C---:B------:R-:W-:Y:S01]  /*0da0*/  IADD3 R18, P0, PT, R5.reuse, R3, RZ ;  /* 0x0000000305127210 */ /* 0x040fe20007f1e0ff */
[----:B------:R-:W-:-:S03]  /*0db0*/  IMAD.WIDE.U32 R10, R5, UR32, RZ ;  /* 0x00000020050a7c25 */ /* 0x000fc6000f8e00ff */
[----:B------:R-:W-:Y:S01]  /*0dc0*/  IADD3 R16, P1, PT, R18, R3, RZ ;  /* 0x0000000312107210 */ /* 0x000fe20007f3e0ff */
[----:B------:R-:W-:Y:S02]  /*0dd0*/  IMAD R9, R5, UR33, R9 ;  /* 0x0000002105097c24 */ /* 0x000fe4000f8e0209 */
[----:B------:R-:W-:Y:S01]  /*0de0*/  IMAD.X R17, R4, 0x1, R2, P0 ;  /* 0x0000000104117824 */ /* 0x000fe200000e0602 */
[----:B------:R-:W-:Y:S01]  /*0df0*/  LEA R8, P0, R10, UR20, 0x3 ;  /* 0x000000140a087c11 */ /* 0x000fe2000f8018ff */
[----:B------:R-:W-:Y:S01]  /*0e00*/  IMAD R14, R4, UR34, RZ ;  /* 0x00000022040e7c24 */ /* 0x000fe2000f8e02ff */
[----:B------:R-:W-:Y:S01]  /*0e10*/  IADD3 R9, PT, PT, R11, R9, RZ ;  /* 0x000000090b097210 */ /* 0x000fe20007ffe0ff */
[----:B------:R-:W-:Y:S02]  /*0e20*/  IMAD R4, R17, UR32, RZ ;  /* 0x0000002011047c24 */ /* 0x000fe4000f8e02ff */
[----:B------:R-:W-:Y:S01]  /*0e30*/  IMAD.WIDE.U32 R12, R5, UR34, RZ ;  /* 0x00000022050c7c25 */ /* 0x000fe2000f8e00ff */
[----:B------:R-:W-:-:S03]  /*0e40*/  LEA.HI.X R9, R10, UR21, R9, 0x3, P0 ;  /* 0x000000150a097c11 */ /* 0x000fc600080f1c09 */
[----:B------:R-:W-:Y:S01]  /*0e50*/  IMAD R11, R5, UR35, R14 ;  /* 0x00000023050b7c24 */ /* 0x000fe2000f8e020e */
[----:B------:R-:W-:Y:S01]  /*0e60*/  LEA R10, P2, R12, UR38, 0x3 ;  /* 0x000000260c0a7c11 */ /* 0x000fe2000f8418ff */
[C---:B------:R-:W-:Y:S01]  /*0e70*/  IMAD.WIDE.U32 R14, R18.reuse, UR32, RZ ;  /* 0x00000020120e7c25 */ /* 0x040fe2000f8e00ff */
[----:B------:R-:W5:Y:S03]  /*0e80*/  LDG.E.64 R8, desc[UR6][R8.64] ;  /* 0x0000000608087981 */ /* 0x000f66000c1e1b00 */
[----:B------:R-:W-:Y:S01]  /*0e90*/  IMAD R5, R18, UR33, R4 ;  /* 0x0000002112057c24 */ /* 0x000fe2000f8e0204 */
[----:B------:R-:W-:Y:S01]  /*0ea0*/  LEA R4, P0, R14, UR20, 0x3 ;  /* 0x000000140e047c11 */ /* 0x000fe2000f8018ff */
[----:B------:R-:W-:Y:S02]  /*0eb0*/  IMAD.IADD R11, R13, 0x1, R11 ;  /* 0x000000010d0b7824 */ /* 0x000fe400078e020b */
[----:B------:R-:W-:-:S02]  /*0ec0*/  IMAD.IADD R5, R15, 0x1, R5 ;  /* 0x000000010f057824 */ /* 0x000fc400078e0205 */
[C---:B------:R-:W-:Y:S01]  /*0ed0*/  IMAD R13, R17.reuse, UR34, RZ ;  /* 0x00000022110d7c24 */ /* 0x040fe2000f8e02ff */
[----:B------:R-:W-:Y:S01]  /*0ee0*/  LEA.HI.X R11, R12, UR39, R11, 0x3, P2 ;  /* 0x000000270c0b7c11 */ /* 0x000fe200090f1c0b */
[----:B------:R-:W-:Y:S01]  /*0ef0*/  IMAD.WIDE.U32 R20, R16, UR32, RZ ;  /* 0x0000002010147c25 */ /* 0x000fe2000f8e00ff */
[----:B------:R-:W-:Y:S02]  /*0f00*/  IADD3.X R12, PT, PT, R17, R2, RZ, P1, !PT ;  /* 0x00000002110c7210 */ /* 0x000fe40000ffe4ff */
[----:B------:R-:W-:Y:S01]  /*0f10*/  LEA.HI.X R5, R14, UR21, R5, 0x3, P0 ;  /* 0x000000150e057c11 */ /* 0x000fe200080f1c05 */
[----:B------:R-:W-:Y:S01]  /*0f20*/  IMAD R13, R18, UR35, R13 ;  /* 0x00000023120d7c24 */ /* 0x000fe2000f8e020d */
[----:B------:R-:W-:Y:S01]  /*0f30*/  IADD3 R3, P0, PT, R16, R3, RZ ;  /* 0x0000000310037210 */ /* 0x000fe20007f1e0ff */
[----:B------:R-:W-:Y:S01]  /*0f40*/  IMAD.WIDE.U32 R18, R18, UR34, RZ ;  /* 0x0000002212127c25 */ /* 0x000fe2000f8e00ff */
[----:B------:R-:W5:Y:S03]  /*0f50*/  LDG.E.64 R10, desc[UR6][R10.64] ;  /* 0x000000060a0a7981 */ /* 0x000f66000c1e1b00 */
[----:B------:R-:W-:-:S02]  /*0f60*/  IMAD R15, R12, UR32, RZ ;  /* 0x000000200c0f7c24 */ /* 0x000fc4000f8e02ff */
[----:B------:R-:W-:Y:S01]  /*0f70*/  IMAD.X R23, R12, 0x1, R2, P0 ;  /* 0x000000010c177824 */ /* 0x000fe200000e0602 */
[----:B------:R-:W-:Y:S01]  /*0f80*/  LEA R14, P0, R20, UR20, 0x3 ;  /* 0x00000014140e7c11 */ /* 0x000fe2000f8018ff */
[----:B------:R-:W-:Y:S01]  /*0f90*/  IMAD R22, R12, UR34, RZ ;  /* 0x000000220c167c24 */ /* 0x000fe2000f8e02ff */
[----:B------:R-:W-:Y:S01]  /*0fa0*/  LEA R12, P1, R18, UR38, 0x3 ;  /* 0x00000026120c7c11 */ /* 0x000fe2000f8218ff */
[C---:B------:R-:W-:Y:S02]  /*0fb0*/  IMAD R15, R16.reuse, UR33, R15 ;  /* 0x00000021100f7c24 */ /* 0x040fe4000f8e020f */
[----:B------:R-:W-:Y:S02]  /*0fc0*/  IMAD.IADD R2, R19, 0x1, R13 ;  /* 0x0000000113027824 */ /* 0x000fe400078e020d */
[C---:B------:R-:W-:Y:S01]  /*0fd0*/  IMAD R22, R16.reuse, UR35, R22 ;  /* 0x0000002310167c24 */ /* 0x040fe2000f8e0216 */
[----:B------:R-:W-:Y:S01]  /*0fe0*/  IADD3 R15, PT, PT, R21, R15, RZ ;  /* 0x0000000f150f7210 */ /* 0x000fe20007ffe0ff */
[----:B------:R-:W-:Y:S01]  /*0ff0*/  IMAD.WIDE.U32 R16, R16, UR34, RZ ;  /* 0x0000002210107c25 */ /* 0x000fe2000f8e00ff */
[----:B------:R-:W-:-:S02]  /*1000*/  LEA.HI.X R13, R18, UR39, R2, 0x3, P1 ;  /* 0x00000027120d7c11 */ /* 0x000fc400088f1c02 */
[----:B------:R-:W-:Y:S01]  /*1010*/  LEA.HI.X R15, R20, UR21, R15, 0x3, P0 ;  /* 0x00000015140f7c11 */ /* 0x000fe200080f1c0f */
[C---:B------:R-:W-:Y:S01]  /*1020*/  IMAD R18, R23.reuse, UR32, RZ ;  /* 0x0000002017127c24 */ /* 0x040fe2000f8e02ff */
[----:B------:R-:W-:Y:S01]  /*1030*/  LEA R2, P0, R16, UR38, 0x3 ;  /* 0x0000002610027c11 */ /* 0x000fe2000f8018ff */
[----:B------:R-:W-:Y:S02]  /*1040*/  IMAD R23, R23, UR34, RZ ;  /* 0x0000002217177c24 */ /* 0x000fe4000f8e02ff */
[----:B------:R-:W-:Y:S02]  /*1050*/  IMAD.IADD R19, R17, 0x1, R22 ;  /* 0x0000000111137824 */ /* 0x000fe400078e0216 */
[----:B------:R-:W-:-:S04]  /*1060*/  IMAD.WIDE.U32 R20, R3, UR32, RZ ;  /* 0x0000002003147c25 */ /* 0x000fc8000f8e00ff */
[C---:B------:R-:W-:Y:S02]  /*1070*/  IMAD R18, R3.reuse, UR33, R18 ;  /* 0x0000002103127c24 */ /* 0x040fe4000f8e0212 */
[C---:B------:R-:W-:Y:S02]  /*1080*/  IMAD R17, R3.reuse, UR35, R23 ;  /* 0x0000002303117c24 */ /* 0x040fe4000f8e0217 */
[----:B------:R-:W-:Y:S01]  /*1090*/  IMAD.WIDE.U32 R22, R3, UR34, RZ ;  /* 0x0000002203167c25 */ /* 0x000fe2000f8e00ff */
[----:B------:R-:W-:Y:S02]  /*10a0*/  LEA.HI.X R3, R16, UR39, R19, 0x3, P0 ;  /* 0x0000002710037c11 */ /* 0x000fe400080f1c13 */
[----:B------:R-:W-:Y:S01]  /*10b0*/  LEA R16, P0, R20, UR20, 0x3 ;  /* 0x0000001414107c11 */ /* 0x000fe2000f8018ff */
[----:B------:R-:W-:Y:S01]  /*10c0*/  IMAD.IADD R19, R21, 0x1, R18 ;  /* 0x0000000115137824 */ /* 0x000fe200078e0212 */
[----:B------:R-:W-:Y:S02]  /*10d0*/  IADD3 R21, PT, PT, R23, R17, RZ ;  /* 0x0000001117157210 */ /* 0x000fe40007ffe0ff */
[----:B------:R-:W-:-:S02]  /*10e0*/  LEA R18, P1, R22, UR38, 0x3 ;  /* 0x0000002616127c11 */ /* 0x000fc4000f8218ff */
[----:B------:R-:W-:Y:S02]  /*10f0*/  LEA.HI.X R17, R20, UR21, R19, 0x3, P0 ;  /* 0x0000001514117c11 */ /* 0x000fe400080f1c13 */
[----:B------:R-:W-:Y:S02]  /*1100*/  LEA.HI.X R19, R22, UR39, R21, 0x3, P1 ;  /* 0x0000002716137c11 */ /* 0x000fe400088f1c15 */
[----:B------:R-:W2:Y:S04]  /*1110*/  LDG.E.64 R22, desc[UR6][R4.64] ;  /* 0x0000000604167981 */ /* 0x000ea8000c1e1b00 */
[----:B------:R-:W3:Y:S04]  /*1120*/  LDG.E.64 R20, desc[UR6][R12.64] ;  /* 0x000000060c147981 */ /* 0x000ee8000c1e1b00 */
[----:B------:R0:W5:Y:S04]  /*1130*/  LDG.E.64 R28, desc[UR6][R16.64] ;  /* 0x00000006101c7981 */ /* 0x000168000c1e1b00 */
[----:B------:R-:W4:Y:S04]  /*1140*/  LDG.E.64 R4, desc[UR6][R14.64] ;  /* 0x000000060e047981 */ /* 0x000f28000c1e1b00 */
[----:B------:R0:W5:Y:S04]  /*1150*/  LDG.E.64 R12, desc[UR6][R2.64] ;  /* 0x00000006020c7981 */ /* 0x000168000c1e1b00 */
[----:B------:R-:W5:Y:S04]  /*1160*/  LDG.E.64 R18, desc[UR6][R18.64] ;  /* 0x0000000612127981 */ /* 0x000f68000c1e1b00 */
[----:B----4-:R0:W-:Y:S04]  /*1170*/  STL.64 [R1+0x20], R4 ;  /* 0x0000200401007387 */ /* 0x0101e80000100a00 */
[----:B---3--:R0:W-:Y:S04]  /*1180*/  STL.64 [R1], R20 ;  /* 0x0000001401007387 */ /* 0x0081e80000100a00 */
[----:B--2---:R0:W-:Y:S02]  /*1190*/  STL.64 [R1+0x10], R22 ;  /* 0x0000101601007387 */ /* 0x0041e40000100a00 */
.L_x_1245:
[----:B0-----:R-:W-:Y:S01]  /*11a0*/  IMAD.MOV.U32 R2, RZ, RZ, 0x652b82fe ;  /* 0x652b82feff027424 */ /* 0x001fe200078e00ff */
[----:B-----5:R-:W0:Y:S01]  /*11b0*/  DADD R8, R26, R8 ;  /* 0x000000001a087229 */ /* 0x020e220000000008 */
[----:B------:R-:W-:Y:S01]  /*11c0*/  IMAD.MOV.U32 R3, RZ, RZ, 0x3ff71547 ;  /* 0x3ff71547ff037424 */ /* 0x000fe200078e00ff */
[----:B------:R-:W-:Y:S01]  /*11d0*/  UMOV UR4, 0xfefa39ef ;  /* 0xfefa39ef00047882 */ /* 0x000fe20000000000 */
[----:B------:R-:W-:Y:S01]  /*11e0*/  UMOV UR5, 0x3fe62e42 ;  /* 0x3fe62e4200057882 */ /* 0x000fe20000000000 */
[----:B------:R-:W-:-:S15]  /*11f0*/  BSSY.RECONVERGENT B1, `(.L_x_1246) ;  /* 0x0000080000017945 */ /* 0x000fde0003800200 */
[----:B------:R-:W-:-:S15]  /*1200*/  NOP ;  /* 0x0000000000007918 */ /* 0x000fde0000000000 */
[----:B------:R-:W-:-:S15]  /*1210*/  NOP ;  /* 0x0000000000007918 */ /* 0x000fde0000000000 */
[----:B------:R-:W-:-:S15]  /*1220*/  NOP ;  /* 0x0000000000007918 */ /* 0x000fde0000000000 */
        /* <DEDUP_REMOVED lines=110> */
[----:B------:R-:W-:-:S05]  /*1910*/  @!P1 SHF.R.S32.HI R3, RZ, 0x1, R3 ;  /* 0x00000001ff039819 */ /* 0x000fca0000011403 */
[----:B------:R-:W-:Y:S01]  /*1920*/  @!P1 IMAD R5, R3, 0x100000, R5 ;  /* 0x0010000003059824 */ /* 0x000fe200078e0205 */
[----:B------:R-:W-:Y:S01]  /*1930*/  @!P1 IADD3 R3, PT, PT, R2, -R3, RZ ;  /* 0x8000000302039210 */ /* 0x000fe20007ffe0ff */
[----:B------:R-:W-:-:S03]  /*1940*/  @!P1 IMAD.MOV.U32 R2, RZ, RZ, RZ ;  /* 0x000000ffff029224 */ /* 0x000fc600078e00ff */
        /* <DEDUP_REMOVED lines=10> */
.L_x_1247:
[----:B------:R-:W-:Y:S05]  /*19f0*/  BSYNC.RECONVERGENT B1 ;  /* 0x0000000000017941 */ /* 0x000fea0003800200 */
.L_x_1246:
[----:B------:R-:W2:Y:S04]  /*1a00*/  LDL.LU R20, [R1+0x18] ;  /* 0x0000180001147983 */ /* 0x000ea80000300800 */
[----:B------:R-:W3:Y:S04]  /*1a10*/  LDL.LU R15, [R1+0x1c] ;  /* 0x00001c00010f7983 */ /* 0x000ee80000300800 */
[----:B------:R-:W4:Y:S01]  /*1a20*/  LDL.LU R14, [R1+0x28] ;  /* 0x00002800010e7983 */ /* 0x000f220000300800 */
[----:B-1----:R-:W0:Y:S01]  /*1a30*/  DADD R8, R8, 1 ;  /* 0x3ff0000008087429 */ /* 0x002e220000000000 */
[----:B------:R-:W-:Y:S01]  /*1a40*/  IMAD R26, R25, UR30, RZ ;  /* 0x0000001e191a7c24 */ /* 0x000fe2000f8e02ff */
[----:B0-----:R-:W0:Y:S01]  /*1a50*/  MUFU.RCP64H R3, R9 ;  /* 0x0000000900037308 */ /* 0x001e220000001800 */
[----:B------:R-:W-:Y:S01]  /*1a60*/  VIADD R2, R9, 0x300402 ;  /* 0x0030040209027836 */ /* 0x000fe20000000000 */
[----:B------:R-:W-:Y:S01]  /*1a70*/  BSSY.RECONVERGENT B1, `(.L_x_1248) ;  /* 0x0000037000017945 */ /* 0x000fe20003800200 */
[----:B------:R-:W-:-:S02]  /*1a80*/  IMAD R26, R6, UR31, R26 ;  /* 0x0000001f061a7c24 */ /* 0x000fc4000f8e021a */
[----:B------:R-:W-:Y:S01]  /*1a90*/  IMAD.WIDE.U32 R22, R7, UR30, RZ ;  /* 0x0000001e07167c25 */ /* 0x000fe2000f8e00ff */
        /* <DEDUP_REMOVED lines=9> */
[----:B0-----:R0:W1:Y:S02]  /*1b30*/  DFMA R16, R4, R4, R4 ;  /* 0x000000040410722b */ /* 0x0010640000000004 */
[----:B0-----:R-:W-:-:S15]  /*1b40*/  LEA R4, P2, R22, UR10, 0x3 ;  /* 0x0000000a16047c11 */ /* 0x001fde000f8418ff */
[----:B------:R-:W-:-:S15]  /*1b50*/  NOP ;  /* 0x0000000000007918 */ /* 0x000fde0000000000 */
[----:B------:R-:W-:-:S15]  /*1b60*/  NOP ;  /* 0x0000000000007918 */ /* 0x000fde0000000000 */
[----:B------:R-:W-:-:S15]  /*1b70*/  NOP ;  /* 0x0000000000007918 */ /* 0x000fde0000000000 */
[----:B------:R-:W-:-:S02]  /*1b80*/  NOP ;  /* 0x0000000000007918 */ /* 0x000fc40000000000 */
[----:B-1----:R-:W0:-:S15]  /*1b90*/  DFMA R16, R2, R16, R2 ;  /* 0x000000100210722b */ /* 0x002e1e0000000002 */
[----:B------:R-:W-:-:S15]  /*1ba0*/  NOP ;  /* 0x0000000000007918 */ /* 0x000fde0000000000 */
[----:B------:R-:W-:-:S15]  /*1bb0*/  NOP ;  /* 0x0000000000007918 */ /* 0x000fde0000000000 */
[----:B------:R-:W-:-:S15]  /*1bc0*/  NOP ;  /* 0x0000000000007918 */ /* 0x000fde0000000000 */
[----:B------:R-:W-:-:S04]  /*1bd0*/  NOP ;  /* 0x0000000000007918 */ /* 0x000fc80000000000 */
[----:B0-----:R-:W0:Y:S01]  /*1be0*/  DFMA R10, -R8, R16, 1 ;  /* 0x3ff00000080a742b */ /* 0x001e220000000110 */
[----:B--2---:R-:W-:Y:S02]  /*1bf0*/  IMAD R5, R20, UR30, RZ ;  /* 0x0000001e14057c24 */ /* 0x004fe4000f8e02ff */
[----:B------:R-:W-:-:S04]  /*1c00*/  IMAD.WIDE.U32 R20, R6, UR30, RZ ;  /* 0x0000001e06147c25 */ /* 0x000fc8000f8e00ff */
[----:B---3--:R-:W-:Y:S01]  /*1c10*/  IMAD R3, R15, UR30, RZ ;  /* 0x0000001e0f037c24 */ /* 0x008fe2000f8e02ff */
[----:B------:R-:W-:Y:S01]  /*1c20*/  LEA R2, P1, R20, UR10, 0x3 ;  /* 0x0000000a14027c11 */ /* 0x000fe2000f8218ff */
[----:B----4-:R-:W-:Y:S01]  /*1c30*/  IMAD R27, R14, UR30, RZ ;  /* 0x0000001e0e1b7c24 */ /* 0x010fe2000f8e02ff */
[----:B------:R-:W-:Y:S01]  /*1c40*/  IADD3 R26, PT, PT, R21, R26, RZ ;  /* 0x0000001a151a7210 */ /* 0x000fe20007ffe0ff */
[C---:B------:R-:W-:Y:S02]  /*1c50*/  IMAD R3, R24.reuse, UR31, R3 ;  /* 0x0000001f18037c24 */ /* 0x040fe4000f8e0203 */
[----:B------:R-:W-:-:S04]  /*1c60*/  IMAD.WIDE.U32 R24, R24, UR30, RZ ;  /* 0x0000001e18187c25 */ /* 0x000fc8000f8e00ff */
[----:B------:R-:W-:Y:S01]  /*1c70*/  IMAD R27, R0, UR31, R27 ;  /* 0x0000001f001b7c24 */ /* 0x000fe2000f8e021b */
[----:B------:R-:W-:Y:S01]  /*1c80*/  LEA R6, P3, R24, UR10, 0x3 ;  /* 0x0000000a18067c11 */ /* 0x000fe2000f8618ff */
[----:B------:R-:W-:-:S04]  /*1c90*/  IMAD.WIDE.U32 R14, R0, UR30, RZ ;  /* 0x0000001e000e7c25 */ /* 0x000fc8000f8e00ff */
[----:B------:R-:W-:Y:S01]  /*1ca0*/  IMAD.IADD R0, R25, 0x1, R3 ;  /* 0x0000000119007824 */ /* 0x000fe200078e0203 */
[----:B------:R-:W-:Y:S01]  /*1cb0*/  LEA.HI.X R3, R20, UR11, R26, 0x3, P1 ;  /* 0x0000000b14037c11 */ /* 0x000fe200088f1c1a */
[----:B------:R-:W-:-:S03]  /*1cc0*/  IMAD R5, R7, UR31, R5 ;  /* 0x0000001f07057c24 */ /* 0x000fc6000f8e0205 */
[----:B------:R-:W-:Y:S01]  /*1cd0*/  LEA.HI.X R7, R24, UR11, R0, 0x3, P3 ;  /* 0x0000000b18077c11 */ /* 0x000fe200098f1c00 */
[----:B------:R-:W-:Y:S01]  /*1ce0*/  IMAD.IADD R5, R23, 0x1, R5 ;  /* 0x0000000117057824 */ /* 0x000fe200078e0205 */
[----:B------:R-:W-:-:S15]  /*1cf0*/  IADD3 R0, PT, PT, R15, R27, RZ ;  /* 0x0000001b0f007210 */ /* 0x000fde0007ffe0ff */
[----:B------:R-:W-:-:S15]  /*1d00*/  NOP ;  /* 0x0000000000007918 */ /* 0x000fde0000000000 */
[----:B------:R-:W-:-:S04]  /*1d10*/  NOP ;  /* 0x0000000000007918 */ /* 0x000fc80000000000 */
[----:B0-----:R0:W1:Y:S01]  /*1d20*/  DFMA R10, R16, R10, R16 ;  /* 0x0000000a100a722b */ /* 0x0010620000000010 */
[----:B------:R-:W-:Y:S01]  /*1d30*/  LEA.HI.X R5, R22, UR11, R5, 0x3, P2 ;  /* 0x0000000b16057c11 */ /* 0x000fe200090f1c05 */
[----:B------:R0:W-:Y:S01]  /*1d40*/  STL [R1+0x18], R0 ;  /* 0x0000180001007387 */ /* 0x0001e20000100800 */
[----:B-1----:R-:W-:Y:S05]  /*1d50*/  @P0 BRA `(.L_x_1249) ;  /* 0x0000000000200947 */ /* 0x002fea0003800000 */
[----:B------:R-:W-:Y:S01]  /*1d60*/  LOP3.LUT R22, R9, 0x7fffffff, RZ, 0xc0, !PT ;  /* 0x7fffffff09167812 */ /* 0x000fe200078ec0ff */
[----:B0-----:R-:W-:Y:S01]  /*1d70*/  IMAD.MOV.U32 R16, RZ, RZ, R8 ;  /* 0x000000ffff107224 */ /* 0x001fe200078e0008 */
[----:B------:R-:W-:Y:S01]  /*1d80*/  MOV R0, 0x1dc0 ;  /* 0x00001dc000007802 */ /* 0x000fe20000000f00 */
[----:B------:R-:W-:Y:S01]  /*1d90*/  IMAD.MOV.U32 R17, RZ, RZ, R9 ;  /* 0x000000ffff117224 */ /* 0x000fe200078e0009 */
[----:B------:R-:W-:-:S07]  /*1da0*/  IADD3 R22, PT, PT, R22, -0x100000, RZ ;  /* 0xfff0000016167810 */ /* 0x000fce0007ffe0ff */
[----:B------:R-:W-:Y:S05]  /*1db0*/  CALL.REL.NOINC `($__internal_39_$__cuda_sm20_dblrcp_rn_slowpath_v3) ;  /* 0x0000003800807944 */ /* 0x000fea0003c00000 */
[----:B------:R-:W-:Y:S02]  /*1dc0*/  IMAD.MOV.U32 R10, RZ, RZ, R16 ;  /* 0x000000ffff0a7224 */ /* 0x000fe400078e0010 */
[----:B------:R-:W-:-:S07]  /*1dd0*/  IMAD.MOV.U32 R11, RZ, RZ, R17 ;  /* 0x000000ffff0b7224 */ /* 0x000fce00078e0011 */
.L_x_1249:
[----:B------:R-:W-:Y:S05]  /*1de0*/  BSYNC.RECONVERGENT B1 ;  /* 0x0000000000017941 */ /* 0x000fea0003800200 */
.L_x_1248:
[----:B------:R-:W2:Y:S04]  /*1df0*/  LDL.LU.64 R22, [R1+0x30] ;  /* 0x0000300001167983 */ /* 0x000ea80000300a00 */
[----:B------:R-:W2:Y:S04]  /*1e00*/  LDL.LU.64 R8, [R1+0x38] ;  /* 0x0000380001087983 */ /* 0x000ea80000300a00 */
[----:B------:R-:W3:Y:S04]  /*1e10*/  LDL.LU.64 R20, [R1+0x10] ;  /* 0x0000100001147983 */ /* 0x000ee80000300a00 */
[----:B0-----:R-:W4:Y:S01]  /*1e20*/  LDL.LU.64 R16, [R1] ;  /* 0x0000000001107983 */ /* 0x001f220000300a00 */
[----:B------:R-:W-:Y:S01]  /*1e30*/  UMOV UR4, 0xfefa39ef ;  /* 0xfefa39ef00047882 */ /* 0x000fe20000000000 */
[----:B------:R-:W-:Y:S01]  /*1e40*/  UMOV UR5, 0x3fe62e42 ;  /* 0x3fe62e4200057882 */ /* 0x000fe20000000000 */
[----:B------:R-:W-:Y:S01]  /*1e50*/  BSSY.RECONVERGENT B1, `(.L_x_1250) ;  /* 0x0000089000017945 */ /* 0x000fe20003800200 */
[----:B--2---:R-:W3:-:S15]  /*1e60*/  DADD R8, R8, R22 ;  /* 0x0000000008087229 */ /* 0x004ede0000000016 */
[----:B------:R-:W-:-:S15]  /*1e70*/  NOP ;  /* 0x0000000000007918 */ /* 0x000fde0000000000 */
[----:B------:R-:W-:-:S15]  /*1e80*/  NOP ;  /* 0x0000000000007918 */ /* 0x000fde0000000000 */
[----:B------:R-:W-:-:S15]  /*1e90*/  NOP ;  /* 0x0000000000007918 */ /* 0x000fde0000000000 */
[----:B------:R-:W-:-:S04]  /*1ea0*/  NOP ;  /* 0x0000000000007918 */ /* 0x000fc80000000000 */
[----:B---3--:R-:W4:-:S15]  /*1eb0*/  DADD R8, R8, R20 ;  /* 0x0000000008087229 */ /* 0x008f1e0000000014 */
[----:B------:R-:W-:-:S15]  /*1ec0*/  NOP ;  /* 0x0000000000007918 */ /* 0x000fde0000000000 */
[----:B------:R-:W-:-:S15]  /*1ed0*/  NOP ;  /* 0x0000000000007918 */ /* 0x000fde0000000000 */
[----:B------:R-:W-:-:S15]  /*1ee0*/  NOP ;  /* 0x0000000000007918 */ /* 0x000fde0000000000 */
[----:B------:R-:W-:-:S04]  /*1ef0*/  NOP ;  /* 0x0000000000007918 */ /* 0x000fc80000000000 */
[----:B----4-:R0:W1:Y:S02]  /*1f00*/  DADD R20, R8, R16 ;  /* 0x0000000008147229 */ /* 0x0100640000000010 */
[----:B0-----:R-:W-:Y:S01]  /*1f10*/  MOV R16, 0x652b82fe ;  /* 0x652b82fe00107802 */ /* 0x001fe20000000f00 */
[----:B------:R-:W-:-:S15]  /*1f20*/  IMAD.MOV.U32 R17, RZ, RZ, 0x3ff71547 ;  /* 0x3ff71547ff117424 */ /* 0x000fde00078e00ff */
        /* <DEDUP_REMOVED lines=123> */
.L_x_1251:
[----:B------:R-:W-:Y:S05]  /*26e0*/  BSYNC.RECONVERGENT B1 ;  /* 0x0000000000017941 */ /* 0x000fea0003800200 */
.L_x_1250:
        /* <DEDUP_REMOVED lines=32> */
[----:B------:R-:W-:-:S03]  /*28f0*/  MOV R17, R23 ;  /* 0x0000001700117202 */ /* 0x000fc60000000f00 */
[----:B------:R-:W-:Y:S01]  /*2900*/  VIADD R22, R0, 0xfff00000 ;  /* 0xfff0000000167836 */ /* 0x000fe20000000000 */
[----:B------:R-:W-:-:S07]  /*2910*/  MOV R0, 0x2930 ;  /* 0x0000293000007802 */ /* 0x000fce0000000f00 */
[----:B------:R-:W-:Y:S05]  /*2920*/  CALL.REL.NOINC `($__internal_39_$__cuda_sm20_dblrcp_rn_slowpath_v3) ;  /* 0x0000002c00a47944 */ /* 0x000fea0003c00000 */
[----:B------:R-:W-:Y:S01]  /*2930*/  IMAD.MOV.U32 R8, RZ, RZ, R16 ;  /* 0x000000ffff087224 */ /* 0x000fe200078e0010 */
[----:B------:R-:W-:-:S07]  /*2940*/  MOV R9, R17 ;  /* 0x0000001100097202 */ /* 0x000fce0000000f00 */
.L_x_1253:
[----:B------:R-:W-:Y:S05]  /*2950*/  BSYNC.RECONVERGENT B1 ;  /* 0x0000000000017941 */ /* 0x000fea0003800200 */
.L_x_1252:
[----:B------:R-:W2:Y:S04]  /*2960*/  LDL.LU.64 R24, [R1+0x40] ;  /* 0x0000400001187983 */ /* 0x000ea80000300a00 */
[----:B------:R-:W2:Y:S04]  /*2970*/  LDL.LU.64 R16, [R1+0x48] ;  /* 0x0000480001107983 */ /* 0x000ea80000300a00 */
[----:B------:R-:W3:Y:S01]  /*2980*/  LDL.LU.64 R22, [R1+0x20] ;  /* 0x0000200001167983 */ /* 0x000ee20000300a00 */
[----:B------:R-:W-:Y:S01]  /*2990*/  IMAD.MOV.U32 R26, RZ, RZ, 0x24dd2f1a ;  /* 0x24dd2f1aff1a7424 */ /* 0x000fe200078e00ff */
[----:B------:R-:W-:Y:S01]  /*29a0*/  BSSY.RECONVERGENT B1, `(.L_x_1254) ;  /* 0x00000fe000017945 */ /* 0x000fe20003800200 */
[----:B------:R-:W-:Y:S01]  /*29b0*/  IMAD.MOV.U32 R27, RZ, RZ, 0x3fe4f922 ;  /* 0x3fe4f922ff1b7424 */ /* 0x000fe200078e00ff */
[----:B--2---:R-:W3:-:S15]  /*29c0*/  DADD R16, R16, R24 ;  /* 0x0000000010107229 */ /* 0x004ede0000000018 */
        /* <DEDUP_REMOVED lines=9> */
[----:B0-----:R-:W0:Y:S02]  /*2a60*/  DADD R12, R16, R12 ;  /* 0x00000000100c7229 */ /* 0x001e24000000000c */
[----:B0-----:R-:W-:Y:S02]  /*2a70*/  LOP3.LUT R21, R13, 0x7fffffff, RZ, 0xc0, !PT ;  /* 0x7fffffff0d157812 */ /* 0x001fe400078ec0ff */
[----:B------:R-:W-:-:S15]  /*2a80*/  MOV R20, R12 ;  /* 0x0000000c00147202 */ /* 0x000fde0000000f00 */
[----:B------:R-:W-:-:S15]  /*2a90*/  NOP ;  /* 0x0000000000007918 */ /* 0x000fde0000000000 */
[----:B------:R-:W-:-:S15]  /*2aa0*/  NOP ;  /* 0x0000000000007918 */ /* 0x000fde0000000000 */
[----:B------:R-:W-:-:S15]  /*2ab0*/  NOP ;  /* 0x0000000000007918 */ /* 0x000fde0000000000 */
        /* <DEDUP_REMOVED lines=153> */
.L_x_1255:
        /* <DEDUP_REMOVED lines=83> */
.L_x_1256:
[----:B------:R-:W-:Y:S05]  /*3980*/  BSYNC.RECONVERGENT B1 ;  /* 0x0000000000017941 */ /* 0x000fea0003800200 */
.L_x_1254:
[----:B0-----:R-:W2:Y:S04]  /*3990*/  LDL.LU.64 R20, [R1+0x50] ;  /* 0x0000500001147983 */ /* 0x001ea80000300a00 */
[----:B------:R-:W2:Y:S01]  /*39a0*/  LDL.LU.64 R16, [R1+0x58] ;  /* 0x0000580001107983 */ /* 0x000ea20000300a00 */
[----:B------:R-:W-:Y:S01]  /*39b0*/  IMAD.MOV.U32 R24, RZ, RZ, -0x105c611 ;  /* 0xfefa39efff187424 */ /* 0x000fe200078e00ff */
[----:B------:R-:W-:Y:S01]  /*39c0*/  UMOV UR4, 0x3b39803f ;  /* 0x3b39803f00047882 */ /* 0x000fe20000000000 */
[----:B------:R-:W-:Y:S01]  /*39d0*/  IMAD.MOV.U32 R25, RZ, RZ, 0x3fe62e42 ;  /* 0x3fe62e42ff197424 */ /* 0x000fe200078e00ff */
[----:B------:R-:W-:Y:S01]  /*39e0*/  UMOV UR5, 0x3c7abc9e ;  /* 0x3c7abc9e00057882 */ /* 0x000fe20000000000 */
[----:B------:R-:W-:Y:S01]  /*39f0*/  BSSY.RECONVERGENT B1, `(.L_x_1257) ;  /* 0x0000087000017945 */ /* 0x000fe20003800200 */
[----:B--2---:R0:W2:Y:S02]  /*3a00*/  DADD R16, R16, R20 ;  /* 0x0000000010107229 */ /* 0x0040a40000000014 */
[----:B0-----:R-:W-:Y:S01]  /*3a10*/  IMAD.MOV.U32 R20, RZ, RZ, 0x652b82fe ;  /* 0x652b82feff147424 */ /* 0x001fe200078e00ff */
[----:B------:R-:W-:-:S15]  /*3a20*/  MOV R21, 0x3ff71547 ;  /* 0x3ff7154700157802 */ /* 0x000fde0000000f00 */
        /* <DEDUP_REMOVED lines=31> */
[----:B0-----:R-:W-:Y:S01]  /*3c20*/  MOV R16, 0xfca213ea ;  /* 0xfca213ea00107802 */ /* 0x001fe20000000f00 */
[----:B------:R-:W-:Y:S01]  /*3c30*/  IMAD.MOV.U32 R17, RZ, RZ, 0x3e928af3 ;  /* 0x3e928af3ff117424 */ /* 0x000fe200078e00ff */
        /* <DEDUP_REMOVED lines=97> */
[----:B------:R0:W2:Y:S02]  /*4250*/  @!P1 DMUL R16, R18, R20 ;  /* 0x0000001412109228 */ /* 0x0000a40000000000 */
.L_x_1258:
[----:B------:R-:W-:Y:S05]  /*4260*/  BSYNC.RECONVERGENT B1 ;  /* 0x0000000000017941 */ /* 0x000fea0003800200 */
.L_x_1257:
        /* <DEDUP_REMOVED lines=172> */
.L_x_1260:
        /* <DEDUP_REMOVED lines=83> */
.L_x_1261:
[----:B------:R-:W-:Y:S05]  /*5260*/  BSYNC.RECONVERGENT B1 ;  /* 0x0000000000017941 */ /* 0x000fea0003800200 */
.L_x_1259:
        /* <DEDUP_REMOVED lines=29> */
[----:B-1----:R-:W-:Y:S05]  /*5440*/  CALL.REL.NOINC `($__internal_39_$__cuda_sm20_dblrcp_rn_slowpath_v3) ;  /* 0x0000000000dc7944 */ /* 0x002fea0003c00000 */
[----:B------:R-:W-:Y:S01]  /*5450*/  MOV R20, R16 ;  /* 0x0000001000147202 */ /* 0x000fe20000000f00 */
[----:B------:R-:W-:-:S07]  /*5460*/  IMAD.MOV.U32 R21, RZ, RZ, R17 ;  /* 0x000000ffff157224 */ /* 0x000fce00078e0011 */
.L_x_1263:
[----:B------:R-:W-:Y:S05]  /*5470*/  BSYNC.RECONVERGENT B1 ;  /* 0x0000000000017941 */ /* 0x000fea0003800200 */
.L_x_1262:
[----:B------:R-:W2:Y:S04]  /*5480*/  LDL.LU R23, [R1+0x7c] ;  /* 0x00007c0001177983 */ /* 0x000ea80000300800 */
[----:B------:R-:W3:Y:S04]  /*5490*/  LDL.LU R0, [R1+0x18] ;  /* 0x0000180001007983 */ /* 0x000ee80000300800 */
[----:B------:R-:W4:Y:S04]  /*54a0*/  LDL.LU R22, [R1+0x74] ;  /* 0x0000740001167983 */ /* 0x000f280000300800 */
[----:B------:R-:W5:Y:S04]  /*54b0*/  LDL.LU R29, [R1+0x70] ;  /* 0x00007000011d7983 */ /* 0x000f680000300800 */
[----:B------:R-:W3:Y:S01]  /*54c0*/  LDL.LU R28, [R1+0x78] ;  /* 0x00007800011c7983 */ /* 0x000ee20000300800 */
[----:B-1----:R-:W0:Y:S01]  /*54d0*/  DMUL R26, R20, R26 ;  /* 0x0000001a141a7228 */ /* 0x002e220000000000 */
[----:B--2---:R-:W-:Y:S01]  /*54e0*/  IMAD.MOV.U32 R16, RZ, RZ, R23 ;  /* 0x000000ffff107224 */ /* 0x004fe200078e0017 */
[----:B---3--:R-:W-:-:S05]  /*54f0*/  MOV R17, R28 ;  /* 0x0000001c00117202 */ /* 0x008fca0000000f00 */
[----:B0-----:R4:W-:Y:S02]  /*5500*/  STG.E.64 desc[UR6][R16.64], R26 ;  /* 0x0000001a10007986 */ /* 0x0019e4000c101b06 */
[----:B----4-:R-:W-:Y:S01]  /*5510*/  IMAD.MOV.U32 R16, RZ, RZ, R22 ;  /* 0x000000ffff107224 */ /* 0x010fe200078e0016 */
[----:B-----5:R-:W-:Y:S01]  /*5520*/  MOV R17, R29 ;  /* 0x0000001d00117202 */ /* 0x020fe20000000f00 */
[----:B------:R-:W2:Y:S04]  /*5530*/  LDL.LU R26, [R1+0x2c] ;  /* 0x00002c00011a7983 */ /* 0x000ea80000300800 */
[----:B------:R0:W-:Y:S04]  /*5540*/  STG.E.64 desc[UR6][R16.64], R18 ;  /* 0x0000001210007986 */ /* 0x0001e8000c101b06 */
[----:B------:R-:W3:Y:S04]  /*5550*/  LDL R27, [R1+0xc] ;  /* 0x00000c00011b7983 */ /* 0x000ee80000100800 */
[----:B------:R1:W-:Y:S01]  /*5560*/  STG.E.64 desc[UR6][R2.64], R10 ;  /* 0x0000000a02007986 */ /* 0x0003e2000c101b06 */
[----:B0-----:R-:W-:-:S03]  /*5570*/  LEA R16, P0, R14, UR10, 0x3 ;  /* 0x0000000a0e107c11 */ /* 0x001fc6000f8018ff */
[----:B------:R-:W4:Y:S01]  /*5580*/  LDL.LU R19, [R1+0x6c] ;  /* 0x00006c0001137983 */ /* 0x000f220000300800 */
[----:B------:R-:W-:Y:S01]  /*5590*/  IMAD.MOV.U32 R18, RZ, RZ, R23 ;  /* 0x000000ffff127224 */ /* 0x000fe200078e0017 */
[----:B------:R-:W-:Y:S02]  /*55a0*/  LEA.HI.X R17, R14, UR11, R0, 0x3, P0 ;  /* 0x0000000b0e117c11 */ /* 0x000fe400080f1c00 */
[----:B------:R-:W5:Y:S04]  /*55b0*/  LDL.LU R0, [R1+0x68] ;  /* 0x0000680001007983 */ /* 0x000f680000300800 */
[----:B-1----:R-:W2:Y:S01]  /*55c0*/  LDL.LU R2, [R1+0x8] ;  /* 0x0000080001027983 */ /* 0x002ea20000300800 */
[----:B------:R-:W-:-:S03]  /*55d0*/  MOV R3, R22 ;  /* 0x0000001600037202 */ /* 0x000fc60000000f00 */
[----:B------:R0:W-:Y:S04]  /*55e0*/  STG.E.64 desc[UR6][R4.64], R8 ;  /* 0x0000000804007986 */ /* 0x0001e8000c101b06 */
[----:B------:R-:W-:Y:S04]  /*55f0*/  STG.E.64 desc[UR6][R6.64], R12 ;  /* 0x0000000c06007986 */ /* 0x000fe8000c101b06 */
[----:B------:R-:W-:Y:S01]  /*5600*/  STG.E.64 desc[UR6][R16.64], R20 ;  /* 0x0000001410007986 */ /* 0x000fe2000c101b06 */
[----:B---3--:R-:W-:-:S03]  /*5610*/  IMAD.WIDE.U32 R24, R27, UR12, RZ ;  /* 0x0000000c1b187c25 */ /* 0x008fc6000f8e00ff */
[----:B------:R-:W-:Y:S01]  /*5620*/  LEA R3, P1, R24, R3, 0x3 ;  /* 0x0000000318037211 */ /* 0x000fe200078218ff */
[----:B------:R-:W-:-:S04]  /*5630*/  IMAD.WIDE.U32 R14, R27, UR16, RZ ;  /* 0x000000101b0e7c25 */ /* 0x000fc8000f8e00ff */
[C---:B------:R-:W-:Y:S01]  /*5640*/  IMAD.WIDE.U32 R22, R27.reuse, UR14, RZ ;  /* 0x0000000e1b167c25 */ /* 0x040fe2000f8e00ff */
[----:B--2---:R-:W-:-:S05]  /*5650*/  IADD3 R2, P0, PT, R27, R2, RZ ;  /* 0x000000021b027210 */ /* 0x004fca0007f1e0ff */
[----:B------:R-:W-:Y:S01]  /*5660*/  IMAD.X R26, RZ, RZ, R26, P0 ;  /* 0x000000ffff1a7224 */ /* 0x000fe200000e061a */
[----:B------:R-:W-:Y:S01]  /*5670*/  STL [R1+0x8], R2 ;  /* 0x0000080201007387 */ /* 0x000fe20000100800 */
[----:B----4-:R-:W-:-:S03]  /*5680*/  LEA R19, P3, R14, R19, 0x3 ;  /* 0x000000130e137211 */ /* 0x010fc600078618ff */
[----:B------:R-:W-:Y:S01]  /*5690*/  STL [R1+0x2c], R26 ;  /* 0x00002c1a01007387 */ /* 0x000fe20000100800 */
[----:B0-----:R-:W-:-:S03]  /*56a0*/  IMAD R9, R27, UR13, R25 ;  /* 0x0000000d1b097c24 */ /* 0x001fc6000f8e0219 */
[----:B------:R0:W-:Y:S01]  /*56b0*/  STL [R1+0x74], R3 ;  /* 0x0000740301007387 */ /* 0x0001e20000100800 */
[C---:B------:R-:W-:Y:S01]  /*56c0*/  IMAD R5, R27.reuse, UR15, R23 ;  /* 0x0000000f1b057c24 */ /* 0x040fe2000f8e0217 */
[----:B------:R-:W-:Y:S02]  /*56d0*/  LEA R18, P2, R22, R18, 0x3 ;  /* 0x0000001216127211 */ /* 0x000fe400078418ff */
[----:B------:R-:W-:Y:S01]  /*56e0*/  LEA.HI.X R29, R24, R29, R9, 0x3, P1 ;  /* 0x0000001d181d7211 */ /* 0x000fe200008f1c09 */
[----:B0-----:R-:W-:Y:S01]  /*56f0*/  IMAD R3, R27, UR17, R15 ;  /* 0x000000111b037c24 */ /* 0x001fe2000f8e020f */
[----:B------:R-:W-:Y:S01]  /*5700*/  LEA.HI.X R28, R22, R28, R5, 0x3, P2 ;  /* 0x0000001c161c7211 */ /* 0x000fe200010f1c05 */
[----:B------:R1:W-:Y:S03]  /*5710*/  STL [R1+0x7c], R18 ;  /* 0x00007c1201007387 */ /* 0x0003e60000100800 */
[----:B-----5:R-:W-:Y:S01]  /*5720*/  LEA.HI.X R0, R14, R0, R3, 0x3, P3 ;  /* 0x000000000e007211 */ /* 0x020fe200018f1c03 */
[----:B------:R1:W-:Y:S01]  /*5730*/  STL [R1+0x6c], R19 ;  /* 0x00006c1301007387 */ /* 0x0003e20000100800 */
[----:B------:R-:W-:-:S03]  /*5740*/  ISETP.GE.U32.AND P0, PT, R2, UR18, PT ;  /* 0x0000001202007c0c */ /* 0x000fc6000bf06070 */
[----:B------:R1:W-:Y:S04]  /*5750*/  STL [R1+0x68], R0 ;  /* 0x0000680001007387 */ /* 0x0003e80000100800 */
[----:B------:R1:W-:Y:S04]  /*5760*/  STL [R1+0x70], R29 ;  /* 0x0000701d01007387 */ /* 0x0003e80000100800 */
[----:B------:R1:W-:Y:S01]  /*5770*/  STL [R1+0x78], R28 ;  /* 0x0000781c01007387 */ /* 0x0003e20000100800 */
[----:B------:R-:W-:-:S13]  /*5780*/  ISETP.GE.AND.EX P0, PT, R26, UR19, PT, P0 ;  /* 0x000000131a007c0c */ /* 0x000fda000bf06300 */
[----:B-1----:R-:W-:Y:S05]  /*5790*/  @!P0 BRA `(.L_x_1264) ;  /* 0xffffffac00208947 */ /* 0x002fea000383ffff */
[----:B------:R-:W-:Y:S05]  /*57a0*/  BSYNC.RECONVERGENT B0 ;  /* 0x0000000000007941 */ /* 0x000fea0003800200 */
.L_x_1241:
[----:B------:R-:W-:Y:S05]  /*57b0*/  EXIT ;  /* 0x000000000000794d */ /* 0x000fea0003800000 */
        .weak           $__internal_39_$__cuda_sm20_dblrcp_rn_slowpath_v3
        .type           $__internal_39_$__cuda_sm20_dblrcp_rn_slowpath_v3,@function
        .size           $__internal_39_$__cuda_sm20_dblrcp_rn_slowpath_v3,($__internal_40_$__cuda_sm20_div_s64 - $__internal_39_$__cuda_sm20_dblrcp_rn_slowpath_v3)
$__internal_39_$__cuda_sm20_dblrcp_rn_slowpath_v3:
        /* <DEDUP_REMOVED lines=12> */
[----:B------:R-:W-:-:S03]  /*5880*/  IMAD.MOV.U32 R20, RZ, RZ, R16 ;  /* 0x000000ffff147224 */ /* 0x000fc600078e0010 */
        /* <DEDUP_REMOVED lines=43> */
.L_x_1268:
        /* <DEDUP_REMOVED lines=33> */
.L_x_1266:
[----:B------:R-:W-:Y:S02]  /*5d50*/  LOP3.LUT R21, R17, 0x80000, RZ, 0xfc, !PT ;  /* 0x0008000011157812 */ /* 0x000fe400078efcff */
[----:B------:R-:W-:-:S07]  /*5d60*/  MOV R20, R16 ;  /* 0x0000001000147202 */ /* 0x000fce0000000f00 */
.L_x_1267:
[----:B------:R-:W-:Y:S05]  /*5d70*/  BSYNC.RECONVERGENT B2 ;  /* 0x0000000000027941 */ /* 0x000fea0003800200 */
.L_x_1265:
[----:B------:R-:W-:Y:S01]  /*5d80*/  IMAD.MOV.U32 R16, RZ, RZ, R20 ;  /* 0x000000ffff107224 */ /* 0x000fe200078e0014 */
[----:B------:R-:W-:Y:S01]  /*5d90*/  MOV R17, R21 ;  /* 0x0000001500117202 */ /* 0x000fe20000000f00 */
[----:B------:R-:W-:Y:S02]  /*5da0*/  IMAD.MOV.U32 R20, RZ, RZ, R0 ;  /* 0x000000ffff147224 */ /* 0x000fe400078e0000 */
[----:B------:R-:W-:-:S04]  /*5db0*/  HFMA2 R21, -RZ, RZ, 0, 0 ;  /* 0x00000000ff157431 */ /* 0x000fc800000001ff */
[----:B------:R-:W-:Y:S05]  /*5dc0*/  RET.REL.NODEC R20 `(_ZN2at6native38_GLOBAL__N__9a469cfd_6_RNN_cu_eca79a6d6kernel17lstm_cell_forwardIddlLi1EEEvNS_4cuda6detail10TensorInfoIT_T1_EES9_S9_S9_S9_S9_S9_S9_S8_S8_) ;  /* 0xffffffa0148c7950 */ /* 0x000fea0003c3ffff */
        .weak           $__internal_40_$__cuda_sm20_div_s64
        .type           $__internal_40_$__cuda_sm20_div_s64,@function
        .size           $__internal_40_$__cuda_sm20_div_s64,(.L_x_1422 - $__internal_40_$__cuda_sm20_div_s64)
$__internal_40_$__cuda_sm20_div_s64:
        /* <DEDUP_REMOVED lines=30> */
[----:B------:R-:W-:-:S03]  /*5fb0*/  IADD3 R5, P0, PT, RZ, -R4, RZ ;  /* 0x80000004ff057210 */ /* 0x000fc60007f1e0ff */
[----:B------:R-:W-:Y:S02]  /*5fc0*/  IMAD R4, R9, UR4, R2 ;  /* 0x0000000409047c24 */ /* 0x000fe4000f8e0202 */
[----:B------:R-:W-:-:S04]  /*5fd0*/  IMAD.HI.U32 R2, R3, R5, RZ ;  /* 0x0000000503027227 */ /* 0x000fc800078e00ff */
[----:B------:R-:W-:Y:S01]  /*5fe0*/  IMAD.X R8, RZ, RZ, ~R4, P0 ;  /* 0x000000ffff087224 */ /* 0x000fe200000e0e04 */
[----:B------:R-:W-:-:S03]  /*5ff0*/  IADD3 R4, P4, PT, RZ, -R7, RZ ;  /* 0x80000007ff047210 */ /* 0x000fc60007f9e0ff */
[----:B------:R-:W-:-:S04]  /*6000*/  IMAD.WIDE.U32 R2, P0, R3, R8, R2 ;  /* 0x0000000803027225 */ /* 0x000fc80007800002 */
[C---:B------:R-:W-:Y:S01]  /*6010*/  IMAD.HI.U32 R2, P1, R9.reuse, R5, R2 ;  /* 0x0000000509027227 */ /* 0x040fe20007820002 */
[----:B------:R-:W-:Y:S02]  /*6020*/  SEL R5, R4, R7, !P3 ;  /* 0x0000000704057207 */ /* 0x000fe40005800000 */
[----:B------:R-:W-:Y:S01]  /*6030*/  IADD3.X R7, PT, PT, RZ, ~R6, RZ, P4, !PT ;  /* 0x80000006ff077210 */ /* 0x000fe200027fe4ff */
[CC--:B------:R-:W-:Y:S02]  /*6040*/  IMAD R3, R9.reuse, R8.reuse, RZ ;  /* 0x0000000809037224 */ /* 0x0c0fe400078e02ff */
[----:B------:R-:W-:Y:S01]  /*6050*/  IMAD.HI.U32 R8, R9, R8, RZ ;  /* 0x0000000809087227 */ /* 0x000fe200078e00ff */
[----:B------:R-:W-:Y:S02]  /*6060*/  SEL R7, R7, R6, !P3 ;  /* 0x0000000607077207 */ /* 0x000fe40005800000 */
[----:B------:R-:W-:Y:S01]  /*6070*/  IADD3 R4, P2, PT, R3, R2, RZ ;  /* 0x0000000203047210 */ /* 0x000fe20007f5e0ff */
[----:B------:R-:W-:Y:S01]  /*6080*/  IMAD.X R9, R8, 0x1, R9, P0 ;  /* 0x0000000108097824 */ /* 0x000fe200000e0609 */
[----:B------:R-:W-:-:S03]  /*6090*/  MOV R3, RZ ;  /* 0x000000ff00037202 */ /* 0x000fc60000000f00 */
        /* <DEDUP_REMOVED lines=20> */
[----:B------:R-:W-:-:S02]  /*61e0*/  SEL R10, R10, R3, P0 ;  /* 0x000000030a0a7207 */ /* 0x000fc40000000000 */
[-C--:B------:R-:W-:Y:S02]  /*61f0*/  IADD3.X R5, PT, PT, RZ, R4.reuse, RZ, P2, !PT ;  /* 0x00000004ff057210 */ /* 0x080fe400017fe4ff */
[----:B------:R-:W-:Y:S02]  /*6200*/  SEL R3, R2, R9, P0 ;  /* 0x0000000902037207 */ /* 0x000fe40000000000 */
[----:B------:R-:W-:Y:S02]  /*6210*/  ISETP.GE.U32.AND P1, PT, R7, UR4, PT ;  /* 0x0000000407007c0c */ /* 0x000fe4000bf26070 */
[----:B------:R-:W-:Y:S02]  /*6220*/  SEL R4, R5, R4, P0 ;  /* 0x0000000405047207 */ /* 0x000fe40000000000 */
[----:B------:R-:W-:Y:S02]  /*6230*/  IADD3 R8, P2, PT, R3, 0x1, RZ ;  /* 0x0000000103087810 */ /* 0x000fe40007f5e0ff */
[----:B------:R-:W-:-:S02]  /*6240*/  ISETP.GE.U32.AND.EX P0, PT, R10, UR5, PT, P1 ;  /* 0x000000050a007c0c */ /* 0x000fc4000bf06110 */
[----:B------:R-:W-:Y:S01]  /*6250*/  LOP3.LUT R2, R6, UR41, RZ, 0x3c, !PT ;  /* 0x0000002906027c12 */ /* 0x000fe2000f8e3cff */
[----:B------:R-:W-:Y:S01]  /*6260*/  IMAD.X R9, RZ, RZ, R4, P2 ;  /* 0x000000ffff097224 */ /* 0x000fe200010e0604 */
[----:B------:R-:W-:Y:S02]  /*6270*/  SEL R8, R8, R3, P0 ;  /* 0x0000000308087207 */ /* 0x000fe40000000000 */
[----:B------:R-:W-:Y:S02]  /*6280*/  ISETP.GE.AND P1, PT, R2, RZ, PT ;  /* 0x000000ff0200720c */ /* 0x000fe40003f26270 */
[----:B------:R-:W-:Y:S02]  /*6290*/  SEL R9, R9, R4, P0 ;  /* 0x0000000409097207 */ /* 0x000fe40000000000 */
[----:B------:R-:W-:Y:S02]  /*62a0*/  IADD3 R3, P2, PT, RZ, -R8, RZ ;  /* 0x80000008ff037210 */ /* 0x000fe40007f5e0ff */
[----:B------:R-:W-:-:S02]  /*62b0*/  ISETP.NE.U32.AND P0, PT, RZ, UR40, PT ;  /* 0x00000028ff007c0c */ /* 0x000fc4000bf05070 */
[-C--:B------:R-:W-:Y:S02]  /*62c0*/  IADD3.X R2, PT, PT, RZ, ~R9.reuse, RZ, P2, !PT ;  /* 0x80000009ff027210 */ /* 0x080fe400017fe4ff */
[----:B------:R-:W-:Y:S01]  /*62d0*/  SEL R8, R3, R8, !P1 ;  /* 0x0000000803087207 */ /* 0x000fe20004800000 */
[----:B------:R-:W-:Y:S01]  /*62e0*/  HFMA2 R3, -RZ, RZ, 0, 0 ;  /* 0x00000000ff037431 */ /* 0x000fe200000001ff */
[----:B------:R-:W-:Y:S01]  /*62f0*/  SEL R9, R2, R9, !P1 ;  /* 0x0000000902097207 */ /* 0x000fe20004800000 */
[----:B------:R-:W-:Y:S01]  /*6300*/  IMAD.MOV.U32 R2, RZ, RZ, R0 ;  /* 0x000000ffff027224 */ /* 0x000fe200078e0000 */
[----:B------:R-:W-:-:S04]  /*6310*/  ISETP.NE.AND.EX P0, PT, RZ, UR41, PT, P0 ;  /* 0x00000029ff007c0c */ /* 0x000fc8000bf05300 */
[----:B------:R-:W-:Y:S02]  /*6320*/  SEL R8, R8, 0xffffffff, P0 ;  /* 0xffffffff08087807 */ /* 0x000fe40000000000 */
[----:B------:R-:W-:Y:S01]  /*6330*/  SEL R9, R9, 0xffffffff, P0 ;  /* 0xffffffff09097807 */ /* 0x000fe20000000000 */
[----:B------:R-:W-:Y:S06]  /*6340*/  RET.REL.NODEC R2 `(_ZN2at6native38_GLOBAL__N__9a469cfd_6_RNN_cu_eca79a6d6kernel17lstm_cell_forwardIddlLi1EEEvNS_4cuda6detail10TensorInfoIT_T1_EES9_S9_S9_S9_S9_S9_S9_S8_S8_) ;  /* 0xffffff9c022c7950 */ /* 0x000fec0003c3ffff */
.L_x_1269:
        /* <DEDUP_REMOVED lines=11> */
.L_x_1422:


//--------------------- .text._ZN2at6native38_GLOBAL__N__9a469cfd_6_RNN_cu_eca79a6d6kernel17lstm_cell_forwardIddiLi2EEEvNS_4cuda6detail10TensorInfoIT_T1_EES9_S9_S9_S9_S9_S9_S9_S8_S8_ --------------------------
	.section	.text._ZN2at6native38_GLOBAL__N__9a469cfd_6_RNN_cu_eca79a6d6kernel17lstm_cell_forwardIddiLi2EEEvNS_4cuda6detail10TensorInfoIT_T1_EES9_S9_S9_S9_S9_S9_S9_S8_S8_,"ax",@progbits
	.align	128
.text._ZN2at6native38_GLOBAL__N__9a469cfd_6_RNN_cu_eca79a6d6kernel17lstm_cell_forwardIddiLi2EEEvNS_4cuda6detail10TensorInfoIT_T1_EES9_S9_S9_S9_S9_S9_S9_S8_S8_:
        .type           _ZN2at6native38_GLOBAL__N__9a469cfd_6_RNN_cu_eca79a6d6kernel17lstm_cell_forwardIddiLi2EEEvNS_4cuda6detail10TensorInfoIT_T1_EES9_S9_S9_S9_S9_S9_S9_S8_S8_,@function
        .size           _ZN2at6native38_GLOBAL__N__9a469cfd_6_RNN_cu_eca79a6d6kernel17lstm_cell_forwardIddiLi2EEEvNS_4cuda6detail10TensorInfoIT_T1_EES9_S9_S9_S9_S9_S9_S9_S8_S8_,(.L_x_1425 - _ZN2at6native38_GLOBAL__N__9a469cfd_6_RNN_cu_eca79a6d6kernel17lstm_cell_forwardIddiLi2EEEvNS_4cuda6detail10TensorInfoIT_T1_EES9_S9_S9_S9_S9_S9_S9_S8_S8_)
        .other          _ZN2at6native38_GLOBAL__N__9a469cfd_6_RNN_cu_eca79a6d6kernel17lstm_cell_forwardIddiLi2EEEvNS_4cuda6detail10TensorInfoIT_T1_EES9_S9_S9_S9_S9_S9_S9_S8_S8_,@"STO_CUDA_ENTRY STV_DEFAULT"
_ZN2at6native38_GLOBAL__N__9a469cfd_6_RNN_cu_eca79a6d6kernel17lstm_cell_forwardIddiLi2EEEvNS_4cuda6detail10TensorInfoIT_T1_EES9_S9_S9_S9_S9_S9_S9_S8_S8_:
        /* <DEDUP_REMOVED lines=30> */
.L_x_1290:
[----:B-1----:R-:W1:Y:S01]  /*01e0*/  LDC R10, c[0x0][0xa40] ;  /* 0x00029000ff0a7b82 */ /* 0x002e620000000800 */
[----:B------:R-:W-:-:S07]  /*01f0*/  IABS R20, R7 ;  /* 0x0000000700147213 */ /* 0x000fce0000000000 */
[----:B------:R-:W2:Y:S08]  /*0200*/  LDC R29, c[0x0][0x38c] ;  /* 0x0000e300ff1d7b82 */ /* 0x000eb00000000800 */
[----:B------:R-:W3:Y:S01]  /*0210*/  LDC R15, c[0x0][0x464] ;  /* 0x00011900ff0f7b82 */ /* 0x000ee20000000800 */
[----:B-1----:R-:W-:-:S07]  /*0220*/  IABS R5, R10 ;  /* 0x0000000a00057213 */ /* 0x002fce0000000000 */
[----:B------:R-:W1:Y:S01]  /*0230*/  LDC R16, c[0x0][0x6ec] ;  /* 0x0001bb00ff107b82 */ /* 0x000e620000000800 */
[----:B0-----:R-:W0:Y:S01]  /*0240*/  I2F.RP R0, R5 ;  /* 0x0000000500007306 */ /* 0x001e220000209400 */
[----:B--2---:R-:W-:-:S07]  /*0250*/  IABS R14, R29 ;  /* 0x0000001d000e7213 */ /* 0x004fce0000000000 */
[----:B0-----:R-:W0:Y:S02]  /*0260*/  MUFU.RCP R0, R0 ;  /* 0x0000000000007308 */ /* 0x001e240000001000 */
[----:B0-----:R-:W-:-:S06]  /*0270*/  VIADD R2, R0, 0xffffffe ;  /* 0x0ffffffe00027836 */ /* 0x001fcc0000000000 */
[----:B------:R0:W2:Y:S02]  /*0280*/  F2I.FTZ.U32.TRUNC.NTZ R3, R2 ;  /* 0x0000000200037305 */ /* 0x0000a4000021f000 */
[----:B0-----:R-:W-:Y:S01]  /*0290*/  IMAD.MOV.U32 R2, RZ, RZ, RZ ;  /* 0x000000ffff027224 */ /* 0x001fe200078e00ff */
[----:B--2---:R-:W-:-:S05]  /*02a0*/  IADD3 R4, PT, PT, RZ, -R3, RZ ;  /* 0x80000003ff047210 */ /* 0x004fca0007ffe0ff */
[----:B------:R-:W-:Y:S02]  /*02b0*/  IMAD R9, R4, R5, RZ ;  /* 0x0000000504097224 */ /* 0x000fe400078e02ff */
[----:B------:R-:W0:Y:S02]  /*02c0*/  I2F.RP R4, R14 ;  /* 0x0000000e00047306 */ /* 0x000e240000209400 */
[----:B------:R-:W-:Y:S01]  /*02d0*/  IMAD.HI.U32 R3, R3, R9, R2 ;  /* 0x0000000903037227 */ /* 0x000fe200078e0002 */
[----:B---3--:R-:W-:-:S05]  /*02e0*/  IABS R9, R15 ;  /* 0x0000000f00097213 */ /* 0x008fca0000000000 */
[----:B------:R-:W-:Y:S01]  /*02f0*/  IMAD.HI.U32 R0, R3, R20, RZ ;  /* 0x0000001403007227 */ /* 0x000fe200078e00ff */
[----:B------:R-:W2:Y:S03]  /*0300*/  I2F.RP R8, R9 ;  /* 0x0000000900087306 */ /* 0x000ea60000209400 */
[----:B------:R-:W-:-:S04]  /*0310*/  IMAD.MOV R2, RZ, RZ, -R0 ;  /* 0x000000ffff027224 */ /* 0x000fc800078e0a00 */
[C---:B------:R-:W-:Y:S01]  /*0320*/  IMAD R2, R5.reuse, R2, R20 ;  /* 0x0000000205027224 */ /* 0x040fe200078e0214 */
[----:B0-----:R-:W-:Y:S04]  /*0330*/  MUFU.RCP R4, R4 ;  /* 0x0000000400047308 */ /* 0x001fe80000001000 */
[----:B------:R-:W-:-:S04]  /*0340*/  ISETP.GT.U32.AND P1, PT, R5, R2, PT ;  /* 0x000000020500720c */ /* 0x000fc80003f24070 */
[----:B--2---:R-:W0:Y:S09]  /*0350*/  MUFU.RCP R8, R8 ;  /* 0x0000000800087308 */ /* 0x004e320000001000 */
[----:B------:R-:W-:Y:S01]  /*0360*/  @!P1 IADD3 R2, PT, PT, R2, -R5, RZ ;  /* 0x8000000502029210 */ /* 0x000fe20007ffe0ff */
[----:B------:R-:W-:Y:S01]  /*0370*/  @!P1 VIADD R0, R0, 0x1 ;  /* 0x0000000100009836 */ /* 0x000fe20000000000 */
[----:B------:R-:W-:-:S02]  /*0380*/  ISETP.NE.AND P1, PT, R10, RZ, PT ;  /* 0x000000ff0a00720c */ /* 0x000fc40003f25270 */
[----:B------:R-:W-:Y:S02]  /*0390*/  ISETP.GE.U32.AND P0, PT, R2, R5, PT ;  /* 0x000000050200720c */ /* 0x000fe40003f06070 */
[----:B------:R-:W-:Y:S01]  /*03a0*/  LOP3.LUT R2, R7, R10, RZ, 0x3c, !PT ;  /* 0x0000000a07027212 */ /* 0x000fe200078e3cff */
[----:B0-----:R-:W-:-:S03]  /*03b0*/  VIADD R13, R8, 0xffffffe ;  /* 0x0ffffffe080d7836 */ /* 0x001fc60000000000 */
[----:B------:R-:W-:Y:S01]  /*03c0*/  ISETP.GE.AND P2, PT, R2, RZ, PT ;  /* 0x000000ff0200720c */ /* 0x000fe20003f46270 */
[----:B------:R-:W-:Y:S01]  /*03d0*/  VIADD R2, R4, 0xffffffe ;  /* 0x0ffffffe04027836 */ /* 0x000fe20000000000 */
[----:B-1----:R-:W-:-:S03]  /*03e0*/  IABS R8, R16 ;  /* 0x0000001000087213 */ /* 0x002fc60000000000 */
[----:B------:R0:W1:Y:S02]  /*03f0*/  F2I.FTZ.U32.TRUNC.NTZ R3, R2 ;  /* 0x0000000200037305 */ /* 0x000064000021f000 */
[----:B------:R-:W-:-:S06]  /*0400*/  @P0 IADD3 R0, PT, PT, R0, 0x1, RZ ;  /* 0x0000000100000810 */ /* 0x000fcc0007ffe0ff */
[----:B------:R-:W-:Y:S01]  /*0410*/  @!P2 IMAD.MOV R0, RZ, RZ, -R0 ;  /* 0x000000ffff00a224 */ /* 0x000fe200078e0a00 */
[-C--:B------:R-:W-:Y:S01]  /*0420*/  @!P1 LOP3.LUT R0, RZ, R10.reuse, RZ, 0x33, !PT ;  /* 0x0000000aff009212 */ /* 0x080fe200078e33ff */
[----:B0-----:R-:W-:Y:S01]  /*0430*/  IMAD.MOV.U32 R2, RZ, RZ, RZ ;  /* 0x000000ffff027224 */ /* 0x001fe200078e00ff */
[----:B------:R-:W-:Y:S03]  /*0440*/  F2I.FTZ.U32.TRUNC.NTZ R13, R13 ;  /* 0x0000000d000d7305 */ /* 0x000fe6000021f000 */
[----:B------:R-:W-:Y:S02]  /*0450*/  IMAD R0, R0, R10, RZ ;  /* 0x0000000a00007224 */ /* 0x000fe400078e02ff */
[----:B-1----:R-:W-:-:S03]  /*0460*/  IMAD.MOV R25, RZ, RZ, -R3 ;  /* 0x000000ffff197224 */ /* 0x002fc600078e0a03 */
[C---:B------:R-:W-:Y:S01]  /*0470*/  IADD3 R6, PT, PT, -R0.reuse, R7, RZ ;  /* 0x0000000700067210 */ /* 0x040fe20007ffe1ff */
[----:B------:R-:W-:Y:S01]  /*0480*/  IMAD R25, R25, R14, RZ ;  /* 0x0000000e19197224 */ /* 0x000fe200078e02ff */
[----:B------:R-:W0:Y:S03]  /*0490*/  I2F.RP R18, R8 ;  /* 0x0000000800127306 */ /* 0x000e260000209400 */
[----:B------:R-:W-:Y:S02]  /*04a0*/  IMAD R5, R0, 0x4, R6 ;  /* 0x0000000400057824 */ /* 0x000fe400078e0206 */
[----:B------:R-:W-:-:S03]  /*04b0*/  IMAD.HI.U32 R25, R3, R25, R2 ;  /* 0x0000001903197227 */ /* 0x000fc600078e0002 */
[----:B------:R-:W-:Y:S02]  /*04c0*/  IABS R0, R5 ;  /* 0x0000000500007213 */ /* 0x000fe40000000000 */
[C---:B------:R-:W-:Y:S02]  /*04d0*/  IADD3 R4, PT, PT, R5.reuse, R10, RZ ;  /* 0x0000000a05047210 */ /* 0x040fe40007ffe0ff */
[----:B------:R-:W-:Y:S01]  /*04e0*/  LOP3.LUT R22, R5, R29, RZ, 0x3c, !PT ;  /* 0x0000001d05167212 */ /* 0x000fe200078e3cff */
[----:B------:R-:W-:Y:S01]  /*04f0*/  IMAD.MOV.U32 R3, RZ, RZ, R0 ;  /* 0x000000ffff037224 */ /* 0x000fe200078e0000 */
[----:B------:R-:W-:Y:S01]  /*0500*/  IABS R24, R4 ;  /* 0x0000000400187213 */ /* 0x000fe20000000000 */
[----:B0-----:R-:W0:Y:S01]  /*0510*/  MUFU.RCP R18, R18 ;  /* 0x0000001200127308 */ /* 0x001e220000001000 */
[----:B------:R-:W-:Y:S01]  /*0520*/  IADD3 R2, PT, PT, R4, R10, RZ ;  /* 0x0000000a04027210 */ /* 0x000fe20007ffe0ff */
[----:B------:R-:W-:Y:S01]  /*0530*/  IMAD.HI.U32 R11, R25, R3, RZ ;  /* 0x00000003190b7227 */ /* 0x000fe200078e00ff */
[----:B------:R-:W-:-:S02]  /*0540*/  ISETP.GE.AND P4, PT, R22, RZ, PT ;  /* 0x000000ff1600720c */ /* 0x000fc40003f86270 */
[----:B------:R-:W-:Y:S01]  /*0550*/  IADD3 R0, PT, PT, R2, R10, RZ ;  /* 0x0000000a02007210 */ /* 0x000fe20007ffe0ff */
[----:B------:R-:W-:Y:S01]  /*0560*/  IMAD.MOV R17, RZ, RZ, -R11 ;  /* 0x000000ffff117224 */ /* 0x000fe200078e0a0b */
[----:B------:R-:W-:Y:S01]  /*0570*/  IABS R10, R2 ;  /* 0x00000002000a7213 */ /* 0x000fe20000000000 */
[----:B------:R-:W-:Y:S01]  /*0580*/  IMAD.HI.U32 R26, R25, R24, RZ ;  /* 0x00000018191a7227 */ /* 0x000fe200078e00ff */
[----:B------:R-:W-:-:S03]  /*0590*/  IABS R21, R0 ;  /* 0x0000000000157213 */ /* 0x000fc60000000000 */
[C---:B------:R-:W-:Y:S02]  /*05a0*/  IMAD R17, R14.reuse, R17, R3 ;  /* 0x000000110e117224 */ /* 0x040fe400078e0203 */
[----:B------:R-:W-:Y:S02]  /*05b0*/  IMAD.MOV R19, RZ, RZ, -R26 ;  /* 0x000000ffff137224 */ /* 0x000fe400078e0a1a */
[----:B------:R-:W-:Y:S01]  /*05c0*/  IMAD.HI.U32 R16, R25, R10, RZ ;  /* 0x0000000a19107227 */ /* 0x000fe200078e00ff */
[----:B------:R-:W-:-:S03]  /*05d0*/  ISETP.GT.U32.AND P0, PT, R14, R17, PT ;  /* 0x000000110e00720c */ /* 0x000fc60003f04070 */
[----:B------:R-:W-:Y:S01]  /*05e0*/  IMAD R12, R14, R19, R24 ;  /* 0x000000130e0c7224 */ /* 0x000fe200078e0218 */
[----:B------:R-:W-:Y:S01]  /*05f0*/  IADD3 R19, PT, PT, RZ, -R13, RZ ;  /* 0x8000000dff137210 */ /* 0x000fe20007ffe0ff */
[----:B------:R-:W-:-:S03]  /*0600*/  IMAD.HI.U32 R25, R25, R21, RZ ;  /* 0x0000001519197227 */ /* 0x000fc600078e00ff */
[----:B------:R-:W-:Y:S01]  /*0610*/  ISETP.GT.U32.AND P1, PT, R14, R12, PT ;  /* 0x0000000c0e00720c */ /* 0x000fe20003f24070 */
[----:B------:R-:W-:Y:S02]  /*0620*/  IMAD.MOV R23, RZ, RZ, -R16 ;  /* 0x000000ffff177224 */ /* 0x000fe400078e0a10 */
[----:B0-----:R-:W-:Y:S02]  /*0630*/  VIADD R27, R18, 0xffffffe ;  /* 0x0ffffffe121b7836 */ /* 0x001fe40000000000 */
[----:B------:R-:W-:Y:S02]  /*0640*/  @!P0 IMAD.IADD R17, R17, 0x1, -R14 ;  /* 0x0000000111118824 */ /* 0x000fe400078e0a0e */
[----:B------:R-:W-:Y:S01]  /*0650*/  IMAD R22, R14, R23, R10 ;  /* 0x000000170e167224 */ /* 0x000fe200078e020a */
[----:B------:R-:W-:Y:S01]  /*0660*/  LOP3.LUT R23, R4, R29, RZ, 0x3c, !PT ;  /* 0x0000001d04177212 */ /* 0x000fe200078e3cff */
[----:B------:R-:W-:Y:S01]  /*0670*/  @!P0 VIADD R11, R11, 0x1 ;  /* 0x000000010b0b8836 */ /* 0x000fe20000000000 */
[----:B------:R-:W-:Y:S01]  /*0680*/  ISETP.GE.U32.AND P2, PT, R17, R14, PT ;  /* 0x0000000e1100720c */ /* 0x000fe20003f46070 */
[----:B------:R-:W-:Y:S01]  /*0690*/  IMAD.MOV R17, RZ, RZ, -R25 ;  /* 0x000000ffff117224 */ /* 0x000fe200078e0a19 */
[----:B------:R-:W-:Y:S01]  /*06a0*/  ISETP.GT.U32.AND P6, PT, R14, R22, PT ;  /* 0x000000160e00720c */ /* 0x000fe20003fc4070 */
[----:B------:R-:W-:Y:S01]  /*06b0*/  @!P1 IMAD.IADD R12, R12, 0x1, -R14 ;  /* 0x000000010c0c9824 */ /* 0x000fe200078e0a0e */
[----:B------:R-:W-:Y:S01]  /*06c0*/  ISETP.GE.AND P0, PT, R23, RZ, PT ;  /* 0x000000ff1700720c */ /* 0x000fe20003f06270 */
[----:B------:R-:W-:Y:S01]  /*06d0*/  IMAD R17, R14, R17, R21 ;  /* 0x000000110e117224 */ /* 0x000fe200078e0215 */
[----:B------:R-:W-:Y:S01]  /*06e0*/  LOP3.LUT R23, R0, R29, RZ, 0x3c, !PT ;  /* 0x0000001d00177212 */ /* 0x000fe200078e3cff */
[----:B------:R-:W-:Y:S01]  /*06f0*/  @!P1 VIADD R26, R26, 0x1 ;  /* 0x000000011a1a9836 */ /* 0x000fe20000000000 */
[----:B------:R-:W-:-:S02]  /*0700*/  ISETP.GE.U32.AND P5, PT, R12, R14, PT ;  /* 0x0000000e0c00720c */ /* 0x000fc40003fa6070 */
[----:B------:R-:W-:Y:S02]  /*0710*/  ISETP.GT.U32.AND P3, PT, R14, R17, PT ;  /* 0x000000110e00720c */ /* 0x000fe40003f64070 */
[----:B------:R-:W-:Y:S01]  /*0720*/  MOV R12, R19 ;  /* 0x00000013000c7202 */ /* 0x000fe20000000f00 */
[----:B------:R-:W-:Y:S01]  /*0730*/  @P2 VIADD R11, R11, 0x1 ;  /* 0x000000010b0b2836 */ /* 0x000fe20000000000 */
[----:B------:R-:W-:Y:S01]  /*0740*/  LOP3.LUT R19, R2, R29, RZ, 0x3c, !PT ;  /* 0x0000001d02137212 */ /* 0x000fe200078e3cff */
[--C-:B------:R-:W-:Y:S01]  /*0750*/  @!P6 IMAD.IADD R22, R22, 0x1, -R14.reuse ;  /* 0x000000011616e824 */ /* 0x100fe200078e0a0e */
[----:B------:R-:W-:Y:S01]  /*0760*/  ISETP.GE.AND P1, PT, R23, RZ, PT ;  /* 0x000000ff1700720c */ /* 0x000fe20003f26270 */
[----:B------:R-:W-:Y:S01]  /*0770*/  @!P6 VIADD R16, R16, 0x1 ;  /* 0x000000011010e836 */ /* 0x000fe20000000000 */
[----:B------:R-:W-:Y:S01]  /*0780*/  ISETP.GE.AND P2, PT, R19, RZ, PT ;  /* 0x000000ff1300720c */ /* 0x000fe20003f46270 */
[----:B------:R-:W-:Y:S02]  /*0790*/  IMAD R19, R12, R9, RZ ;  /* 0x000000090c137224 */ /* 0x000fe400078e02ff */
[----:B------:R-:W-:Y:S01]  /*07a0*/  HFMA2 R12, -RZ, RZ, 0, 0 ;  /* 0x00000000ff0c7431 */ /* 0x000fe200000001ff */
[----:B------:R-:W-:Y:S01]  /*07b0*/  @P5 IADD3 R26, PT, PT, R26, 0x1, RZ ;  /* 0x000000011a1a5810 */ /* 0x000fe20007ffe0ff */
[----:B------:R-:W-:Y:S01]  /*07c0*/  @!P3 IMAD.IADD R17, R17, 0x1, -R14 ;  /* 0x000000011111b824 */ /* 0x000fe200078e0a0e */
[----:B------:R-:W-:-:S02]  /*07d0*/  ISETP.GE.U32.AND P5, PT, R22, R14, PT ;  /* 0x0000000e1600720c */ /* 0x000fc40003fa6070 */
[----:B------:R-:W-:Y:S01]  /*07e0*/  IMAD.HI.U32 R19, R13, R19, R12 ;  /* 0x000000130d137227 */ /* 0x000fe200078e000c */
[----:B------:R-:W-:Y:S02]  /*07f0*/  MOV R23, R11 ;  /* 0x0000000b00177202 */ /* 0x000fe40000000f00 */
[----:B------:R-:W-:Y:S01]  /*0800*/  ISETP.GE.U32.AND P6, PT, R17, R14, PT ;  /* 0x0000000e1100720c */ /* 0x000fe20003fc6070 */
[----:B------:R0:W1:Y:S01]  /*0810*/  F2I.FTZ.U32.TRUNC.NTZ R11, R27 ;  /* 0x0000001b000b7305 */ /* 0x000062000021f000 */
[----:B------:R-:W-:Y:S01]  /*0820*/  @!P3 IADD3 R25, PT, PT, R25, 0x1, RZ ;  /* 0x000000011919b810 */ /* 0x000fe20007ffe0ff */
[----:B------:R-:W-:Y:S01]  /*0830*/  IMAD.HI.U32 R22, R19, R3, RZ ;  /* 0x0000000313167227 */ /* 0x000fe200078e00ff */
[----:B------:R-:W-:Y:S02]  /*0840*/  ISETP.NE.AND P3, PT, R29, RZ, PT ;  /* 0x000000ff1d00720c */ /* 0x000fe40003f65270 */
[----:B------:R-:W-:Y:S01]  /*0850*/  LOP3.LUT R17, RZ, R29, RZ, 0x33, !PT ;  /* 0x0000001dff117212 */ /* 0x000fe200078e33ff */
[----:B------:R-:W-:-:S04]  /*0860*/  IMAD.HI.U32 R13, R19, R24, RZ ;  /* 0x00000018130d7227 */ /* 0x000fc800078e00ff */
[----:B------:R-:W-:Y:S02]  /*0870*/  IMAD.MOV R18, RZ, RZ, -R22 ;  /* 0x000000ffff127224 */ /* 0x000fe400078e0a16 */
[----:B0-----:R-:W-:Y:S01]  /*0880*/  IMAD.MOV R27, RZ, RZ, -R13 ;  /* 0x000000ffff1b7224 */ /* 0x001fe200078e0a0d */
[----:B------:R-:W-:Y:S01]  /*0890*/  @P6 IADD3 R25, PT, PT, R25, 0x1, RZ ;  /* 0x0000000119196810 */ /* 0x000fe20007ffe0ff */
[C---:B------:R-:W-:Y:S02]  /*08a0*/  IMAD R18, R9.reuse, R18, R3 ;  /* 0x0000001209127224 */ /* 0x040fe400078e0203 */
[----:B------:R-:W-:Y:S02]  /*08b0*/  @P5 VIADD R16, R16, 0x1 ;  /* 0x0000000110105836 */ /* 0x000fe40000000000 */
[C---:B------:R-:W-:Y:S02]  /*08c0*/  IMAD R24, R9.reuse, R27, R24 ;  /* 0x0000001b09187224 */ /* 0x040fe400078e0218 */
[----:B------:R-:W-:Y:S01]  /*08d0*/  IMAD.MOV.U32 R12, RZ, RZ, R26 ;  /* 0x000000ffff0c7224 */ /* 0x000fe200078e001a */
[----:B-1----:R-:W-:Y:S01]  /*08e0*/  IADD3 R26, PT, PT, RZ, -R11, RZ ;  /* 0x8000000bff1a7210 */ /* 0x002fe20007ffe0ff */
[----:B------:R-:W-:Y:S01]  /*08f0*/  @!P4 IMAD.MOV R23, RZ, RZ, -R23 ;  /* 0x000000ffff17c224 */ /* 0x000fe200078e0a17 */
[C---:B------:R-:W-:Y:S01]  /*0900*/  ISETP.GT.U32.AND P4, PT, R9.reuse, R18, PT ;  /* 0x000000120900720c */ /* 0x040fe20003f84070 */
[----:B------:R-:W-:Y:S01]  /*0910*/  @!P2 IMAD.MOV R16, RZ, RZ, -R16 ;  /* 0x000000ffff10a224 */ /* 0x000fe200078e0a10 */
[----:B------:R-:W-:Y:S01]  /*0920*/  ISETP.GT.U32.AND P2, PT, R9, R24, PT ;  /* 0x000000180900720c */ /* 0x000fe20003f44070 */
[----:B------:R-:W-:Y:S01]  /*0930*/  @!P1 IMAD.MOV R25, RZ, RZ, -R25 ;  /* 0x000000ffff199224 */ /* 0x000fe200078e0a19 */
[----:B------:R-:W-:Y:S01]  /*0940*/  @!P0 IADD3 R12, PT, PT, -R12, RZ, RZ ;  /* 0x000000ff0c0c8210 */ /* 0x000fe20007ffe1ff */
[----:B------:R-:W-:Y:S01]  /*0950*/  IMAD.HI.U32 R14, R19, R10, RZ ;  /* 0x0000000a130e7227 */ /* 0x000fe200078e00ff */
[----:B------:R-:W-:-:S02]  /*0960*/  SEL R23, R17, R23, !P3 ;  /* 0x0000001711177207 */ /* 0x000fc40005800000 */
[C---:B------:R-:W-:Y:S01]  /*0970*/  SEL R12, R17.reuse, R12, !P3 ;  /* 0x0000000c110c7207 */ /* 0x040fe20005800000 */
[----:B------:R-:W-:Y:S01]  /*0980*/  IMAD R26, R26, R8, RZ ;  /* 0x000000081a1a7224 */ /* 0x000fe200078e02ff */
[----:B------:R-:W-:Y:S01]  /*0990*/  SEL R16, R17, R16, !P3 ;  /* 0x0000001011107207 */ /* 0x000fe20005800000 */
[----:B------:R-:W-:Y:S01]  /*09a0*/  IMAD.HI.U32 R19, R19, R21, RZ ;  /* 0x0000001513137227 */ /* 0x000fe200078e00ff */
[----:B------:R-:W-:Y:S02]  /*09b0*/  SEL R17, R17, R25, !P3 ;  /* 0x0000001911117207 */ /* 0x000fe40005800000 */
[-C--:B------:R-:W-:Y:S01]  /*09c0*/  @!P4 IADD3 R18, PT, PT, R18, -R9.reuse, RZ ;  /* 0x800000091212c210 */ /* 0x080fe20007ffe0ff */
[----:B------:R-:W-:Y:S01]  /*09d0*/  IMAD.MOV R25, RZ, RZ, -R14 ;  /* 0x000000ffff197224 */ /* 0x000fe200078e0a0e */
[----:B------:R-:W-:Y:S01]  /*09e0*/  @!P2 IADD3 R13, PT, PT, R13, 0x1, RZ ;  /* 0x000000010d0da810 */ /* 0x000fe20007ffe0ff */
[----:B------:R-:W-:Y:S01]  /*09f0*/  @!P2 IMAD.IADD R24, R24, 0x1, -R9 ;  /* 0x000000011818a824 */ /* 0x000fe200078e0a09 */
[----:B------:R-:W-:Y:S01]  /*0a00*/  ISETP.GE.U32.AND P5, PT, R18, R9, PT ;  /* 0x000000091200720c */ /* 0x000fe20003fa6070 */
[----:B------:R-:W-:Y:S01]  /*0a10*/  IMAD R25, R9, R25, R10 ;  /* 0x0000001909197224 */ /* 0x000fe200078e020a */
[----:B------:R-:W-:Y:S01]  /*0a20*/  LOP3.LUT R18, R5, R15, RZ, 0x3c, !PT ;  /* 0x0000000f05127212 */ /* 0x000fe200078e3cff */
[----:B------:R-:W-:Y:S01]  /*0a30*/  IMAD.MOV.U32 R10, RZ, RZ, RZ ;  /* 0x000000ffff0a7224 */ /* 0x000fe200078e00ff */
[----:B------:R-:W-:Y:S01]  /*0a40*/  ISETP.GE.U32.AND P6, PT, R24, R9, PT ;  /* 0x000000091800720c */ /* 0x000fe20003fc6070 */
[----:B------:R-:W-:Y:S01]  /*0a50*/  IMAD.MOV R27, RZ, RZ, -R12 ;  /* 0x000000ffff1b7224 */ /* 0x000fe200078e0a0c */
[----:B------:R-:W-:Y:S01]  /*0a60*/  ISETP.GE.AND P0, PT, R18, RZ, PT ;  /* 0x000000ff1200720c */ /* 0x000fe20003f06270 */
[----:B------:R-:W-:Y:S01]  /*0a70*/  IMAD.HI.U32 R10, R11, R26, R10 ;  /* 0x0000001a0b0a7227 */ /* 0x000fe200078e000a */
[----:B------:R-:W-:-:S02]  /*0a80*/  LOP3.LUT R11, R4, R15, RZ, 0x3c, !PT ;  /* 0x0000000f040b7212 */ /* 0x000fc400078e3cff */
[----:B------:R-:W-:Y:S01]  /*0a90*/  IADD3 R26, PT, PT, -R19, RZ, RZ ;  /* 0x000000ff131a7210 */ /* 0x000fe20007ffe1ff */
[----:B------:R-:W-:Y:S01]  /*0aa0*/  IMAD R27, R29, R27, R4 ;  /* 0x0000001b1d1b7224 */ /* 0x000fe200078e0204 */
[----:B------:R-:W-:Y:S01]  /*0ab0*/  ISETP.GE.AND P3, PT, R11, RZ, PT ;  /* 0x000000ff0b00720c */ /* 0x000fe20003f66270 */
[----:B------:R-:W-:Y:S01]  /*0ac0*/  IMAD.HI.U32 R18, R10, R20, RZ ;  /* 0x000000140a127227 */ /* 0x000fe200078e00ff */
[----:B------:R-:W-:Y:S02]  /*0ad0*/  ISETP.NE.AND P2, PT, R15, RZ, PT ;  /* 0x000000ff0f00720c */ /* 0x000fe40003f45270 */
[----:B------:R-:W-:Y:S01]  /*0ae0*/  ISETP.GT.U32.AND P1, PT, R9, R25, PT ;  /* 0x000000190900720c */ /* 0x000fe20003f24070 */
[----:B------:R-:W-:Y:S01]  /*0af0*/  IMAD R27, R27, UR11, RZ ;  /* 0x0000000b1b1b7c24 */ /* 0x000fe2000f8e02ff */
[----:B------:R-:W-:Y:S01]  /*0b00*/  IADD3 R11, PT, PT, -R18, RZ, RZ ;  /* 0x000000ff120b7210 */ /* 0x000fe20007ffe1ff */
[----:B------:R-:W-:Y:S02]  /*0b10*/  @!P4 VIADD R22, R22, 0x1 ;  /* 0x000000011616c836 */ /* 0x000fe40000000000 */
[----:B------:R-:W-:-:S02]  /*0b20*/  IMAD R12, R12, UR12, R27 ;  /* 0x0000000c0c0c7c24 */ /* 0x000fc4000f8e021b */
[----:B------:R-:W-:Y:S02]  /*0b30*/  @P5 VIADD R22, R22, 0x1 ;  /* 0x0000000116165836 */ /* 0x000fe40000000000 */
[----:B------:R-:W-:Y:S02]  /*0b40*/  @P6 VIADD R13, R13, 0x1 ;  /* 0x000000010d0d6836 */ /* 0x000fe40000000000 */
[C---:B------:R-:W-:Y:S01]  /*0b50*/  IMAD R10, R8.reuse, R11, R20 ;  /* 0x0000000b080a7224 */ /* 0x040fe200078e0214 */
[----:B------:R-:W-:Y:S01]  /*0b60*/  LOP3.LUT R20, RZ, R15, RZ, 0x33, !PT ;  /* 0x0000000fff147212 */ /* 0x000fe200078e33ff */
[----:B------:R-:W-:Y:S01]  /*0b70*/  @!P0 IMAD.MOV R22, RZ, RZ, -R22 ;  /* 0x000000ffff168224 */ /* 0x000fe200078e0a16 */
[----:B------:R0:W-:Y:S01]  /*0b80*/  STL.64 [R1+0x58], R12 ;  /* 0x0000580c01007387 */ /* 0x0001e20000100a00 */
[----:B------:R-:W-:Y:S01]  /*0b90*/  IMAD R21, R9, R26, R21 ;  /* 0x0000001a09157224 */ /* 0x000fe200078e0215 */
[----:B------:R-:W-:Y:S01]  /*0ba0*/  ISETP.GT.U32.AND P0, PT, R8, R10, PT ;  /* 0x0000000a0800720c */ /* 0x000fe20003f04070 */
[----:B------:R-:W-:Y:S01]  /*0bb0*/  @!P1 IMAD.IADD R25, R25, 0x1, -R9 ;  /* 0x0000000119199824 */ /* 0x000fe200078e0a09 */
[----:B------:R-:W-:Y:S01]  /*0bc0*/  SEL R22, R20, R22, !P2 ;  /* 0x0000001614167207 */ /* 0x000fe20005000000 */
[----:B------:R-:W-:Y:S01]  /*0bd0*/  IMAD.MOV R28, RZ, RZ, -R23 ;  /* 0x000000ffff1c7224 */ /* 0x000fe200078e0a17 */
[----:B------:R-:W-:Y:S01]  /*0be0*/  ISETP.GT.U32.AND P4, PT, R9, R21, PT ;  /* 0x000000150900720c */ /* 0x000fe20003f84070 */
[----:B------:R-:W1:Y:S01]  /*0bf0*/  LDC.64 R26, c[0x0][0x380] ;  /* 0x0000e000ff1a7b82 */ /* 0x000e620000000a00 */
[----:B------:R-:W-:Y:S01]  /*0c00*/  LOP3.LUT R11, R2, R15, RZ, 0x3c, !PT ;  /* 0x0000000f020b7212 */ /* 0x000fe200078e3cff */
[----:B------:R-:W-:Y:S01]  /*0c10*/  IMAD.MOV R24, RZ, RZ, -R22 ;  /* 0x000000ffff187224 */ /* 0x000fe200078e0a16 */
[----:B------:R-:W-:Y:S01]  /*0c20*/  ISETP.GE.U32.AND P5, PT, R25, R9, PT ;  /* 0x000000091900720c */ /* 0x000fe20003fa6070 */
[--C-:B------:R-:W-:Y:S01]  /*0c30*/  IMAD R28, R29, R28, R5.reuse ;  /* 0x0000001c1d1c7224 */ /* 0x100fe200078e0205 */
[----:B------:R-:W-:Y:S01]  /*0c40*/  ISETP.GE.AND P6, PT, R11, RZ, PT ;  /* 0x000000ff0b00720c */ /* 0x000fe20003fc6270 */
[----:B------:R-:W-:Y:S01]  /*0c50*/  IMAD R24, R15, R24, R5 ;  /* 0x000000180f187224 */ /* 0x000fe200078e0205 */
[----:B------:R-:W-:Y:S01]  /*0c60*/  IADD3 R11, PT, PT, -R16, RZ, RZ ;  /* 0x000000ff100b7210 */ /* 0x000fe20007ffe1ff */
[----:B0-----:R-:W0:Y:S01]  /*0c70*/  LDC.64 R12, c[0x0][0x458] ;  /* 0x00011600ff0c7b82 */ /* 0x001e220000000a00 */
[----:B------:R-:W-:Y:S01]  /*0c80*/  @!P0 IMAD.IADD R10, R10, 0x1, -R8 ;  /* 0x000000010a0a8824 */ /* 0x000fe200078e0a08 */
[----:B------:R-:W-:Y:S01]  /*0c90*/  @!P1 IADD3 R14, PT, PT, R14, 0x1, RZ ;  /* 0x000000010e0e9810 */ /* 0x000fe20007ffe0ff */
[----:B------:R-:W-:-:S02]  /*0ca0*/  IMAD R24, R24, UR13, RZ ;  /* 0x0000000d18187c24 */ /* 0x000fc4000f8e02ff */
[----:B------:R-:W-:Y:S02]  /*0cb0*/  @!P4 IMAD.IADD R21, R21, 0x1, -R9 ;  /* 0x000000011515c824 */ /* 0x000fe400078e0a09 */
[----:B------:R-:W-:Y:S01]  /*0cc0*/  @!P4 VIADD R19, R19, 0x1 ;  /* 0x000000011313c836 */ /* 0x000fe20000000000 */
[----:B------:R-:W-:Y:S01]  /*0cd0*/  ISETP.GE.U32.AND P4, PT, R10, R8, PT ;  /* 0x000000080a00720c */ /* 0x000fe20003f86070 */
[----:B------:R-:W-:Y:S01]  /*0ce0*/  IMAD R10, R22, UR14, R24 ;  /* 0x0000000e160a7c24 */ /* 0x000fe2000f8e0218 */
[----:B------:R-:W2:Y:S01]  /*0cf0*/  LDC R25, c[0x0][0x6ec] ;  /* 0x0001bb00ff197b82 */ /* 0x000ea20000000800 */
[----:B------:R-:W-:Y:S01]  /*0d00*/  IMAD R22, R29, R11, R2 ;  /* 0x0000000b1d167224 */ /* 0x000fe200078e0202 */
[----:B------:R-:W-:Y:S01]  /*0d10*/  ISETP.GE.U32.AND P1, PT, R21, R9, PT ;  /* 0x000000091500720c */ /* 0x000fe20003f26070 */
[----:B------:R-:W-:Y:S01]  /*0d20*/  @!P0 VIADD R18, R18, 0x1 ;  /* 0x0000000112128836 */ /* 0x000fe20000000000 */
[----:B------:R-:W-:Y:S01]  /*0d30*/  LOP3.LUT R9, R0, R15, RZ, 0x3c, !PT ;  /* 0x0000000f00097212 */ /* 0x000fe200078e3cff */
[----:B------:R-:W-:Y:S01]  /*0d40*/  IMAD R28, R28, UR11, RZ ;  /* 0x0000000b1c1c7c24 */ /* 0x000fe2000f8e02ff */
[----:B------:R-:W-:-:S02]  /*0d50*/  @P5 IADD3 R14, PT, PT, R14, 0x1, RZ ;  /* 0x000000010e0e5810 */ /* 0x000fc40007ffe0ff */
[----:B------:R-:W-:Y:S01]  /*0d60*/  ISETP.GE.AND P5, PT, R9, RZ, PT ;  /* 0x000000ff0900720c */ /* 0x000fe20003fa6270 */
[----:B0-----:R-:W-:Y:S02]  /*0d70*/  IMAD.WIDE R10, R10, 0x8, R12 ;  /* 0x000000080a0a7825 */ /* 0x001fe400078e020c */
[----:B------:R-:W3:Y:S04]  /*0d80*/  LDL.LU.64 R12, [R1+0x58] ;  /* 0x00005800010c7983 */ /* 0x000ee80000300a00 */
[----:B------:R-:W-:Y:S02]  /*0d90*/  @P1 VIADD R19, R19, 0x1 ;  /* 0x0000000113131836 */ /* 0x000fe40000000000 */
[----:B------:R-:W-:Y:S01]  /*0da0*/  IMAD R22, R22, UR11, RZ ;  /* 0x0000000b16167c24 */ /* 0x000fe2000f8e02ff */
[----:B------:R-:W-:-:S02]  /*0db0*/  IADD3 R21, PT, PT, -R17, RZ, RZ ;  /* 0x000000ff11157210 */ /* 0x000fc40007ffe1ff */
[----:B--2---:R-:W-:Y:S01]  /*0dc0*/  ISETP.NE.AND P0, PT, R25, RZ, PT ;  /* 0x000000ff1900720c */ /* 0x004fe20003f05270 */
[----:B------:R-:W-:Y:S01]  /*0dd0*/  @P4 VIADD R18, R18, 0x1 ;  /* 0x0000000112124836 */ /* 0x000fe20000000000 */
[----:B------:R-:W-:Y:S01]  /*0de0*/  LOP3.LUT R9, R7, R25, RZ, 0x3c, !PT ;  /* 0x0000001907097212 */ /* 0x000fe200078e3cff */
[----:B------:R-:W-:Y:S01]  /*0df0*/  IMAD R23, R23, UR12, R28 ;  /* 0x0000000c17177c24 */ /* 0x000fe2000f8e021c */
[----:B------:R-:W2:Y:S02]  /*0e00*/  LDG.E.64 R10, desc[UR4][R10.64] ;  /* 0x000000040a0a7981 */ /* 0x000ea4000c1e1b00 */
[----:B------:R-:W-:Y:S01]  /*0e10*/  ISETP.GE.AND P1, PT, R9, RZ, PT ;  /* 0x000000ff0900720c */ /* 0x000fe20003f26270 */
[----:B------:R-:W-:Y:S02]  /*0e20*/  IMAD R16, R16, UR12, R22 ;  /* 0x0000000c10107c24 */ /* 0x000fe4000f8e0216 */
[----:B------:R-:W-:Y:S02]  /*0e30*/  IMAD.MOV.U32 R22, RZ, RZ, R14 ;  /* 0x000000ffff167224 */ /* 0x000fe400078e000e */
[----:B------:R-:W-:-:S02]  /*0e40*/  IMAD R21, R29, R21, R0 ;  /* 0x000000151d157224 */ /* 0x000fc400078e0200 */
[----:B------:R-:W0:Y:S01]  /*0e50*/  LDC.64 R28, c[0x0][0x6e0] ;  /* 0x0001b800ff1c7b82 */ /* 0x000e220000000a00 */
[----:B------:R-:W-:Y:S01]  /*0e60*/  @!P6 IMAD.MOV R22, RZ, RZ, -R22 ;  /* 0x000000ffff16e224 */ /* 0x000fe200078e0a16 */
[----:B------:R-:W-:Y:S01]  /*0e70*/  @!P5 IADD3 R19, PT, PT, -R19, RZ, RZ ;  /* 0x000000ff1313d210 */ /* 0x000fe20007ffe1ff */
[----:B-1----:R-:W-:-:S03]  /*0e80*/  IMAD.WIDE R8, R23, 0x8, R26 ;  /* 0x0000000817087825 */ /* 0x002fc600078e021a */
[----:B------:R-:W-:Y:S02]  /*0e90*/  @!P1 IADD3 R18, PT, PT, -R18, RZ, RZ ;  /* 0x000000ff12129210 */ /* 0x000fe40007ffe1ff */
[----:B------:R-:W-:Y:S01]  /*0ea0*/  @!P0 LOP3.LUT R18, RZ, R25, RZ, 0x33, !PT ;  /* 0x00000019ff128212 */ /* 0x000fe200078e33ff */
[----:B------:R-:W-:Y:S01]  /*0eb0*/  IMAD R24, R21, UR11, RZ ;  /* 0x0000000b15187c24 */ /* 0x000fe2000f8e02ff */
[----:B------:R-:W2:Y:S03]  /*0ec0*/  LDG.E.64 R8, desc[UR4][R8.64] ;  /* 0x0000000408087981 */ /* 0x000ea6000c1e1b00 */
[----:B------:R-:W-:Y:S02]  /*0ed0*/  IMAD R17, R17, UR12, R24 ;  /* 0x0000000c11117c24 */ /* 0x000fe4000f8e0218 */
[----:B---3--:R-:W-:-:S05]  /*0ee0*/  @!P3 IMAD.MOV R13, RZ, RZ, -R13 ;  /* 0x000000ffff0db224 */ /* 0x008fca00078e0a0d */
[C---:B------:R-:W-:Y:S02]  /*0ef0*/  SEL R14, R20.reuse, R13, !P2 ;  /* 0x0000000d140e7207 */ /* 0x040fe40005000000 */
[C---:B------:R-:W-:Y:S02]  /*0f00*/  SEL R13, R20.reuse, R22, !P2 ;  /* 0x00000016140d7207 */ /* 0x040fe40005000000 */
[----:B------:R-:W-:Y:S01]  /*0f10*/  SEL R22, R20, R19, !P2 ;  /* 0x0000001314167207 */ /* 0x000fe20005000000 */
[----:B------:R-:W-:-:S04]  /*0f20*/  IMAD.MOV R19, RZ, RZ, -R18 ;  /* 0x000000ffff137224 */ /* 0x000fc800078e0a12 */
[----:B------:R-:W-:-:S04]  /*0f30*/  IMAD R19, R25, R19, R7 ;  /* 0x0000001319137224 */ /* 0x000fc800078e0207 */
[----:B------:R-:W-:-:S04]  /*0f40*/  IMAD R19, R19, UR15, RZ ;  /* 0x0000000f13137c24 */ /* 0x000fc8000f8e02ff */
[----:B------:R-:W-:-:S04]  /*0f50*/  IMAD R19, R18, UR16, R19 ;  /* 0x0000001012137c24 */ /* 0x000fc8000f8e0213 */
[----:B0-----:R-:W-:Y:S02]  /*0f60*/  IMAD.WIDE R24, R19, 0x8, R28 ;  /* 0x0000000813187825 */ /* 0x001fe400078e021c */
[----:B------:R-:W0:Y:S01]  /*0f70*/  LDC.64 R28, c[0x0][0x458] ;  /* 0x00011600ff1c7b82 */ /* 0x000e220000000a00 */
[----:B------:R-:W-:Y:S01]  /*0f80*/  IADD3 R20, PT, PT, -R13, RZ, RZ ;  /* 0x000000ff0d147210 */ /* 0x000fe20007ffe1ff */
[----:B------:R-:W-:Y:S02]  /*0f90*/  IMAD.MOV R23, RZ, RZ, -R14 ;  /* 0x000000ffff177224 */ /* 0x000fe400078e0a0e */
[----:B------:R-:W-:Y:S02]  /*0fa0*/  IMAD.MOV R21, RZ, RZ, -R22 ;  /* 0x000000ffff157224 */ /* 0x000fe400078e0a16 */
[C---:B------:R-:W-:Y:S02]  /*0fb0*/  IMAD R23, R15.reuse, R23, R4 ;  /* 0x000000170f177224 */ /* 0x040fe400078e0204 */
[----:B------:R-:W-:-:S02]  /*0fc0*/  IMAD R20, R15, R20, R2 ;  /* 0x000000140f147224 */ /* 0x000fc400078e0202 */
        /* <DEDUP_REMOVED lines=8> */
[----:B------:R-:W-:-:S04]  /*1050*/  IMAD.WIDE R20, R20, 0x8, R28 ;  /* 0x0000000814147825 */ /* 0x000fc800078e021c */
[----:B------:R-:W-:Y:S02]  /*1060*/  IMAD.WIDE R22, R22, 0x8, R28 ;  /* 0x0000000816167825 */ /* 0x000fe400078e021c */
[----:B------:R-:W3:Y:S02]  /*1070*/  LDG.E.64 R28, desc[UR4][R24.64] ;  /* 0x00000004181c7981 */ /* 0x000ee4000c1e1b00 */
[----:B------:R-:W-:-:S04]  /*1080*/  IMAD.WIDE R12, R12, 0x8, R26 ;  /* 0x000000080c0c7825 */ /* 0x000fc800078e021a */
[----:B------:R-:W-:-:S04]  /*1090*/  IMAD.WIDE R14, R16, 0x8, R26 ;  /* 0x00000008100e7825 */ /* 0x000fc800078e021a */
[----:B------:R-:W-:Y:S01]  /*10a0*/  IMAD.WIDE R16, R17, 0x8, R26 ;  /* 0x0000000811107825 */ /* 0x000fe200078e021a */
[----:B------:R-:W4:Y:S04]  /*10b0*/  LDG.E.64 R24, desc[UR4][R18.64] ;  /* 0x0000000412187981 */ /* 0x000f28000c1e1b00 */
[----:B------:R0:W5:Y:S04]  /*10c0*/  LDG.E.64 R26, desc[UR4][R12.64] ;  /* 0x000000040c1a7981 */ /* 0x000168000c1e1b00 */
[----:B------:R-:W4:Y:S01]  /*10d0*/  LDG.E.64 R18, desc[UR4][R20.64] ;  /* 0x0000000414127981 */ /* 0x000f22000c1e1b00 */
[----:B0-----:R-:W0:Y:S03]  /*10e0*/  LDC R12, c[0x0][0x974] ;  /* 0x00025d00ff0c7b82 */ /* 0x001e260000000800 */
[----:B------:R-:W4:Y:S04]  /*10f0*/  LDG.E.64 R20, desc[UR4][R16.64] ;  /* 0x0000000410147981 */ /* 0x000f28000c1e1b00 */
[----:B------:R-:W4:Y:S04]  /*1100*/  LDG.E.64 R16, desc[UR4][R22.64] ;  /* 0x0000000416107981 */ /* 0x000f28000c1e1b00 */
[----:B---3--:R1:W-:Y:S04]  /*1110*/  STL.64 [R1+0x48], R28 ;  /* 0x0000481c01007387 */ /* 0x0083e80000100a00 */
[----:B-1----:R1:W3:Y:S04]  /*1120*/  LDG.E.64 R28, desc[UR4][R14.64] ;  /* 0x000000040e1c7981 */ /* 0x0022e8000c1e1b00 */
[----:B-----5:R0:W-:Y:S02]  /*1130*/  STL.64 [R1+0x20], R26 ;  /* 0x0000201a01007387 */ /* 0x0201e40000100a00 */
[----:B0-----:R-:W-:-:S04]  /*1140*/  IABS R26, R12 ;  /* 0x0000000c001a7213 */ /* 0x001fc80000000000 */
[----:B------:R-:W-:-:S04]  /*1150*/  MOV R13, R26 ;  /* 0x0000001a000d7202 */ /* 0x000fc80000000f00 */
[----:B------:R-:W0:Y:S08]  /*1160*/  I2F.RP R12, R13 ;  /* 0x0000000d000c7306 */ /* 0x000e300000209400 */
[----:B0-----:R-:W0:Y:S01]  /*1170*/  MUFU.RCP R12, R12 ;  /* 0x0000000c000c7308 */ /* 0x001e220000001000 */
[----:B--2---:R0:W2:Y:S02]  /*1180*/  DADD R26, R8, R10 ;  /* 0x00000000081a7229 */ /* 0x0040a4000000000a */
[----:B0-----:R-:W-:-:S06]  /*1190*/  VIADD R9, R12, 0xffffffe ;  /* 0x0ffffffe0c097836 */ /* 0x001fcc0000000000 */
[----:B------:R-:W0:Y:S02]  /*11a0*/  F2I.FTZ.U32.TRUNC.NTZ R9, R9 ;  /* 0x0000000900097305 */ /* 0x000e24000021f000 */
[----:B0-----:R-:W-:-:S05]  /*11b0*/  IADD3 R8, PT, PT, RZ, -R9, RZ ;  /* 0x80000009ff087210 */ /* 0x001fca0007ffe0ff */
[----:B------:R-:W-:Y:S02]  /*11c0*/  IMAD R10, R8, R13, RZ ;  /* 0x0000000d080a7224 */ /* 0x000fe400078e02ff */
[----:B------:R-:W-:-:S04]  /*11d0*/  IMAD.MOV.U32 R8, RZ, RZ, RZ ;  /* 0x000000ffff087224 */ /* 0x000fc800078e00ff */
[----:B------:R-:W-:-:S05]  /*11e0*/  IMAD.HI.U32 R8, R9, R10, R8 ;  /* 0x0000000a09087227 */ /* 0x000fca00078e0008 */
[----:B------:R-:W-:Y:S04]  /*11f0*/  STL [R1+0x28], R8 ;  /* 0x0000280801007387 */ /* 0x000fe80000100800 */
[----:B------:R-:W-:Y:S04]  /*1200*/  STL.64 [R1+0x8], RZ ;  /* 0x000008ff01007387 */ /* 0x000fe80000100a00 */
[----:B------:R-:W-:Y:S04]  /*1210*/  STL.64 [R1], RZ ;  /* 0x000000ff01007387 */ /* 0x000fe80000100a00 */
[----:B----4-:R0:W-:Y:S01]  /*1220*/  STL.64 [R1+0x18], R24 ;  /* 0x0000181801007387 */ /* 0x0101e20000100a00 */
[----:B------:R-:W-:-:S04]  /*1230*/  UISETP.NE.U32.AND UP0, UPT, UR6, URZ, UPT ;  /* 0x000000ff0600728c */ /* 0x000fc8000bf05070 */
[----:B------:R-:W-:Y:S01]  /*1240*/  UISETP.NE.AND.EX UP0, UPT, UR7, URZ, UPT, UP0 ;  /* 0x000000ff0700728c */ /* 0x000fe2000bf05300 */
[----:B------:R-:W-:Y:S02]  /*1250*/  CS2R R12, SRZ ;  /* 0x00000000000c7805 */ /* 0x000fe4000001ff00 */
[----:B------:R-:W-:Y:S02]  /*1260*/  CS2R RZ, SRZ ;  /* 0x0000000000ff7805 */ /* 0x000fe4000001ff00 */
[----:B------:R-:W-:Y:S02]  /*1270*/  CS2R RZ, SRZ ;  /* 0x0000000000ff7805 */ /* 0x000fe4000001ff00 */
[----:B-1----:R-:W-:Y:S02]  /*1280*/  CS2R R14, SRZ ;  /* 0x00000000000e7805 */ /* 0x002fe4000001ff00 */
[----:B0-----:R-:W-:Y:S01]  /*1290*/  CS2R R24, SRZ ;  /* 0x0000000000187805 */ /* 0x001fe2000001ff00 */
[----:B---3--:R0:W-:Y:S04]  /*12a0*/  STL.64 [R1+0x40], R28 ;  /* 0x0000401c01007387 */ /* 0x0081e80000100a00 */
[----:B------:R1:W-:Y:S04]  /*12b0*/  STL.64 [R1+0x30], R18 ;  /* 0x0000301201007387 */ /* 0x0003e80000100a00 */
[----:B------:R3:W-:Y:S04]  /*12c0*/  STL.64 [R1+0x38], R20 ;  /* 0x0000381401007387 */ /* 0x0007e80000100a00 */
[----:B------:R4:W-:Y:S01]  /*12d0*/  STL.64 [R1+0x10], R16 ;  /* 0x0000101001007387 */ /* 0x0009e20000100a00 */
[----:B0-----:R-:W-:-:S02]  /*12e0*/  CS2R R28, SRZ ;  /* 0x00000000001c7805 */ /* 0x001fc4000001ff00 */
[----:B-1----:R-:W-:Y:S02]  /*12f0*/  CS2R R18, SRZ ;  /* 0x0000000000127805 */ /* 0x002fe4000001ff00 */
[----:B---3--:R-:W-:Y:S01]  /*1300*/  CS2R R20, SRZ ;  /* 0x0000000000147805 */ /* 0x008fe2000001ff00 */
[----:B--2---:R-:W-:Y:S06]  /*1310*/  BRA.U !UP0, `(.L_x_1271) ;  /* 0x0000000108807547 */ /* 0x004fec000b800000 */
[----:B----4-:R-:W0:Y:S01]  /*1320*/  LDC R17, c[0x0][0xa40] ;  /* 0x00029000ff117b82 */ /* 0x010e220000000800 */
[----:B------:R-:W-:-:S07]  /*1330*/  IMAD R12, R6, UR17, RZ ;  /* 0x00000011060c7c24 */ /* 0x000fce000f8e02ff */
[----:B------:R-:W1:Y:S08]  /*1340*/  LDC.64 R14, c[0x0][0x530] ;  /* 0x00014c00ff0e7b82 */ /* 0x000e700000000a00 */
[----:B------:R-:W2:Y:S01]  /*1350*/  LDC.64 R24, c[0x0][0x608] ;  /* 0x00018200ff187b82 */ /* 0x000ea20000000a00 */
[----:B0-----:R-:W-:-:S05]  /*1360*/  IADD3 R16, PT, PT, R6, R17, RZ ;  /* 0x0000001106107210 */ /* 0x001fca0007ffe0ff */
[C---:B------:R-:W-:Y:S02]  /*1370*/  IMAD.IADD R18, R16.reuse, 0x1, R17 ;  /* 0x0000000110127824 */ /* 0x040fe400078e0211 */
[----:B------:R-:W-:Y:S02]  /*1380*/  IMAD R22, R16, UR17, RZ ;  /* 0x0000001110167c24 */ /* 0x000fe4000f8e02ff */
[C---:B------:R-:W-:Y:S01]  /*1390*/  IMAD R8, R18.reuse, UR17, RZ ;  /* 0x0000001112087c24 */ /* 0x040fe2000f8e02ff */
[----:B------:R-:W-:Y:S01]  /*13a0*/  IADD3 R20, PT, PT, R18, R17, RZ ;  /* 0x0000001112147210 */ /* 0x000fe20007ffe0ff */
[----:B-1----:R-:W-:-:S04]  /*13b0*/  IMAD.WIDE R22, R22, 0x8, R14 ;  /* 0x0000000816167825 */ /* 0x002fc800078e020e */
[--C-:B------:R-:W-:Y:S02]  /*13c0*/  IMAD.WIDE R8, R8, 0x8, R14.reuse ;  /* 0x0000000808087825 */ /* 0x100fe400078e020e */
[----:B------:R-:W3:Y:S02]  /*13d0*/  LDG.E.64 R22, desc[UR4][R22.64] ;  /* 0x0000000416167981 */ /* 0x000ee4000c1e1b00 */
[----:B------:R-:W-:Y:S02]  /*13e0*/  IMAD R10, R20, UR17, RZ ;  /* 0x00000011140a7c24 */ /* 0x000fe4000f8e02ff */
[----:B------:R-:W4:Y:S01]  /*13f0*/  LDG.E.64 R8, desc[UR4][R8.64] ;  /* 0x0000000408087981 */ /* 0x000f22000c1e1b00 */
[----:B------:R-:W-:-:S04]  /*1400*/  IMAD.WIDE R12, R12, 0x8, R14 ;  /* 0x000000080c0c7825 */ /* 0x000fc800078e020e */
[----:B------:R-:W-:Y:S02]  /*1410*/  IMAD.WIDE R10, R10, 0x8, R14 ;  /* 0x000000080a0a7825 */ /* 0x000fe400078e020e */
[----:B------:R-:W5:Y:S02]  /*1420*/  LDG.E.64 R12, desc[UR4][R12.64] ;  /* 0x000000040c0c7981 */ /* 0x000f64000c1e1b00 */
[----:B------:R-:W-:Y:S02]  /*1430*/  IMAD R14, R6, UR18, RZ ;  /* 0x00000012060e7c24 */ /* 0x000fe4000f8e02ff */
[----:B------:R-:W-:Y:S02]  /*1440*/  IMAD R18, R18, UR18, RZ ;  /* 0x0000001212127c24 */ /* 0x000fe4000f8e02ff */
[----:B------:R-:W-:Y:S02]  /*1450*/  IMAD R20, R20, UR18, RZ ;  /* 0x0000001214147c24 */ /* 0x000fe4000f8e02ff */
[----:B------:R-:W-:-:S02]  /*1460*/  IMAD R16, R16, UR18, RZ ;  /* 0x0000001210107c24 */ /* 0x000fc4000f8e02ff */
[----:B--2---:R-:W-:-:S04]  /*1470*/  IMAD.WIDE R14, R14, 0x8, R24 ;  /* 0x000000080e0e7825 */ /* 0x004fc800078e0218 */
[--C-:B------:R-:W-:Y:S02]  /*1480*/  IMAD.WIDE R18, R18, 0x8, R24.reuse ;  /* 0x0000000812127825 */ /* 0x100fe400078e0218 */
[----:B------:R-:W5:Y:S02]  /*1490*/  LDG.E.64 R14, desc[UR4][R14.64] ;  /* 0x000000040e0e7981 */ /* 0x000f64000c1e1b00 */
[--C-:B------:R-:W-:Y:S02]  /*14a0*/  IMAD.WIDE R20, R20, 0x8, R24.reuse ;  /* 0x0000000814147825 */ /* 0x100fe400078e0218 */
[----:B------:R-:W5:Y:S02]  /*14b0*/  LDG.E.64 R18, desc[UR4][R18.64] ;  /* 0x0000000412127981 */ /* 0x000f64000c1e1b00 */
[----:B------:R-:W-:Y:S02]  /*14c0*/  IMAD.WIDE R16, R16, 0x8, R24 ;  /* 0x0000000810107825 */ /* 0x000fe400078e0218 */
[----:B------:R0:W5:Y:S04]  /*14d0*/  LDG.E.64 R24, desc[UR4][R10.64] ;  /* 0x000000040a187981 */ /* 0x000168000c1e1b00 */
[----:B------:R0:W5:Y:S04]  /*14e0*/  LDG.E.64 R28, desc[UR4][R16.64] ;  /* 0x00000004101c7981 */ /* 0x000168000c1e1b00 */
[----:B------:R-:W5:Y:S04]  /*14f0*/  LDG.E.64 R20, desc[UR4][R20.64] ;  /* 0x0000000414147981 */ /* 0x000f68000c1e1b00 */
[----:B----4-:R0:W-:Y:S04]  /*1500*/  STL.64 [R1], R8 ;  /* 0x0000000801007387 */ /* 0x0101e80000100a00 */
[----:B---3--:R0:W-:Y:S02]  /*1510*/  STL.64 [R1+0x8], R22 ;  /* 0x0000081601007387 */ /* 0x0081e40000100a00 */
.L_x_1271:
[----:B0-----:R-:W-:Y:S01]  /*1520*/  IMAD.MOV.U32 R8, RZ, RZ, 0x652b82fe ;  /* 0x652b82feff087424 */ /* 0x001fe200078e00ff */
[----:B------:R-:W-:Y:S01]  /*1530*/  MOV R9, 0x3ff71547 ;  /* 0x3ff7154700097802 */ /* 0x000fe20000000f00 */
        /* <DEDUP_REMOVED lines=132> */
.L_x_1273:
[----:B------:R-:W-:Y:S05]  /*1d80*/  BSYNC.RECONVERGENT B1 ;  /* 0x0000000000017941 */ /* 0x000fea0003800200 */
.L_x_1272:
[----:B------:R-:W2:Y:S01]  /*1d90*/  LDL.LU R6, [R1+0x28] ;  /* 0x0000280001067983 */ /* 0x000ea20000300800 */
[----:B------:R-:W3:Y:S01]  /*1da0*/  LDC R14, c[0x0][0x974] ;  /* 0x00025d00ff0e7b82 */ /* 0x000ee20000000800 */
[----:B-1----:R-:W0:Y:S01]  /*1db0*/  DADD R12, R12, 1 ;  /* 0x3ff000000c0c7429 */ /* 0x002e220000000000 */
[----:B------:R-:W-:Y:S01]  /*1dc0*/  BSSY.RECONVERGENT B1, `(.L_x_1274) ;  /* 0x0000036000017945 */ /* 0x000fe20003800200 */
[----:B0-----:R-:W0:Y:S01]  /*1dd0*/  MUFU.RCP64H R9, R13 ;  /* 0x0000000d00097308 */ /* 0x001e220000001800 */
[----:B------:R-:W-:-:S04]  /*1de0*/  VIADD R8, R13, 0x300402 ;  /* 0x003004020d087836 */ /* 0x000fc80000000000 */
[----:B----4-:R-:W1:Y:S01]  /*1df0*/  LDC R16, c[0x0][0x974] ;  /* 0x00025d00ff107b82 */ /* 0x010e620000000800 */
[----:B---3--:R-:W-:-:S15]  /*1e00*/  IABS R17, R14 ;  /* 0x0000000e00117213 */ /* 0x008fde0000000000 */
        /* <DEDUP_REMOVED lines=19> */
[----:B--2---:R-:W-:-:S05]  /*1f40*/  IMAD.HI.U32 R6, R6, R3, RZ ;  /* 0x0000000306067227 */ /* 0x004fca00078e00ff */
[----:B------:R-:W-:-:S05]  /*1f50*/  IADD3 R9, PT, PT, -R6, RZ, RZ ;  /* 0x000000ff06097210 */ /* 0x000fca0007ffe1ff */
[----:B------:R-:W-:-:S05]  /*1f60*/  IMAD R3, R17, R9, R3 ;  /* 0x0000000911037224 */ /* 0x000fca00078e0203 */
[----:B------:R-:W-:-:S15]  /*1f70*/  ISETP.GT.U32.AND P1, PT, R17, R3, PT ;  /* 0x000000031100720c */ /* 0x000fde0003f24070 */
[----:B------:R-:W-:-:S15]  /*1f80*/  NOP ;  /* 0x0000000000007918 */ /* 0x000fde0000000000 */
[----:B------:R-:W-:-:S15]  /*1f90*/  NOP ;  /* 0x0000000000007918 */ /* 0x000fde0000000000 */
[----:B------:R-:W-:-:S03]  /*1fa0*/  NOP ;  /* 0x0000000000007918 */ /* 0x000fc60000000000 */
[----:B0-----:R0:W2:Y:S01]  /*1fb0*/  DFMA R10, R10, R14, R10 ;  /* 0x0000000e0a0a722b */ /* 0x0010a2000000000a */
[----:B------:R-:W-:Y:S01]  /*1fc0*/  @!P1 IMAD.IADD R3, R3, 0x1, -R17 ;  /* 0x0000000103039824 */ /* 0x000fe200078e0a11 */
[----:B------:R-:W-:Y:S02]  /*1fd0*/  @!P1 IADD3 R6, PT, PT, R6, 0x1, RZ ;  /* 0x0000000106069810 */ /* 0x000fe40007ffe0ff */
[----:B-1----:R-:W-:Y:S02]  /*1fe0*/  ISETP.NE.AND P1, PT, R16, RZ, PT ;  /* 0x000000ff1000720c */ /* 0x002fe40003f25270 */
[----:B------:R-:W-:Y:S02]  /*1ff0*/  ISETP.GE.U32.AND P0, PT, R3, R17, PT ;  /* 0x000000110300720c */ /* 0x000fe40003f06070 */
[----:B------:R-:W-:-:S04]  /*2000*/  LOP3.LUT R3, R5, R16, RZ, 0x3c, !PT ;  /* 0x0000001005037212 */ /* 0x000fc800078e3cff */
[----:B------:R-:W-:-:S07]  /*2010*/  ISETP.GE.AND P2, PT, R3, RZ, PT ;  /* 0x000000ff0300720c */ /* 0x000fce0003f46270 */
[----:B------:R-:W-:Y:S01]  /*2020*/  @P0 VIADD R6, R6, 0x1 ;  /* 0x0000000106060836 */ /* 0x000fe20000000000 */
[----:B------:R-:W-:-:S05]  /*2030*/  FSETP.GEU.AND P0, PT, |R8|, 5.8789094863358348022e-39, PT ;  /* 0x004004020800780b */ /* 0x000fca0003f0e200 */
[----:B------:R-:W-:Y:S02]  /*2040*/  @!P2 IADD3 R6, PT, PT, -R6, RZ, RZ ;  /* 0x000000ff0606a210 */ /* 0x000fe40007ffe1ff */
[----:B------:R-:W-:-:S05]  /*2050*/  @!P1 LOP3.LUT R6, RZ, R16, RZ, 0x33, !PT ;  /* 0x00000010ff069212 */ /* 0x000fca00078e33ff */
[----:B------:R-:W-:-:S04]  /*2060*/  IMAD.MOV R3, RZ, RZ, -R6 ;  /* 0x000000ffff037224 */ /* 0x000fc800078e0a06 */
[----:B------:R-:W-:-:S04]  /*2070*/  IMAD R3, R16, R3, R5 ;  /* 0x0000000310037224 */ /* 0x000fc800078e0205 */
[----:B------:R-:W-:-:S04]  /*2080*/  IMAD R3, R3, UR8, RZ ;  /* 0x0000000803037c24 */ /* 0x000fc8000f8e02ff */
[----:B------:R-:W-:Y:S01]  /*2090*/  IMAD R26, R6, UR9, R3 ;  /* 0x00000009061a7c24 */ /* 0x000fe2000f8e0203 */
[----:B0-2---:R-:W-:Y:S06]  /*20a0*/  @P0 BRA `(.L_x_1275) ;  /* 0x00000000001c0947 */ /* 0x005fec0003800000 */
[----:B------:R-:W-:Y:S02]  /*20b0*/  LOP3.LUT R16, R13, 0x7fffffff, RZ, 0xc0, !PT ;  /* 0x7fffffff0d107812 */ /* 0x000fe400078ec0ff */
[----:B------:R-:W-:Y:S02]  /*20c0*/  MOV R3, R13 ;  /* 0x0000000d00037202 */ /* 0x000fe40000000f00 */
[----:B------:R-:W-:Y:S01]  /*20d0*/  MOV R5, 0x2100 ;  /* 0x0000210000057802 */ /* 0x000fe20000000f00 */
[----:B------:R-:W-:-:S07]  /*20e0*/  VIADD R16, R16, 0xfff00000 ;  /* 0xfff0000010107836 */ /* 0x000fce0000000000 */
[----:B------:R-:W-:Y:S05]  /*20f0*/  CALL.REL.NOINC `($__internal_41_$__cuda_sm20_dblrcp_rn_slowpath_v3) ;  /* 0x0000003c00e87944 */ /* 0x000fea0003c00000 */
[----:B------:R-:W-:Y:S01]  /*2100*/  MOV R10, R3 ;  /* 0x00000003000a7202 */ /* 0x000fe20000000f00 */
[----:B------:R-:W-:-:S07]  /*2110*/  IMAD.MOV.U32 R11, RZ, RZ, R6 ;  /* 0x000000ffff0b7224 */ /* 0x000fce00078e0006 */
.L_x_1275:
[----:B------:R-:W-:Y:S05]  /*2120*/  BSYNC.RECONVERGENT B1 ;  /* 0x0000000000017941 */ /* 0x000fea0003800200 */
.L_x_1274:
[----:B------:R-:W2:Y:S04]  /*2130*/  LDL.LU.64 R14, [R1+0x18] ;  /* 0x00001800010e7983 */ /* 0x000ea80000300a00 */
[----:B------:R-:W2:Y:S04]  /*2140*/  LDL.LU.64 R8, [R1+0x20] ;  /* 0x0000200001087983 */ /* 0x000ea80000300a00 */
[----:B------:R-:W3:Y:S01]  /*2150*/  LDL.LU.64 R12, [R1+0x8] ;  /* 0x00000800010c7983 */ /* 0x000ee20000300a00 */
        /* <DEDUP_REMOVED lines=139> */
.L_x_1277:
[----:B------:R-:W-:Y:S05]  /*2a10*/  BSYNC.RECONVERGENT B1 ;  /* 0x0000000000017941 */ /* 0x000fea0003800200 */
.L_x_1276:
        /* <DEDUP_REMOVED lines=35> */
[----:B------:R-:W-:Y:S05]  /*2c50*/  CALL.REL.NOINC `($__internal_41_$__cuda_sm20_dblrcp_rn_slowpath_v3) ;  /* 0x0000003400107944 */ /* 0x000fea0003c00000 */
[----:B------:R-:W-:Y:S01]  /*2c60*/  MOV R8, R3 ;  /* 0x0000000300087202 */ /* 0x000fe20000000f00 */
[----:B------:R-:W-:-:S07]  /*2c70*/  IMAD.MOV.U32 R9, RZ, RZ, R6 ;  /* 0x000000ffff097224 */ /* 0x000fce00078e0006 */
.L_x_1279:
[----:B------:R-:W-:Y:S05]  /*2c80*/  BSYNC.RECONVERGENT B1 ;  /* 0x0000000000017941 */ /* 0x000fea0003800200 */
.L_x_1278:
[----:B------:R-:W2:Y:S04]  /*2c90*/  LDL.LU.64 R22, [R1+0x30] ;  /* 0x0000300001167983 */ /* 0x000ea80000300a00 */
[----:B------:R-:W2:Y:S04]  /*2ca0*/  LDL.LU.64 R12, [R1+0x40] ;  /* 0x00004000010c7983 */ /* 0x000ea80000300a00 */
[----:B------:R-:W3:Y:S01]  /*2cb0*/  LDL.LU.64 R16, [R1] ;  /* 0x0000000001107983 */ /* 0x000ee20000300a00 */
[----:B------:R-:W-:Y:S01]  /*2cc0*/  MOV R28, 0x24dd2f1a ;  /* 0x24dd2f1a001c7802 */ /* 0x000fe20000000f00 */
[----:B------:R-:W-:Y:S01]  /*2cd0*/  IMAD.MOV.U32 R29, RZ, RZ, 0x3fe4f922 ;  /* 0x3fe4f922ff1d7424 */ /* 0x000fe200078e00ff */
        /* <DEDUP_REMOVED lines=171> */
.L_x_1281:
        /* <DEDUP_REMOVED lines=83> */
.L_x_1282:
[----:B------:R-:W-:Y:S05]  /*3cc0*/  BSYNC.RECONVERGENT B1 ;  /* 0x0000000000017941 */ /* 0x000fea0003800200 */
.L_x_1280:
[----:B0-----:R-:W2:Y:S04]  /*3cd0*/  LDL.LU.64 R14, [R1+0x10] ;  /* 0x00001000010e7983 */ /* 0x001ea80000300a00 */
[----:B------:R-:W2:Y:S01]  /*3ce0*/  LDL.LU.64 R12, [R1+0x38] ;  /* 0x00003800010c7983 */ /* 0x000ea20000300a00 */
[----:B------:R-:W-:Y:S01]  /*3cf0*/  MOV R16, 0x652b82fe ;  /* 0x652b82fe00107802 */ /* 0x000fe20000000f00 */
[----:B------:R-:W-:Y:S01]  /*3d00*/  IMAD.MOV.U32 R17, RZ, RZ, 0x3ff71547 ;  /* 0x3ff71547ff117424 */ /* 0x000fe200078e00ff */
        /* <DEDUP_REMOVED lines=13> */
[----:B0-----:R0:W2:Y:S02]  /*3de0*/  DADD R20, R12, R20 ;  /* 0x000000000c147229 */ /* 0x0010a40000000014 */
[----:B0-----:R-:W-:Y:S01]  /*3df0*/  MOV R12, 0xfefa39ef ;  /* 0xfefa39ef000c7802 */ /* 0x001fe20000000f00 */
[----:B------:R-:W-:-:S15]  /*3e00*/  IMAD.MOV.U32 R13, RZ, RZ, 0x3fe62e42 ;  /* 0x3fe62e42ff0d7424 */ /* 0x000fde00078e00ff */
[----:B------:R-:W-:-:S15]  /*3e10*/  NOP ;  /* 0x0000000000007918 */ /* 0x000fde0000000000 */
[----:B------:R-:W-:-:S15]  /*3e20*/  NOP ;  /* 0x0000000000007918 */ /* 0x000fde0000000000 */
[----:B------:R-:W-:-:S15]  /*3e30*/  NOP ;  /* 0x0000000000007918 */ /* 0x000fde0000000000 */
[----:B------:R-:W-:-:S01]  /*3e40*/  NOP ;  /* 0x0000000000007918 */ /* 0x000fc20000000000 */
[----:B--2---:R-:W0:-:S15]  /*3e50*/  DFMA R16, R20, -R16, 6.75539944105574400000e+15 ;  /* 0x433800001410742b */ /* 0x004e1e0000000810 */
        /* <DEDUP_REMOVED lines=115> */
[----:B------:R0:W2:Y:S02]  /*4590*/  @!P1 DMUL R14, R22, R16 ;  /* 0x00000010160e9228 */ /* 0x0000a40000000000 */
.L_x_1284:
[----:B------:R-:W-:Y:S05]  /*45a0*/  BSYNC.RECONVERGENT B1 ;  /* 0x0000000000017941 */ /* 0x000fea0003800200 */
.L_x_1283:
        /* <DEDUP_REMOVED lines=127> */
[----:B-1----:R-:W-:-:S15]  /*4da0*/  DFMA R12, R24, R12, R24 ;  /* 0x0000000c180c722b */ /* 0x002fde0000000018 */
        /* <DEDUP_REMOVED lines=16> */
[----:B------:R-:W-:-:S15]  /*4eb0*/  IMAD.MOV.U32 R12, RZ, RZ, RZ ;  /* 0x000000ffff0c7224 */ /* 0x000fde00078e00ff */
        /* <DEDUP_REMOVED lines=26> */
.L_x_1286:
        /* <DEDUP_REMOVED lines=83> */
.L_x_1287:
[----:B------:R-:W-:Y:S05]  /*5590*/  BSYNC.RECONVERGENT B1 ;  /* 0x0000000000017941 */ /* 0x000fea0003800200 */
.L_x_1285:
        /* <DEDUP_REMOVED lines=28> */
[----:B------:R-:W-:Y:S02]  /*5760*/  MOV R3, R15 ;  /* 0x0000000f00037202 */ /* 0x000fe40000000f00 */
[----:B------:R-:W-:Y:S01]  /*5770*/  MOV R5, 0x57a0 ;  /* 0x000057a000057802 */ /* 0x000fe20000000f00 */
[----:B------:R-:W-:-:S07]  /*5780*/  VIADD R16, R16, 0xfff00000 ;  /* 0xfff0000010107836 */ /* 0x000fce0000000000 */
[----:B-1----:R-:W-:Y:S05]  /*5790*/  CALL.REL.NOINC `($__internal_41_$__cuda_sm20_dblrcp_rn_slowpath_v3) ;  /* 0x0000000800407944 */ /* 0x002fea0003c00000 */
[----:B------:R-:W-:Y:S01]  /*57a0*/  MOV R12, R3 ;  /* 0x00000003000c7202 */ /* 0x000fe20000000f00 */
[----:B------:R-:W-:-:S07]  /*57b0*/  IMAD.MOV.U32 R13, RZ, RZ, R6 ;  /* 0x000000ffff0d7224 */ /* 0x000fce00078e0006 */
.L_x_1289:
[----:B------:R-:W-:Y:S05]  /*57c0*/  BSYNC.RECONVERGENT B1 ;  /* 0x0000000000017941 */ /* 0x000fea0003800200 */
.L_x_1288:
[----:B------:R-:W0:Y:S01]  /*57d0*/  LDC R16, c[0x0][0x7c4] ;  /* 0x0001f100ff107b82 */ /* 0x000e220000000800 */
[----:B------:R-:W2:Y:S01]  /*57e0*/  LDL R29, [R1+0x54] ;  /* 0x00005400011d7983 */ /* 0x000ea20000100800 */
[----:B-1----:R-:W1:Y:S01]  /*57f0*/  DMUL R24, R12, R24 ;  /* 0x000000180c187228 */ /* 0x002e620000000000 */
[----:B0-----:R-:W-:-:S04]  /*5800*/  IABS R3, R16 ;  /* 0x0000001000037213 */ /* 0x001fc80000000000 */
[----:B------:R-:W0:Y:S08]  /*5810*/  I2F.RP R5, R3 ;  /* 0x0000000300057306 */ /* 0x000e300000209400 */
[----:B0-----:R-:W0:Y:S02]  /*5820*/  MUFU.RCP R5, R5 ;  /* 0x0000000500057308 */ /* 0x001e240000001000 */
[----:B0-----:R-:W-:-:S02]  /*5830*/  IADD3 R14, PT, PT, R5, 0xffffffe, RZ ;  /* 0x0ffffffe050e7810 */ /* 0x001fc40007ffe0ff */
[----:B------:R-:W-:-:S04]  /*5840*/  LOP3.LUT R5, R7, R16, RZ, 0x3c, !PT ;  /* 0x0000001007057212 */ /* 0x000fc800078e3cff */
[----:B------:R0:W3:Y:S01]  /*5850*/  F2I.FTZ.U32.TRUNC.NTZ R15, R14 ;  /* 0x0000000e000f7305 */ /* 0x0000e2000021f000 */
[----:B------:R-:W-:Y:S01]  /*5860*/  ISETP.GE.AND P2, PT, R5, RZ, PT ;  /* 0x000000ff0500720c */ /* 0x000fe20003f46270 */
[----:B0-----:R-:W-:Y:S02]  /*5870*/  HFMA2 R14, -RZ, RZ, 0, 0 ;  /* 0x00000000ff0e7431 */ /* 0x001fe400000001ff */
[----:B---3--:R-:W-:-:S04]  /*5880*/  IMAD.MOV R6, RZ, RZ, -R15 ;  /* 0x000000ffff067224 */ /* 0x008fc800078e0a0f */
[----:B------:R-:W-:Y:S01]  /*5890*/  IMAD R17, R6, R3, RZ ;  /* 0x0000000306117224 */ /* 0x000fe200078e02ff */
[----:B------:R-:W-:-:S03]  /*58a0*/  IABS R6, R7 ;  /* 0x0000000700067213 */ /* 0x000fc60000000000 */
        /* <DEDUP_REMOVED lines=9> */
[----:B------:R-:W0:Y:S11]  /*5940*/  LDC R3, c[0x0][0x89c] ;  /* 0x00022700ff037b82 */ /* 0x000e360000000800 */
[----:B------:R-:W-:-:S05]  /*5950*/  @P0 IADD3 R17, PT, PT, R17, 0x1, RZ ;  /* 0x0000000111110810 */ /* 0x000fca0007ffe0ff */
[----:B------:R-:W-:Y:S01]  /*5960*/  @!P2 IMAD.MOV R17, RZ, RZ, -R17 ;  /* 0x000000ffff11a224 */ /* 0x000fe200078e0a11 */
[----:B------:R-:W-:-:S04]  /*5970*/  @!P1 LOP3.LUT R17, RZ, R16, RZ, 0x33, !PT ;  /* 0x00000010ff119212 */ /* 0x000fc800078e33ff */
[----:B------:R-:W-:Y:S02]  /*5980*/  IADD3 R14, PT, PT, -R17, RZ, RZ ;  /* 0x000000ff110e7210 */ /* 0x000fe40007ffe1ff */
[----:B0-----:R-:W-:-:S03]  /*5990*/  IABS R5, R3 ;  /* 0x0000000300057213 */ /* 0x001fc60000000000 */
[----:B------:R-:W-:Y:S01]  /*59a0*/  IMAD R16, R16, R14, R7 ;  /* 0x0000000e10107224 */ /* 0x000fe200078e0207 */
[----:B------:R-:W0:Y:S01]  /*59b0*/  I2F.RP R22, R5 ;  /* 0x0000000500167306 */ /* 0x000e220000209400 */
[----:B------:R-:W3:Y:S02]  /*59c0*/  LDC.64 R14, c[0x0][0x7b8] ;  /* 0x0001ee00ff0e7b82 */ /* 0x000ee40000000a00 */
[----:B------:R-:W-:-:S04]  /*59d0*/  IMAD R16, R16, UR19, RZ ;  /* 0x0000001310107c24 */ /* 0x000fc8000f8e02ff */
[----:B------:R-:W-:Y:S02]  /*59e0*/  IMAD R23, R17, UR20, R16 ;  /* 0x0000001411177c24 */ /* 0x000fe4000f8e0210 */
[----:B------:R-:W4:Y:S01]  /*59f0*/  LDC R16, c[0x0][0x974] ;  /* 0x00025d00ff107b82 */ /* 0x000f220000000800 */
[----:B0-----:R-:W0:Y:S01]  /*5a00*/  MUFU.RCP R17, R22 ;  /* 0x0000001600117308 */ /* 0x001e220000001000 */
[----:B---3--:R-:W-:-:S05]  /*5a10*/  IMAD.WIDE R14, R23, 0x8, R14 ;  /* 0x00000008170e7825 */ /* 0x008fca00078e020e */
[----:B-1----:R1:W-:Y:S01]  /*5a20*/  STG.E.64 desc[UR4][R14.64], R24 ;  /* 0x000000180e007986 */ /* 0x0023e2000c101b04 */
[----:B0-----:R-:W-:Y:S01]  /*5a30*/  VIADD R23, R17, 0xffffffe ;  /* 0x0ffffffe11177836 */ /* 0x001fe20000000000 */
[----:B----4-:R-:W-:-:S04]  /*5a40*/  IABS R17, R16 ;  /* 0x0000001000117213 */ /* 0x010fc80000000000 */
[----:B------:R-:W0:Y:S01]  /*5a50*/  I2F.RP R28, R17 ;  /* 0x00000011001c7306 */ /* 0x000e220000209400 */
[----:B-1----:R-:W-:-:S07]  /*5a60*/  IMAD.MOV.U32 R14, RZ, RZ, RZ ;  /* 0x000000ffff0e7224 */ /* 0x002fce00078e00ff */
[----:B------:R-:W1:Y:S08]  /*5a70*/  F2I.FTZ.U32.TRUNC.NTZ R15, R23 ;  /* 0x00000017000f7305 */ /* 0x000e70000021f000 */
[----:B0-----:R-:W0:Y:S01]  /*5a80*/  MUFU.RCP R28, R28 ;  /* 0x0000001c001c7308 */ /* 0x001e220000001000 */
[----:B-1----:R-:W-:-:S05]  /*5a90*/  IADD3 R27, PT, PT, RZ, -R15, RZ ;  /* 0x8000000fff1b7210 */ /* 0x002fca0007ffe0ff */
[----:B------:R-:W-:-:S04]  /*5aa0*/  IMAD R27, R27, R5, RZ ;  /* 0x000000051b1b7224 */ /* 0x000fc800078e02ff */
[----:B------:R-:W-:-:S06]  /*5ab0*/  IMAD.HI.U32 R15, R15, R27, R14 ;  /* 0x0000001b0f0f7227 */ /* 0x000fcc00078e000e */
[----:B------:R-:W-:Y:S01]  /*5ac0*/  IMAD.HI.U32 R22, R15, R6, RZ ;  /* 0x000000060f167227 */ /* 0x000fe200078e00ff */
[----:B0-----:R-:W-:-:S03]  /*5ad0*/  IADD3 R15, PT, PT, R28, 0xffffffe, RZ ;  /* 0x0ffffffe1c0f7810 */ /* 0x001fc60007ffe0ff */
[----:B------:R-:W-:-:S03]  /*5ae0*/  IMAD.MOV R14, RZ, RZ, -R22 ;  /* 0x000000ffff0e7224 */ /* 0x000fc600078e0a16 */
[----:B------:R-:W0:Y:S01]  /*5af0*/  F2I.FTZ.U32.TRUNC.NTZ R15, R15 ;  /* 0x0000000f000f7305 */ /* 0x000e22000021f000 */
[----:B------:R-:W-:-:S05]  /*5b00*/  IMAD R6, R5, R14, R6 ;  /* 0x0000000e05067224 */ /* 0x000fca00078e0206 */
[----:B------:R-:W-:Y:S02]  /*5b10*/  ISETP.GT.U32.AND P1, PT, R5, R6, PT ;  /* 0x000000060500720c */ /* 0x000fe40003f24070 */
[----:B0-----:R-:W-:-:S11]  /*5b20*/  IADD3 R14, PT, PT, RZ, -R15, RZ ;  /* 0x8000000fff0e7210 */ /* 0x001fd60007ffe0ff */
[----:B------:R-:W-:Y:S02]  /*5b30*/  @!P1 IMAD.IADD R6, R6, 0x1, -R5 ;  /* 0x0000000106069824 */ /* 0x000fe400078e0a05 */
[----:B------:R-:W-:Y:S01]  /*5b40*/  IMAD R23, R14, R17, RZ ;  /* 0x000000110e177224 */ /* 0x000fe200078e02ff */
[----:B------:R-:W-:Y:S01]  /*5b50*/  MOV R14, RZ ;  /* 0x000000ff000e7202 */ /* 0x000fe20000000f00 */
[----:B------:R-:W-:Y:S01]  /*5b60*/  @!P1 VIADD R22, R22, 0x1 ;  /* 0x0000000116169836 */ /* 0x000fe20000000000 */
[----:B------:R-:W-:Y:S02]  /*5b70*/  ISETP.GE.U32.AND P0, PT, R6, R5, PT ;  /* 0x000000050600720c */ /* 0x000fe40003f06070 */
[----:B------:R-:W-:Y:S01]  /*5b80*/  LOP3.LUT R5, R7, R3, RZ, 0x3c, !PT ;  /* 0x0000000307057212 */ /* 0x000fe200078e3cff */
[----:B------:R-:W-:Y:S01]  /*5b90*/  IMAD.HI.U32 R6, R15, R23, R14 ;  /* 0x000000170f067227 */ /* 0x000fe200078e000e */
[----:B------:R-:W-:Y:S02]  /*5ba0*/  IABS R15, R4 ;  /* 0x00000004000f7213 */ /* 0x000fe40000000000 */
[----:B------:R-:W-:-:S02]  /*5bb0*/  ISETP.GE.AND P2, PT, R5, RZ, PT ;  /* 0x000000ff0500720c */ /* 0x000fc40003f46270 */
[----:B------:R-:W-:Y:S01]  /*5bc0*/  ISETP.NE.AND P1, PT, R3, RZ, PT ;  /* 0x000000ff0300720c */ /* 0x000fe20003f25270 */
[----:B------:R-:W-:Y:S01]  /*5bd0*/  IMAD.HI.U32 R5, R6, R15, RZ ;  /* 0x0000000f06057227 */ /* 0x000fe200078e00ff */
[----:B------:R-:W-:-:S03]  /*5be0*/  IABS R23, R2 ;  /* 0x0000000200177213 */ /* 0x000fc60000000000 */
[----:B------:R-:W-:Y:S02]  /*5bf0*/  @P0 IADD3 R22, PT, PT, R22, 0x1, RZ ;  /* 0x0000000116160810 */ /* 0x000fe40007ffe0ff */
[----:B------:R-:W-:-:S04]  /*5c00*/  IADD3 R24, PT, PT, -R5, RZ, RZ ;  /* 0x000000ff05187210 */ /* 0x000fc80007ffe1ff */
[----:B------:R-:W-:Y:S02]  /*5c10*/  @!P2 IMAD.MOV R22, RZ, RZ, -R22 ;  /* 0x000000ffff16a224 */ /* 0x000fe400078e0a16 */
[----:B------:R-:W-:Y:S01]  /*5c20*/  @!P1 LOP3.LUT R22, RZ, R3, RZ, 0x33, !PT ;  /* 0x00000003ff169212 */ /* 0x000fe200078e33ff */
[----:B------:R-:W-:-:S04]  /*5c30*/  IMAD R24, R17, R24, R15 ;  /* 0x0000001811187224 */ /* 0x000fc800078e020f */
[----:B------:R-:W-:Y:S01]  /*5c40*/  IMAD.MOV R14, RZ, RZ, -R22 ;  /* 0x000000ffff0e7224 */ /* 0x000fe200078e0a16 */
[----:B------:R-:W-:-:S03]  /*5c50*/  ISETP.GT.U32.AND P1, PT, R17, R24, PT ;  /* 0x000000181100720c */ /* 0x000fc60003f24070 */
[----:B------:R-:W-:Y:S02]  /*5c60*/  IMAD R3, R3, R14, R7 ;  /* 0x0000000e03037224 */ /* 0x000fe400078e0207 */
[----:B------:R-:W0:Y:S02]  /*5c70*/  LDC.64 R14, c[0x0][0x890] ;  /* 0x00022400ff0e7b82 */ /* 0x000e240000000a00 */
[----:B------:R-:W-:-:S04]  /*5c80*/  IMAD R3, R3, UR21, RZ ;  /* 0x0000001503037c24 */ /* 0x000fc8000f8e02ff */
[----:B------:R-:W-:Y:S01]  /*5c90*/  IMAD R25, R22, UR22, R3 ;  /* 0x0000001616197c24 */ /* 0x000fe2000f8e0203 */
[----:B------:R-:W-:Y:S01]  /*5ca0*/  IABS R22, R0 ;  /* 0x0000000000167213 */ /* 0x000fe20000000000 */
[----:B------:R-:W-:Y:S01]  /*5cb0*/  IMAD.HI.U32 R3, R6, R23, RZ ;  /* 0x0000001706037227 */ /* 0x000fe200078e00ff */
[----:B------:R-:W-:Y:S02]  /*5cc0*/  @!P1 IADD3 R24, PT, PT, R24, -R17, RZ ;  /* 0x8000001118189210 */ /* 0x000fe40007ffe0ff */
[----:B--2---:R-:W-:Y:S01]  /*5cd0*/  IADD3 R7, PT, PT, R29, R7, RZ ;  /* 0x000000071d077210 */ /* 0x004fe20007ffe0ff */
[----:B------:R-:W-:Y:S01]  /*5ce0*/  IMAD.HI.U32 R6, R6, R22, RZ ;  /* 0x0000001606067227 */ /* 0x000fe200078e00ff */
[----:B------:R-:W-:-:S03]  /*5cf0*/  ISETP.GE.U32.AND P4, PT, R24, R17, PT ;  /* 0x000000111800720c */ /* 0x000fc60003f86070 */
[----:B------:R-:W-:Y:S02]  /*5d00*/  IMAD.MOV R24, RZ, RZ, -R3 ;  /* 0x000000ffff187224 */ /* 0x000fe400078e0a03 */
[----:B------:R-:W-:Y:S02]  /*5d10*/  @!P1 VIADD R5, R5, 0x1 ;  /* 0x0000000105059836 */ /* 0x000fe40000000000 */
[----:B------:R-:W-:Y:S01]  /*5d20*/  IMAD R24, R17, R24, R23 ;  /* 0x0000001811187224 */ /* 0x000fe200078e0217 */
[----:B------:R-:W-:Y:S01]  /*5d30*/  IADD3 R23, PT, PT, -R6, RZ, RZ ;  /* 0x000000ff06177210 */ /* 0x000fe20007ffe1ff */
[----:B0-----:R-:W-:-:S03]  /*5d40*/  IMAD.WIDE R14, R25, 0x8, R14 ;  /* 0x00000008190e7825 */ /* 0x001fc600078e020e */
[----:B------:R-:W-:Y:S02]  /*5d50*/  ISETP.GT.U32.AND P6, PT, R17, R24, PT ;  /* 0x000000181100720c */ /* 0x000fe40003fc4070 */
[----:B------:R-:W-:Y:S01]  /*5d60*/  @P4 IADD3 R5, PT, PT, R5, 0x1, RZ ;  /* 0x0000000105054810 */ /* 0x000fe20007ffe0ff */
[C---:B------:R-:W-:Y:S01]  /*5d70*/  IMAD R22, R17.reuse, R23, R22 ;  /* 0x0000001711167224 */ /* 0x040fe200078e0216 */
[----:B------:R0:W-:Y:S04]  /*5d80*/  STG.E.64 desc[UR4][R14.64], R20 ;  /* 0x000000140e007986 */ /* 0x0001e8000c101b04 */
[----:B------:R-:W-:-:S05]  /*5d90*/  ISETP.GT.U32.AND P5, PT, R17, R22, PT ;  /* 0x000000161100720c */ /* 0x000fca0003fa4070 */
[----:B------:R-:W-:Y:S01]  /*5da0*/  @!P6 IMAD.IADD R24, R24, 0x1, -R17 ;  /* 0x000000011818e824 */ /* 0x000fe200078e0a11 */
[----:B------:R-:W-:-:S04]  /*5db0*/  @!P6 IADD3 R3, PT, PT, R3, 0x1, RZ ;  /* 0x000000010303e810 */ /* 0x000fc80007ffe0ff */
[-C--:B------:R-:W-:Y:S02]  /*5dc0*/  ISETP.GE.U32.AND P3, PT, R24, R17.reuse, PT ;  /* 0x000000111800720c */ /* 0x080fe40003f66070 */
[----:B0-----:R-:W-:Y:S01]  /*5dd0*/  LOP3.LUT R20, RZ, R16, RZ, 0x33, !PT ;  /* 0x00000010ff147212 */ /* 0x001fe200078e33ff */
[----:B------:R-:W-:Y:S01]  /*5de0*/  @!P5 VIADD R6, R6, 0x1 ;  /* 0x000000010606d836 */ /* 0x000fe20000000000 */
[----:B------:R-:W-:-:S04]  /*5df0*/  @!P5 IADD3 R22, PT, PT, R22, -R17, RZ ;  /* 0x800000111616d210 */ /* 0x000fc80007ffe0ff */
[----:B------:R-:W-:Y:S02]  /*5e00*/  ISETP.GE.U32.AND P2, PT, R22, R17, PT ;  /* 0x000000111600720c */ /* 0x000fe40003f46070 */
[-C--:B------:R-:W-:Y:S02]  /*5e10*/  LOP3.LUT R22, R4, R16.reuse, RZ, 0x3c, !PT ;  /* 0x0000001004167212 */ /* 0x080fe400078e3cff */
[-C--:B------:R-:W-:Y:S01]  /*5e20*/  LOP3.LUT R17, R2, R16.reuse, RZ, 0x3c, !PT ;  /* 0x0000001002117212 */ /* 0x080fe200078e3cff */
[----:B------:R-:W-:Y:S01]  /*5e30*/  @P3 VIADD R3, R3, 0x1 ;  /* 0x0000000103033836 */ /* 0x000fe20000000000 */
[----:B------:R-:W-:Y:S02]  /*5e40*/  ISETP.GE.AND P0, PT, R22, RZ, PT ;  /* 0x000000ff1600720c */ /* 0x000fe40003f06270 */
[----:B------:R-:W-:Y:S02]  /*5e50*/  LOP3.LUT R22, R0, R16, RZ, 0x3c, !PT ;  /* 0x0000001000167212 */ /* 0x000fe400078e3cff */
[----:B------:R-:W-:-:S02]  /*5e60*/  ISETP.GE.AND P1, PT, R17, RZ, PT ;  /* 0x000000ff1100720c */ /* 0x000fc40003f26270 */
[----:B------:R-:W-:Y:S02]  /*5e70*/  ISETP.GE.AND P6, PT, R22, RZ, PT ;  /* 0x000000ff1600720c */ /* 0x000fe40003fc6270 */
[----:B------:R-:W-:Y:S01]  /*5e80*/  @P2 IADD3 R6, PT, PT, R6, 0x1, RZ ;  /* 0x0000000106062810 */ /* 0x000fe20007ffe0ff */
[----:B------:R-:W0:Y:S01]  /*5e90*/  LDC.64 R22, c[0x0][0x968] ;  /* 0x00025a00ff167b82 */ /* 0x000e220000000a00 */
[----:B------:R-:W-:-:S03]  /*5ea0*/  ISETP.NE.AND P2, PT, R16, RZ, PT ;  /* 0x000000ff1000720c */ /* 0x000fc60003f45270 */
[----:B------:R-:W-:Y:S01]  /*5eb0*/  IMAD.MOV.U32 R14, RZ, RZ, R6 ;  /* 0x000000ffff0e7224 */ /* 0x000fe200078e0006 */
[----:B------:R-:W-:Y:S02]  /*5ec0*/  @!P0 IADD3 R5, PT, PT, -R5, RZ, RZ ;  /* 0x000000ff05058210 */ /* 0x000fe40007ffe1ff */
[----:B------:R-:W-:Y:S01]  /*5ed0*/  ISETP.GE.AND P0, PT, R7, UR10, PT ;  /* 0x0000000a07007c0c */ /* 0x000fe2000bf06270 */
[----:B------:R-:W-:Y:S01]  /*5ee0*/  @!P1 IMAD.MOV R3, RZ, RZ, -R3 ;  /* 0x000000ffff039224 */ /* 0x000fe200078e0a03 */
[----:B------:R-:W-:Y:S02]  /*5ef0*/  SEL R6, R20, R5, !P2 ;  /* 0x0000000514067207 */ /* 0x000fe40005000000 */
[----:B------:R-:W-:Y:S02]  /*5f00*/  @!P6 IADD3 R14, PT, PT, -R14, RZ, RZ ;  /* 0x000000ff0e0ee210 */ /* 0x000fe40007ffe1ff */
[C---:B------:R-:W-:Y:S01]  /*5f10*/  SEL R5, R20.reuse, R3, !P2 ;  /* 0x0000000314057207 */ /* 0x040fe20005000000 */
[----:B------:R-:W-:Y:S01]  /*5f20*/  IMAD.MOV R15, RZ, RZ, -R6 ;  /* 0x000000ffff0f7224 */ /* 0x000fe200078e0a06 */
[----:B------:R-:W-:-:S02]  /*5f30*/  SEL R3, R20, R14, !P2 ;  /* 0x0000000e14037207 */ /* 0x000fc40005000000 */
[----:B------:R-:W-:Y:S01]  /*5f40*/  IADD3 R17, PT, PT, -R5, RZ, RZ ;  /* 0x000000ff05117210 */ /* 0x000fe20007ffe1ff */
[C---:B------:R-:W-:Y:S02]  /*5f50*/  IMAD R4, R16.reuse, R15, R4 ;  /* 0x0000000f10047224 */ /* 0x040fe400078e0204 */
[----:B------:R-:W-:Y:S02]  /*5f60*/  IMAD.MOV R21, RZ, RZ, -R3 ;  /* 0x000000ffff157224 */ /* 0x000fe400078e0a03 */
[C---:B------:R-:W-:Y:S02]  /*5f70*/  IMAD R2, R16.reuse, R17, R2 ;  /* 0x0000001110027224 */ /* 0x040fe400078e0202 */
[----:B------:R-:W-:Y:S02]  /*5f80*/  IMAD R0, R16, R21, R0 ;  /* 0x0000001510007224 */ /* 0x000fe400078e0200 */
[----:B------:R-:W-:Y:S02]  /*5f90*/  IMAD R15, R4, UR8, RZ ;  /* 0x00000008040f7c24 */ /* 0x000fe4000f8e02ff */
[----:B------:R-:W-:-:S02]  /*5fa0*/  IMAD R2, R2, UR8, RZ ;  /* 0x0000000802027c24 */ /* 0x000fc4000f8e02ff */
[----:B------:R-:W-:Y:S02]  /*5fb0*/  IMAD R0, R0, UR8, RZ ;  /* 0x0000000800007c24 */ /* 0x000fe4000f8e02ff */
[----:B------:R-:W-:Y:S02]  /*5fc0*/  IMAD R15, R6, UR9, R15 ;  /* 0x00000009060f7c24 */ /* 0x000fe4000f8e020f */
[----:B------:R-:W-:Y:S02]  /*5fd0*/  IMAD R5, R5, UR9, R2 ;  /* 0x0000000905057c24 */ /* 0x000fe4000f8e0202 */
[----:B------:R-:W-:Y:S02]  /*5fe0*/  IMAD R17, R3, UR9, R0 ;  /* 0x0000000903117c24 */ /* 0x000fe4000f8e0200 */
[----:B0-----:R-:W-:-:S04]  /*5ff0*/  IMAD.WIDE R26, R26, 0x8, R22 ;  /* 0x000000081a1a7825 */ /* 0x001fc800078e0216 */
[--C-:B------:R-:W-:Y:S01]  /*6000*/  IMAD.WIDE R2, R15, 0x8, R22.reuse ;  /* 0x000000080f027825 */ /* 0x100fe200078e0216 */
[----:B------:R1:W-:Y:S03]  /*6010*/  STG.E.64 desc[UR4][R26.64], R10 ;  /* 0x0000000a1a007986 */ /* 0x0003e6000c101b04 */
[--C-:B------:R-:W-:Y:S01]  /*6020*/  IMAD.WIDE R4, R5, 0x8, R22.reuse ;  /* 0x0000000805047825 */ /* 0x100fe200078e0216 */
[----:B------:R1:W-:Y:S03]  /*6030*/  STG.E.64 desc[UR4][R2.64], R8 ;  /* 0x0000000802007986 */ /* 0x0003e6000c101b04 */
[----:B------:R-:W-:Y:S01]  /*6040*/  IMAD.WIDE R22, R17, 0x8, R22 ;  /* 0x0000000811167825 */ /* 0x000fe200078e0216 */
[----:B------:R1:W-:Y:S04]  /*6050*/  STG.E.64 desc[UR4][R4.64], R18 ;  /* 0x0000001204007986 */ /* 0x0003e8000c101b04 */
[----:B------:R1:W-:Y:S01]  /*6060*/  STG.E.64 desc[UR4][R22.64], R12 ;  /* 0x0000000c16007986 */ /* 0x0003e2000c101b04 */
[----:B------:R-:W-:Y:S05]  /*6070*/  @!P0 BRA `(.L_x_1290) ;  /* 0xffffffa000588947 */ /* 0x000fea000383ffff */
[----:B------:R-:W-:Y:S05]  /*6080*/  BSYNC.RECONVERGENT B0 ;  /* 0x0000000000007941 */ /* 0x000fea0003800200 */
.L_x_1270:
[----:B------:R-:W-:Y:S05]  /*6090*/  EXIT ;  /* 0x000000000000794d */ /* 0x000fea0003800000 */
        .weak           $__internal_41_$__cuda_sm20_dblrcp_rn_slowpath_v3
        .type           $__internal_41_$__cuda_sm20_dblrcp_rn_slowpath_v3,@function
        .size           $__internal_41_$__cuda_sm20_dblrcp_rn_slowpath_v3,(.L_x_1425 - $__internal_41_$__cuda_sm20_dblrcp_rn_slowpath_v3)
$__internal_41_$__cuda_sm20_dblrcp_rn_slowpath_v3:
[----:B------:R-:W-:Y:S01]  /*60a0*/  IMAD.MOV.U32 R13, RZ, RZ, R3 ;  /* 0x000000ffff0d7224 */ /* 0x000fe200078e0003 */
        /* <DEDUP_REMOVED lines=56> */
.L_x_1294:
        /* <DEDUP_REMOVED lines=33> */
.L_x_1292:
[----:B------:R-:W-:Y:S02]  /*6640*/  LOP3.LUT R15, R13, 0x80000, RZ, 0xfc, !PT ;  /* 0x000800000d0f7812 */ /* 0x000fe400078efcff */
[----:B------:R-:W-:-:S07]  /*6650*/  MOV R14, R12 ;  /* 0x0000000c000e7202 */ /* 0x000fce0000000f00 */
.L_x_1293:
[----:B------:R-:W-:Y:S05]  /*6660*/  BSYNC.RECONVERGENT B2 ;  /* 0x0000000000027941 */ /* 0x000fea0003800200 */
.L_x_1291:
[----:B------:R-:W-:Y:S02]  /*6670*/  IMAD.MOV.U32 R12, RZ, RZ, R5 ;  /* 0x000000ffff0c7224 */ /* 0x000fe400078e0005 */
[----:B------:R-:W-:Y:S02]  /*6680*/  HFMA2 R13, -RZ, RZ, 0, 0 ;  /* 0x00000000ff0d7431 */ /* 0x000fe400000001ff */
[----:B------:R-:W-:Y:S01]  /*6690*/  IMAD.MOV.U32 R3, RZ, RZ, R14 ;  /* 0x000000ffff037224 */ /* 0x000fe200078e000e */
[----:B------:R-:W-:Y:S01]  /*66a0*/  MOV R6, R15 ;  /* 0x0000000f00067202 */ /* 0x000fe20000000f00 */
[----:B------:R-:W-:Y:S06]  /*66b0*/  RET.REL.NODEC R12 `(_ZN2at6native38_GLOBAL__N__9a469cfd_6_RNN_cu_eca79a6d6kernel17lstm_cell_forwardIddiLi2EEEvNS_4cuda6detail10TensorInfoIT_T1_EES9_S9_S9_S9_S9_S9_S9_S8_S8_) ;  /* 0xffffff980c507950 */ /* 0x000fec0003c3ffff */
.L_x_1295:
        /* <DEDUP_REMOVED lines=12> */
.L_x_1425:


//--------------------- .text._ZN2at6native38_GLOBAL__N__9a469cfd_6_RNN_cu_eca79a6d6kernel17lstm_cell_forwardIddiLi1EEEvNS_4cuda6detail10TensorInfoIT_T1_EES9_S9_S9_S9_S9_S9_S9_S8_S8_ --------------------------
	.section	.text._ZN2at6native38_GLOBAL__N__9a469cfd_6_RNN_cu_eca79a6d6kernel17lstm_cell_forwardIddiLi1EEEvNS_4cuda6detail10TensorInfoIT_T1_EES9_S9_S9_S9_S9_S9_S9_S8_S8_,"ax",@progbits
	.align	128
.text._ZN2at6native38_GLOBAL__N__9a469cfd_6_RNN_cu_eca79a6d6kernel17lstm_cell_forwardIddiLi1EEEvNS_4cuda6detail10TensorInfoIT_T1_EES9_S9_S9_S9_S9_S9_S9_S8_S8_:
        .type           _ZN2at6native38_GLOBAL__N__9a469cfd_6_RNN_cu_eca79a6d6kernel17lstm_cell_forwardIddiLi1EEEvNS_4cuda6detail10TensorInfoIT_T1_EES9_S9_S9_S9_S9_S9_S9_S8_S8_,@function
        .size           _ZN2at6native38_GLOBAL__N__9a469cfd_6_RNN_cu_eca79a6d6kernel17lstm_cell_forwardIddiLi1EEEvNS_4cuda6detail10TensorInfoIT_T1_EES9_S9_S9_S9_S9_S9_S9_S8_S8_,(.L_x_1427 - _ZN2at6native38_GLOBAL__N__9a469cfd_6_RNN_cu_eca79a6d6kernel17lstm_cell_forwardIddiLi1EEEvNS_4cuda6detail10TensorInfoIT_T1_EES9_S9_S9_S9_S9_S9_S9_S8_S8_)
        .other          _ZN2at6native38_GLOBAL__N__9a469cfd_6_RNN_cu_eca79a6d6kernel17lstm_cell_forwardIddiLi1EEEvNS_4cuda6detail10TensorInfoIT_T1_EES9_S9_S9_S9_S9_S9_S9_S8_S8_,@"STO_CUDA_ENTRY STV_DEFAULT"
_ZN2at6native38_GLOBAL__N__9a469cfd_6_RNN_cu_eca79a6d6kernel17lstm_cell_forwardIddiLi1EEEvNS_4cuda6detail10TensorInfoIT_T1_EES9_S9_S9_S9_S9_S9_S9_S8_S8_:
        /* <DEDUP_REMOVED lines=23> */
[----:B-1234-:R-:W0:Y:S02]  /*0170*/  LDCU.64 UR6, c[0x0][0x530] ;  /* 0x0000a600ff0677ac */ /* 0x01ee240008000a00 */
.L_x_1316:
[----:B-1----:R-:W1:Y:S08]  /*0180*/  LDC R22, c[0x0][0xa40] ;  /* 0x00029000ff167b82 */ /* 0x002e700000000800 */
[----:B------:R-:W2:Y:S08]  /*0190*/  LDC.64 R12, c[0x0][0x380] ;  /* 0x0000e000ff0c7b82 */ /* 0x000eb00000000a00 */
[----:B------:R-:W3:Y:S01]  /*01a0*/  LDC.64 R18, c[0x0][0x458] ;  /* 0x00011600ff127b82 */ /* 0x000ee20000000a00 */
[----:B-1----:R-:W-:-:S04]  /*01b0*/  IABS R5, R22 ;  /* 0x0000001600057213 */ /* 0x002fc80000000000 */
[----:B------:R-:W1:Y:S08]  /*01c0*/  I2F.RP R4, R5 ;  /* 0x0000000500047306 */ /* 0x000e700000209400 */
[----:B-1----:R-:W0:Y:S02]  /*01d0*/  MUFU.RCP R4, R4 ;  /* 0x0000000400047308 */ /* 0x002e240000001000 */
[----:B0-----:R-:W-:-:S06]  /*01e0*/  VIADD R2, R4, 0xffffffe ;  /* 0x0ffffffe04027836 */ /* 0x001fcc0000000000 */
[----:B------:R0:W1:Y:S02]  /*01f0*/  F2I.FTZ.U32.TRUNC.NTZ R3, R2 ;  /* 0x0000000200037305 */ /* 0x000064000021f000 */
[----:B0-----:R-:W-:Y:S01]  /*0200*/  IMAD.MOV.U32 R2, RZ, RZ, RZ ;  /* 0x000000ffff027224 */ /* 0x001fe200078e00ff */
[----:B-1----:R-:W-:-:S05]  /*0210*/  IADD3 R6, PT, PT, RZ, -R3, RZ ;  /* 0x80000003ff067210 */ /* 0x002fca0007ffe0ff */
[----:B------:R-:W-:Y:S01]  /*0220*/  IMAD R7, R6, R5, RZ ;  /* 0x0000000506077224 */ /* 0x000fe200078e02ff */
[----:B------:R-:W-:-:S03]  /*0230*/  IABS R6, R0 ;  /* 0x0000000000067213 */ /* 0x000fc60000000000 */
[----:B------:R-:W-:Y:S01]  /*0240*/  IMAD.HI.U32 R3, R3, R7, R2 ;  /* 0x0000000703037227 */ /* 0x000fe200078e0002 */
[----:B------:R-:W-:-:S03]  /*0250*/  LOP3.LUT R2, R0, R22, RZ, 0x3c, !PT ;  /* 0x0000001600027212 */ /* 0x000fc600078e3cff */
[----:B------:R-:W-:Y:S01]  /*0260*/  IMAD R7, R0, UR12, RZ ;  /* 0x0000000c00077c24 */ /* 0x000fe2000f8e02ff */
        /* <DEDUP_REMOVED lines=13> */
[----:B------:R-:W-:Y:S02]  /*0340*/  IMAD R2, R3, R22, RZ ;  /* 0x0000001603027224 */ /* 0x000fe400078e02ff */
[----:B0-----:R-:W-:-:S04]  /*0350*/  IMAD.WIDE R4, R7, 0x8, R4 ;  /* 0x0000000807047825 */ /* 0x001fc800078e0204 */
[----:B------:R-:W-:Y:S02]  /*0360*/  IMAD.IADD R3, R0, 0x1, -R2 ;  /* 0x0000000100037824 */ /* 0x000fe400078e0a02 */
[----:B------:R-:W4:Y:S03]  /*0370*/  LDG.E.64 R4, desc[UR4][R4.64] ;  /* 0x0000000404047981 */ /* 0x000f26000c1e1b00 */
[----:B------:R-:W-:-:S05]  /*0380*/  LEA R2, R2, R3, 0x2 ;  /* 0x0000000302027211 */ /* 0x000fca00078e10ff */
[C-C-:B------:R-:W-:Y:S02]  /*0390*/  IMAD.IADD R25, R2.reuse, 0x1, R22.reuse ;  /* 0x0000000102197824 */ /* 0x140fe400078e0216 */
[C---:B------:R-:W-:Y:S02]  /*03a0*/  IMAD R21, R2.reuse, UR10, RZ ;  /* 0x0000000a02157c24 */ /* 0x040fe4000f8e02ff */
[C---:B------:R-:W-:Y:S01]  /*03b0*/  IMAD R9, R25.reuse, UR10, RZ ;  /* 0x0000000a19097c24 */ /* 0x040fe2000f8e02ff */
[C---:B------:R-:W-:Y:S01]  /*03c0*/  IADD3 R24, PT, PT, R25.reuse, R22, RZ ;  /* 0x0000001619187210 */ /* 0x040fe20007ffe0ff */
[----:B------:R-:W-:Y:S02]  /*03d0*/  IMAD R15, R25, UR11, RZ ;  /* 0x0000000b190f7c24 */ /* 0x000fe4000f8e02ff */
[----:B------:R-:W-:Y:S02]  /*03e0*/  IMAD R7, R2, UR11, RZ ;  /* 0x0000000b02077c24 */ /* 0x000fe4000f8e02ff */
[----:B------:R-:W-:-:S02]  /*03f0*/  IMAD.IADD R27, R24, 0x1, R22 ;  /* 0x00000001181b7824 */ /* 0x000fc400078e0216 */
[C---:B------:R-:W-:Y:S02]  /*0400*/  IMAD R11, R24.reuse, UR10, RZ ;  /* 0x0000000a180b7c24 */ /* 0x040fe4000f8e02ff */
[----:B------:R-:W-:Y:S02]  /*0410*/  IMAD R17, R24, UR11, RZ ;  /* 0x0000000b18117c24 */ /* 0x000fe4000f8e02ff */
[----:B------:R-:W-:Y:S02]  /*0420*/  IMAD R29, R27, UR10, RZ ;  /* 0x0000000a1b1d7c24 */ /* 0x000fe4000f8e02ff */
[----:B--2---:R-:W-:-:S04]  /*0430*/  IMAD.WIDE R8, R9, 0x8, R12 ;  /* 0x0000000809087825 */ /* 0x004fc800078e020c */
[----:B---3--:R-:W-:-:S04]  /*0440*/  IMAD.WIDE R14, R15, 0x8, R18 ;  /* 0x000000080f0e7825 */ /* 0x008fc800078e0212 */
[--C-:B------:R-:W-:Y:S02]  /*0450*/  IMAD.WIDE R10, R11, 0x8, R12.reuse ;  /* 0x000000080b0a7825 */ /* 0x100fe400078e020c */
[----:B------:R-:W2:Y:S02]  /*0460*/  LDG.E.64 R14, desc[UR4][R14.64] ;  /* 0x000000040e0e7981 */ /* 0x000ea4000c1e1b00 */
[----:B------:R-:W-:-:S04]  /*0470*/  IMAD.WIDE R20, R21, 0x8, R12 ;  /* 0x0000000815147825 */ /* 0x000fc800078e020c */
[--C-:B------:R-:W-:Y:S02]  /*0480*/  IMAD.WIDE R6, R7, 0x8, R18.reuse ;  /* 0x0000000807067825 */ /* 0x100fe400078e0212 */
[----:B------:R-:W3:Y:S02]  /*0490*/  LDG.E.64 R20, desc[UR4][R20.64] ;  /* 0x0000000414147981 */ /* 0x000ee4000c1e1b00 */
[----:B------:R-:W-:Y:S02]  /*04a0*/  IMAD.WIDE R16, R17, 0x8, R18 ;  /* 0x0000000811107825 */ /* 0x000fe400078e0212 */
[----:B------:R-:W3:Y:S02]  /*04b0*/  LDG.E.64 R6, desc[UR4][R6.64] ;  /* 0x0000000406067981 */ /* 0x000ee4000c1e1b00 */
[----:B------:R-:W-:Y:S02]  /*04c0*/  IMAD.WIDE R12, R29, 0x8, R12 ;  /* 0x000000081d0c7825 */ /* 0x000fe400078e020c */
[----:B------:R-:W2:Y:S01]  /*04d0*/  LDG.E.64 R28, desc[UR4][R8.64] ;  /* 0x00000004081c7981 */ /* 0x000ea2000c1e1b00 */
[----:B------:R-:W-:Y:S01]  /*04e0*/  UISETP.NE.U32.AND UP0, UPT, UR6, URZ, UPT ;  /* 0x000000ff0600728c */ /* 0x000fe2000bf05070 */
[----:B------:R-:W-:-:S02]  /*04f0*/  IMAD R23, R27, UR11, RZ ;  /* 0x0000000b1b177c24 */ /* 0x000fc4000f8e02ff */
[----:B------:R0:W2:Y:S04]  /*0500*/  LDG.E.64 R8, desc[UR4][R16.64] ;  /* 0x0000000410087981 */ /* 0x0000a8000c1e1b00 */
[----:B----4-:R1:W-:Y:S01]  /*0510*/  STL.64 [R1+0x28], R4 ;  /* 0x0000280401007387 */ /* 0x0103e20000100a00 */
[----:B------:R-:W-:Y:S01]  /*0520*/  UISETP.NE.AND.EX UP0, UPT, UR7, URZ, UPT, UP0 ;  /* 0x000000ff0700728c */ /* 0x000fe2000bf05300 */
[----:B------:R-:W-:Y:S02]  /*0530*/  IMAD.WIDE R18, R23, 0x8, R18 ;  /* 0x0000000817127825 */ /* 0x000fe400078e0212 */
[----:B-1----:R-:W4:Y:S04]  /*0540*/  LDG.E.64 R4, desc[UR4][R10.64] ;  /* 0x000000040a047981 */ /* 0x002f28000c1e1b00 */
[----:B------:R1:W4:Y:S01]  /*0550*/  LDG.E.64 R10, desc[UR4][R12.64] ;  /* 0x000000040c0a7981 */ /* 0x000322000c1e1b00 */
[----:B0-----:R-:W-:-:S02]  /*0560*/  CS2R R16, SRZ ;  /* 0x0000000000107805 */ /* 0x001fc4000001ff00 */
[----:B-1----:R-:W-:Y:S01]  /*0570*/  CS2R R12, SRZ ;  /* 0x00000000000c7805 */ /* 0x002fe2000001ff00 */
[----:B---3--:R0:W1:Y:S01]  /*0580*/  DADD R20, R20, R6 ;  /* 0x0000000014147229 */ /* 0x0080620000000006 */
[----:B--2---:R2:W-:Y:S04]  /*0590*/  STL.64 [R1+0x8], R28 ;  /* 0x0000081c01007387 */ /* 0x0045e80000100a00 */
[----:B------:R3:W-:Y:S01]  /*05a0*/  STL.64 [R1], R14 ;  /* 0x0000000e01007387 */ /* 0x0007e20000100a00 */
[----:B0-----:R-:W-:-:S03]  /*05b0*/  CS2R R6, SRZ ;  /* 0x0000000000067805 */ /* 0x001fc6000001ff00 */
[----:B--2---:R0:W5:Y:S01]  /*05c0*/  LDG.E.64 R28, desc[UR4][R18.64] ;  /* 0x00000004121c7981 */ /* 0x004162000c1e1b00 */
[----:B---3--:R-:W-:Y:S02]  /*05d0*/  CS2R R14, SRZ ;  /* 0x00000000000e7805 */ /* 0x008fe4000001ff00 */
[----:B0-----:R-:W-:Y:S01]  /*05e0*/  CS2R R18, SRZ ;  /* 0x0000000000127805 */ /* 0x001fe2000001ff00 */
[----:B----4-:R0:W-:Y:S04]  /*05f0*/  STL.64 [R1+0x20], R4 ;  /* 0x0000200401007387 */ /* 0x0101e80000100a00 */
[----:B------:R2:W-:Y:S04]  /*0600*/  STL.64 [R1+0x10], R8 ;  /* 0x0000100801007387 */ /* 0x0005e80000100a00 */
[----:B------:R3:W-:Y:S01]  /*0610*/  STL.64 [R1+0x18], R10 ;  /* 0x0000180a01007387 */ /* 0x0007e20000100a00 */
[----:B0-----:R-:W-:-:S02]  /*0620*/  CS2R R4, SRZ ;  /* 0x0000000000047805 */ /* 0x001fc4000001ff00 */
[----:B--2---:R-:W-:Y:S02]  /*0630*/  CS2R R8, SRZ ;  /* 0x0000000000087805 */ /* 0x004fe4000001ff00 */
[----:B---3--:R-:W-:Y:S01]  /*0640*/  CS2R R10, SRZ ;  /* 0x00000000000a7805 */ /* 0x008fe2000001ff00 */
[----:B-1----:R-:W-:Y:S06]  /*0650*/  BRA.U !UP0, `(.L_x_1297) ;  /* 0x0000000108747547 */ /* 0x002fec000b800000 */
[C---:B------:R-:W-:Y:S01]  /*0660*/  IADD3 R18, PT, PT, R3.reuse, R22, RZ ;  /* 0x0000001603127210 */ /* 0x040fe20007ffe0ff */
[----:B------:R-:W0:Y:S01]  /*0670*/  LDC.64 R12, c[0x0][0x530] ;  /* 0x00014c00ff0c7b82 */ /* 0x000e220000000a00 */
[----:B------:R-:W-:-:S03]  /*0680*/  IMAD R14, R3, UR13, RZ ;  /* 0x0000000d030e7c24 */ /* 0x000fc6000f8e02ff */
[C---:B------:R-:W-:Y:S02]  /*0690*/  IMAD.IADD R8, R18.reuse, 0x1, R22 ;  /* 0x0000000112087824 */ /* 0x040fe400078e0216 */
[----:B------:R-:W-:Y:S02]  /*06a0*/  IMAD R16, R18, UR13, RZ ;  /* 0x0000000d12107c24 */ /* 0x000fe4000f8e02ff */
[C---:B------:R-:W-:Y:S01]  /*06b0*/  IMAD R4, R8.reuse, UR13, RZ ;  /* 0x0000000d08047c24 */ /* 0x040fe2000f8e02ff */
[----:B------:R-:W-:Y:S01]  /*06c0*/  IADD3 R10, PT, PT, R8, R22, RZ ;  /* 0x00000016080a7210 */ /* 0x000fe20007ffe0ff */
[----:B------:R-:W-:Y:S01]  /*06d0*/  IMAD R18, R18, UR14, RZ ;  /* 0x0000000e12127c24 */ /* 0x000fe2000f8e02ff */
[----:B------:R-:W1:Y:S01]  /*06e0*/  LDC.64 R22, c[0x0][0x608] ;  /* 0x00018200ff167b82 */ /* 0x000e620000000a00 */
[----:B------:R-:W-:Y:S02]  /*06f0*/  IMAD R8, R8, UR14, RZ ;  /* 0x0000000e08087c24 */ /* 0x000fe4000f8e02ff */
[----:B------:R-:W-:-:S02]  /*0700*/  IMAD R6, R10, UR13, RZ ;  /* 0x0000000d0a067c24 */ /* 0x000fc4000f8e02ff */
[----:B------:R-:W-:Y:S02]  /*0710*/  IMAD R10, R10, UR14, RZ ;  /* 0x0000000e0a0a7c24 */ /* 0x000fe4000f8e02ff */
[----:B0-----:R-:W-:-:S04]  /*0720*/  IMAD.WIDE R14, R14, 0x8, R12 ;  /* 0x000000080e0e7825 */ /* 0x001fc800078e020c */
[--C-:B------:R-:W-:Y:S02]  /*0730*/  IMAD.WIDE R16, R16, 0x8, R12.reuse ;  /* 0x0000000810107825 */ /* 0x100fe400078e020c */
[----:B------:R-:W5:Y:S02]  /*0740*/  LDG.E.64 R14, desc[UR4][R14.64] ;  /* 0x000000040e0e7981 */ /* 0x000f64000c1e1b00 */
[--C-:B------:R-:W-:Y:S02]  /*0750*/  IMAD.WIDE R4, R4, 0x8, R12.reuse ;  /* 0x0000000804047825 */ /* 0x100fe400078e020c */
[----:B------:R-:W5:Y:S02]  /*0760*/  LDG.E.64 R16, desc[UR4][R16.64] ;  /* 0x0000000410107981 */ /* 0x000f64000c1e1b00 */
[----:B------:R-:W-:Y:S02]  /*0770*/  IMAD.WIDE R6, R6, 0x8, R12 ;  /* 0x0000000806067825 */ /* 0x000fe400078e020c */
[----:B------:R-:W5:Y:S02]  /*0780*/  LDG.E.64 R4, desc[UR4][R4.64] ;  /* 0x0000000404047981 */ /* 0x000f64000c1e1b00 */
[----:B------:R-:W-:-:S02]  /*0790*/  IMAD R12, R3, UR14, RZ ;  /* 0x0000000e030c7c24 */ /* 0x000fc4000f8e02ff */
[--C-:B-1----:R-:W-:Y:S01]  /*07a0*/  IMAD.WIDE R18, R18, 0x8, R22.reuse ;  /* 0x0000000812127825 */ /* 0x102fe200078e0216 */
[----:B------:R-:W5:Y:S03]  /*07b0*/  LDG.E.64 R6, desc[UR4][R6.64] ;  /* 0x0000000406067981 */ /* 0x000f66000c1e1b00 */
[--C-:B------:R-:W-:Y:S02]  /*07c0*/  IMAD.WIDE R12, R12, 0x8, R22.reuse ;  /* 0x000000080c0c7825 */ /* 0x100fe400078e0216 */
[----:B------:R-:W5:Y:S02]  /*07d0*/  LDG.E.64 R18, desc[UR4][R18.64] ;  /* 0x0000000412127981 */ /* 0x000f64000c1e1b00 */
[--C-:B------:R-:W-:Y:S02]  /*07e0*/  IMAD.WIDE R8, R8, 0x8, R22.reuse ;  /* 0x0000000808087825 */ /* 0x100fe400078e0216 */
[----:B------:R-:W5:Y:S02]  /*07f0*/  LDG.E.64 R12, desc[UR4][R12.64] ;  /* 0x000000040c0c7981 */ /* 0x000f64000c1e1b00 */
[----:B------:R-:W-:-:S02]  /*0800*/  IMAD.WIDE R10, R10, 0x8, R22 ;  /* 0x000000080a0a7825 */ /* 0x000fc400078e0216 */
[----:B------:R-:W5:Y:S04]  /*0810*/  LDG.E.64 R8, desc[UR4][R8.64] ;  /* 0x0000000408087981 */ /* 0x000f68000c1e1b00 */
[----:B------:R-:W5:Y:S02]  /*0820*/  LDG.E.64 R10, desc[UR4][R10.64] ;  /* 0x000000040a0a7981 */ /* 0x000f64000c1e1b00 */
.L_x_1297:
        /* <DEDUP_REMOVED lines=122> */
[----:B------:R-:W-:-:S15]  /*0fd0*/  @!P1 IMAD.IADD R3, R14, 0x1, -R3 ;  /* 0x000000010e039824 */ /* 0x000fde00078e0a03 */
[----:B------:R-:W-:-:S15]  /*0fe0*/  NOP ;  /* 0x0000000000007918 */ /* 0x000fde0000000000 */
[----:B------:R-:W-:-:S13]  /*0ff0*/  NOP ;  /* 0x0000000000007918 */ /* 0x000fda0000000000 */
[----:B------:R-:W0:Y:S02]  /*1000*/  DADD R12, -R12, +INF ;  /* 0x7ff000000c0c7429 */ /* 0x000e240000000100 */
[----:B0-----:R-:W-:Y:S02]  /*1010*/  FSEL R22, R12, RZ, !P0 ;  /* 0x000000ff0c167208 */ /* 0x001fe40004000000 */
[----:B------:R-:W-:Y:S02]  /*1020*/  FSEL R23, R13, RZ, !P0 ;  /* 0x000000ff0d177208 */ /* 0x000fe40004000000 */
[----:B------:R-:W-:Y:S02]  /*1030*/  @!P1 LEA R13, R3, 0x3ff00000, 0x14 ;  /* 0x3ff00000030d9811 */ /* 0x000fe400078ea0ff */
[----:B------:R-:W-:-:S15]  /*1040*/  @!P1 MOV R12, RZ ;  /* 0x000000ff000c9202 */ /* 0x000fde0000000f00 */
[----:B------:R-:W-:-:S15]  /*1050*/  NOP ;  /* 0x0000000000007918 */ /* 0x000fde0000000000 */
[----:B------:R-:W-:-:S15]  /*1060*/  NOP ;  /* 0x0000000000007918 */ /* 0x000fde0000000000 */
[----:B------:R-:W-:-:S11]  /*1070*/  NOP ;  /* 0x0000000000007918 */ /* 0x000fd60000000000 */
[----:B------:R0:W1:Y:S02]  /*1080*/  @!P1 DMUL R22, R20, R12 ;  /* 0x0000000c14169228 */ /* 0x0000640000000000 */
.L_x_1299:
[----:B------:R-:W-:Y:S05]  /*1090*/  BSYNC.RECONVERGENT B1 ;  /* 0x0000000000017941 */ /* 0x000fea0003800200 */
.L_x_1298:
[----:B-1----:R-:W0:Y:S01]  /*10a0*/  DADD R22, R22, 1 ;  /* 0x3ff0000016167429 */ /* 0x002e220000000000 */
[----:B------:R-:W-:Y:S01]  /*10b0*/  IMAD R2, R2, UR8, RZ ;  /* 0x0000000802027c24 */ /* 0x000fe2000f8e02ff */
[----:B0-----:R-:W0:Y:S01]  /*10c0*/  MUFU.RCP64H R13, R23 ;  /* 0x00000017000d7308 */ /* 0x001e220000001800 */
[----:B------:R-:W-:Y:S01]  /*10d0*/  VIADD R12, R23, 0x300402 ;  /* 0x00300402170c7836 */ /* 0x000fe20000000000 */
[----:B------:R-:W-:Y:S02]  /*10e0*/  BSSY.RECONVERGENT B1, `(.L_x_1300) ;  /* 0x0000024000017945 */ /* 0x000fe40003800200 */
[----:B------:R1:W-:Y:S02]  /*10f0*/  STL [R1+0x30], R2 ;  /* 0x0000300201007387 */ /* 0x0003e40000100800 */
        /* <DEDUP_REMOVED lines=24> */
[----:B0-----:R1:W0:Y:S02]  /*1280*/  DFMA R12, R14, R20, R14 ;  /* 0x000000140e0c722b */ /* 0x001224000000000e */
[----:B01----:R-:W-:Y:S05]  /*1290*/  @P0 BRA `(.L_x_1301) ;  /* 0x0000000000200947 */ /* 0x003fea0003800000 */
[----:B------:R-:W-:Y:S01]  /*12a0*/  LOP3.LUT R2, R23, 0x7fffffff, RZ, 0xc0, !PT ;  /* 0x7fffffff17027812 */ /* 0x000fe200078ec0ff */
[----:B------:R-:W-:Y:S01]  /*12b0*/  IMAD.MOV.U32 R3, RZ, RZ, R23 ;  /* 0x000000ffff037224 */ /* 0x000fe200078e0017 */
[----:B------:R-:W-:Y:S02]  /*12c0*/  MOV R14, R22 ;  /* 0x00000016000e7202 */ /* 0x000fe40000000f00 */
[----:B------:R-:W-:Y:S02]  /*12d0*/  IADD3 R2, PT, PT, R2, -0x100000, RZ ;  /* 0xfff0000002027810 */ /* 0x000fe40007ffe0ff */
[----:B------:R-:W-:-:S07]  /*12e0*/  MOV R26, 0x1300 ;  /* 0x00001300001a7802 */ /* 0x000fce0000000f00 */
[----:B------:R-:W-:Y:S05]  /*12f0*/  CALL.REL.NOINC `($__internal_42_$__cuda_sm20_dblrcp_rn_slowpath_v3) ;  /* 0x0000003800147944 */ /* 0x000fea0003c00000 */
[----:B------:R-:W-:Y:S01]  /*1300*/  IMAD.MOV.U32 R12, RZ, RZ, R2 ;  /* 0x000000ffff0c7224 */ /* 0x000fe200078e0002 */
[----:B------:R-:W-:-:S07]  /*1310*/  MOV R13, R3 ;  /* 0x00000003000d7202 */ /* 0x000fce0000000f00 */
.L_x_1301:
[----:B------:R-:W-:Y:S05]  /*1320*/  BSYNC.RECONVERGENT B1 ;  /* 0x0000000000017941 */ /* 0x000fea0003800200 */
.L_x_1300:
[----:B------:R-:W2:Y:S04]  /*1330*/  LDL.LU.64 R14, [R1] ;  /* 0x00000000010e7983 */ /* 0x000ea80000300a00 */
        /* <DEDUP_REMOVED lines=140> */
.L_x_1303:
[----:B------:R-:W-:Y:S05]  /*1c00*/  BSYNC.RECONVERGENT B1 ;  /* 0x0000000000017941 */ /* 0x000fea0003800200 */
.L_x_1302:
[----:B01----:R-:W0:Y:S01]  /*1c10*/  DADD R2, R16, 1 ;  /* 0x3ff0000010027429 */ /* 0x003e220000000000 */
        /* <DEDUP_REMOVED lines=29> */
[----:B------:R-:W-:Y:S02]  /*1df0*/  LOP3.LUT R15, R3, 0x7fffffff, RZ, 0xc0, !PT ;  /* 0x7fffffff030f7812 */ /* 0x000fe400078ec0ff */
[----:B------:R-:W-:Y:S02]  /*1e00*/  MOV R14, R2 ;  /* 0x00000002000e7202 */ /* 0x000fe40000000f00 */
[----:B------:R-:W-:Y:S01]  /*1e10*/  MOV R26, 0x1e40 ;  /* 0x00001e40001a7802 */ /* 0x000fe20000000f00 */
[----:B------:R-:W-:-:S07]  /*1e20*/  VIADD R2, R15, 0xfff00000 ;  /* 0xfff000000f027836 */ /* 0x000fce0000000000 */
[----:B------:R-:W-:Y:S05]  /*1e30*/  CALL.REL.NOINC `($__internal_42_$__cuda_sm20_dblrcp_rn_slowpath_v3) ;  /* 0x0000002c00447944 */ /* 0x000fea0003c00000 */
[----:B------:R-:W-:Y:S01]  /*1e40*/  MOV R16, R2 ;  /* 0x0000000200107202 */ /* 0x000fe20000000f00 */
[----:B------:R-:W-:-:S07]  /*1e50*/  IMAD.MOV.U32 R17, RZ, RZ, R3 ;  /* 0x000000ffff117224 */ /* 0x000fce00078e0003 */
.L_x_1305:
[----:B------:R-:W-:Y:S05]  /*1e60*/  BSYNC.RECONVERGENT B1 ;  /* 0x0000000000017941 */ /* 0x000fea0003800200 */
.L_x_1304:
[----:B------:R-:W2:Y:S04]  /*1e70*/  LDL.LU.64 R14, [R1+0x10] ;  /* 0x00001000010e7983 */ /* 0x000ea80000300a00 */
[----:B------:R-:W2:Y:S01]  /*1e80*/  LDL.LU.64 R2, [R1+0x20] ;  /* 0x0000200001027983 */ /* 0x000ea20000300a00 */
[----:B------:R-:W-:Y:S01]  /*1e90*/  MOV R20, 0x24dd2f1a ;  /* 0x24dd2f1a00147802 */ /* 0x000fe20000000f00 */
[----:B------:R-:W-:Y:S01]  /*1ea0*/  IMAD.MOV.U32 R21, RZ, RZ, 0x3fe4f922 ;  /* 0x3fe4f922ff157424 */ /* 0x000fe200078e00ff */
        /* <DEDUP_REMOVED lines=171> */
.L_x_1307:
        /* <DEDUP_REMOVED lines=83> */
.L_x_1308:
[----:B------:R-:W-:Y:S05]  /*2e90*/  BSYNC.RECONVERGENT B1 ;  /* 0x0000000000017941 */ /* 0x000fea0003800200 */
.L_x_1306:
[----:B------:R-:W2:Y:S01]  /*2ea0*/  LDL.LU.64 R2, [R1+0x18] ;  /* 0x0000180001027983 */ /* 0x000ea20000300a00 */
[----:B------:R-:W-:Y:S01]  /*2eb0*/  MOV R18, 0xfefa39ef ;  /* 0xfefa39ef00127802 */ /* 0x000fe20000000f00 */
[----:B------:R-:W-:Y:S01]  /*2ec0*/  IMAD.MOV.U32 R19, RZ, RZ, 0x3fe62e42 ;  /* 0x3fe62e42ff137424 */ /* 0x000fe200078e00ff */
[----:B------:R-:W-:Y:S01]  /*2ed0*/  UMOV UR18, 0x3b39803f ;  /* 0x3b39803f00127882 */ /* 0x000fe20000000000 */
[----:B------:R-:W-:Y:S01]  /*2ee0*/  UMOV UR19, 0x3c7abc9e ;  /* 0x3c7abc9e00137882 */ /* 0x000fe20000000000 */
[----:B------:R-:W-:Y:S01]  /*2ef0*/  BSSY.RECONVERGENT B1, `(.L_x_1309) ;  /* 0x0000087000017945 */ /* 0x000fe20003800200 */
[----:B--2---:R-:W2:-:S15]  /*2f00*/  DADD R28, R2, R28 ;  /* 0x00000000021c7229 */ /* 0x004e9e000000001c */
[----:B------:R-:W-:-:S15]  /*2f10*/  NOP ;  /* 0x0000000000007918 */ /* 0x000fde0000000000 */
[----:B------:R-:W-:-:S15]  /*2f20*/  NOP ;  /* 0x0000000000007918 */ /* 0x000fde0000000000 */
[----:B------:R-:W-:-:S15]  /*2f30*/  NOP ;  /* 0x0000000000007918 */ /* 0x000fde0000000000 */
[----:B------:R-:W-:-:S04]  /*2f40*/  NOP ;  /* 0x0000000000007918 */ /* 0x000fc80000000000 */
[----:B--2---:R2:W3:Y:S02]  /*2f50*/  DADD R2, R28, R6 ;  /* 0x000000001c027229 */ /* 0x0044e40000000006 */
[----:B--2---:R-:W-:Y:S01]  /*2f60*/  MOV R6, 0x652b82fe ;  /* 0x652b82fe00067802 */ /* 0x004fe20000000f00 */
[----:B------:R-:W-:-:S15]  /*2f70*/  IMAD.MOV.U32 R7, RZ, RZ, 0x3ff71547 ;  /* 0x3ff71547ff077424 */ /* 0x000fde00078e00ff */
[----:B------:R-:W-:-:S15]  /*2f80*/  NOP ;  /* 0x0000000000007918 */ /* 0x000fde0000000000 */
[----:B------:R-:W-:-:S15]  /*2f90*/  NOP ;  /* 0x0000000000007918 */ /* 0x000fde0000000000 */
[----:B------:R-:W-:-:S15]  /*2fa0*/  NOP ;  /* 0x0000000000007918 */ /* 0x000fde0000000000 */
[----:B------:R-:W-:-:S01]  /*2fb0*/  NOP ;  /* 0x0000000000007918 */ /* 0x000fc20000000000 */
[----:B---3--:R-:W2:-:S15]  /*2fc0*/  DADD R2, R2, R10 ;  /* 0x0000000002027229 */ /* 0x008e9e000000000a */
[----:B------:R-:W-:-:S15]  /*2fd0*/  NOP ;  /* 0x0000000000007918 */ /* 0x000fde0000000000 */
[----:B------:R-:W-:-:S15]  /*2fe0*/  NOP ;  /* 0x0000000000007918 */ /* 0x000fde0000000000 */
[----:B------:R-:W-:-:S15]  /*2ff0*/  NOP ;  /* 0x0000000000007918 */ /* 0x000fde0000000000 */
[----:B------:R-:W-:-:S04]  /*3000*/  NOP ;  /* 0x0000000000007918 */ /* 0x000fc80000000000 */
        /* <DEDUP_REMOVED lines=109> */
[----:B0-----:R-:W-:Y:S01]  /*36e0*/  FSEL R10, R2, RZ, !P0 ;  /* 0x000000ff020a7208 */ /* 0x001fe20004000000 */
[----:B------:R-:W-:Y:S01]  /*36f0*/  @!P1 IMAD.MOV.U32 R2, RZ, RZ, RZ ;  /* 0x000000ffff029224 */ /* 0x000fe200078e00ff */
[----:B------:R-:W-:Y:S02]  /*3700*/  FSEL R11, R3, RZ, !P0 ;  /* 0x000000ff030b7208 */ /* 0x000fe40004000000 */
[----:B------:R-:W-:-:S15]  /*3710*/  @!P1 LEA R3, R6, 0x3ff00000, 0x14 ;  /* 0x3ff0000006039811 */ /* 0x000fde00078ea0ff */
[----:B------:R-:W-:-:S15]  /*3720*/  NOP ;  /* 0x0000000000007918 */ /* 0x000fde0000000000 */
[----:B------:R-:W-:-:S15]  /*3730*/  NOP ;  /* 0x0000000000007918 */ /* 0x000fde0000000000 */
[----:B------:R-:W-:-:S13]  /*3740*/  NOP ;  /* 0x0000000000007918 */ /* 0x000fda0000000000 */
[----:B------:R0:W2:Y:S02]  /*3750*/  @!P1 DMUL R10, R8, R2 ;  /* 0x00000002080a9228 */ /* 0x0000a40000000000 */
.L_x_1310:
[----:B------:R-:W-:Y:S05]  /*3760*/  BSYNC.RECONVERGENT B1 ;  /* 0x0000000000017941 */ /* 0x000fea0003800200 */
.L_x_1309:
        /* <DEDUP_REMOVED lines=171> */
.L_x_1312:
        /* <DEDUP_REMOVED lines=83> */
.L_x_1313:
[----:B------:R-:W-:Y:S05]  /*4750*/  BSYNC.RECONVERGENT B1 ;  /* 0x0000000000017941 */ /* 0x000fea0003800200 */
.L_x_1311:
[----:B------:R-:W2:Y:S01]  /*4760*/  MUFU.RCP64H R3, R11 ;  /* 0x0000000b00037308 */ /* 0x000ea20000001800 */
[----:B------:R-:W-:Y:S01]  /*4770*/  IADD3 R2, PT, PT, R11, 0x300402, RZ ;  /* 0x003004020b027810 */ /* 0x000fe20007ffe0ff */
[----:B------:R-:W-:Y:S03]  /*4780*/  BSSY.RECONVERGENT B1, `(.L_x_1314) ;  /* 0x0000020000017945 */ /* 0x000fe60003800200 */
[----:B------:R-:W-:Y:S02]  /*4790*/  FSETP.GEU.AND P0, PT, |R2|, 5.8789094863358348022e-39, PT ;  /* 0x004004020200780b */ /* 0x000fe40003f0e200 */
[----:B--2---:R-:W2:-:S15]  /*47a0*/  DFMA R14, -R10, R2, 1 ;  /* 0x3ff000000a0e742b */ /* 0x004e9e0000000102 */
        /* <DEDUP_REMOVED lines=14> */
[----:B--2---:R-:W2:-:S15]  /*4890*/  DFMA R18, -R10, R14, 1 ;  /* 0x3ff000000a12742b */ /* 0x004e9e000000010e */
[----:B------:R-:W-:-:S15]  /*48a0*/  NOP ;  /* 0x0000000000007918 */ /* 0x000fde0000000000 */
[----:B------:R-:W-:-:S15]  /*48b0*/  NOP ;  /* 0x0000000000007918 */ /* 0x000fde0000000000 */
[----:B------:R-:W-:-:S15]  /*48c0*/  NOP ;  /* 0x0000000000007918 */ /* 0x000fde0000000000 */
[----:B------:R-:W-:-:S04]  /*48d0*/  NOP ;  /* 0x0000000000007918 */ /* 0x000fc80000000000 */
[----:B--2---:R2:W3:Y:S02]  /*48e0*/  DFMA R14, R14, R18, R14 ;  /* 0x000000120e0e722b */ /* 0x0044e4000000000e */
[----:B--23--:R-:W-:Y:S05]  /*48f0*/  @P0 BRA `(.L_x_1315) ;  /* 0x0000000000200947 */ /* 0x00cfea0003800000 */
[----:B------:R-:W-:Y:S01]  /*4900*/  LOP3.LUT R2, R11, 0x7fffffff, RZ, 0xc0, !PT ;  /* 0x7fffffff0b027812 */ /* 0x000fe200078ec0ff */
[----:B------:R-:W-:Y:S01]  /*4910*/  IMAD.MOV.U32 R14, RZ, RZ, R10 ;  /* 0x000000ffff0e7224 */ /* 0x000fe200078e000a */
[----:B------:R-:W-:Y:S02]  /*4920*/  MOV R3, R11 ;  /* 0x0000000b00037202 */ /* 0x000fe40000000f00 */
[----:B------:R-:W-:Y:S01]  /*4930*/  MOV R26, 0x4960 ;  /* 0x00004960001a7802 */ /* 0x000fe20000000f00 */
[----:B------:R-:W-:-:S07]  /*4940*/  VIADD R2, R2, 0xfff00000 ;  /* 0xfff0000002027836 */ /* 0x000fce0000000000 */
[----:B01----:R-:W-:Y:S05]  /*4950*/  CALL.REL.NOINC `($__internal_42_$__cuda_sm20_dblrcp_rn_slowpath_v3) ;  /* 0x00000000007c7944 */ /* 0x003fea0003c00000 */
[----:B------:R-:W-:Y:S01]  /*4960*/  MOV R14, R2 ;  /* 0x00000002000e7202 */ /* 0x000fe20000000f00 */
[----:B------:R-:W-:-:S07]  /*4970*/  IMAD.MOV.U32 R15, RZ, RZ, R3 ;  /* 0x000000ffff0f7224 */ /* 0x000fce00078e0003 */
.L_x_1315:
[----:B------:R-:W-:Y:S05]  /*4980*/  BSYNC.RECONVERGENT B1 ;  /* 0x0000000000017941 */ /* 0x000fea0003800200 */
.L_x_1314:
[----:B------:R-:W2:Y:S01]  /*4990*/  LDL.LU R20, [R1+0x30] ;  /* 0x0000300001147983 */ /* 0x000ea20000300800 */
[----:B------:R-:W3:Y:S03]  /*49a0*/  LDC.64 R10, c[0x0][0x7b8] ;  /* 0x0001ee00ff0a7b82 */ /* 0x000ee60000000a00 */
[----:B------:R-:W4:Y:S01]  /*49b0*/  LDL R26, [R1+0x34] ;  /* 0x00003400011a7983 */ /* 0x000f220000100800 */
[----:B------:R-:W-:Y:S01]  /*49c0*/  IMAD R21, R0, UR15, RZ ;  /* 0x0000000f00157c24 */ /* 0x000fe2000f8e02ff */
[----:B-1----:R-:W1:Y:S01]  /*49d0*/  DMUL R8, R14, R8 ;  /* 0x000000080e087228 */ /* 0x002e620000000000 */
[----:B------:R-:W-:Y:S02]  /*49e0*/  IMAD R23, R25, UR8, RZ ;  /* 0x0000000819177c24 */ /* 0x000fe4000f8e02ff */
[----:B------:R-:W5:Y:S01]  /*49f0*/  LDC.64 R18, c[0x0][0x890] ;  /* 0x00022400ff127b82 */ /* 0x000f620000000a00 */
[----:B------:R-:W-:-:S02]  /*4a00*/  IMAD R25, R24, UR8, RZ ;  /* 0x0000000818197c24 */ /* 0x000fc4000f8e02ff */
[----:B------:R-:W-:-:S05]  /*4a10*/  IMAD R27, R27, UR8, RZ ;  /* 0x000000081b1b7c24 */ /* 0x000fca000f8e02ff */
[----:B------:R-:W0:Y:S01]  /*4a20*/  LDC.64 R2, c[0x0][0x968] ;  /* 0x00025a00ff027b82 */ /* 0x000e220000000a00 */
[----:B---3--:R-:W-:-:S04]  /*4a30*/  IMAD.WIDE R10, R21, 0x8, R10 ;  /* 0x00000008150a7825 */ /* 0x008fc800078e020a */
[----:B------:R-:W-:Y:S01]  /*4a40*/  IMAD R21, R0, UR16, RZ ;  /* 0x0000001000157c24 */ /* 0x000fe2000f8e02ff */
[----:B-1----:R1:W-:Y:S03]  /*4a50*/  STG.E.64 desc[UR4][R10.64], R8 ;  /* 0x000000080a007986 */ /* 0x0023e6000c101b04 */
[----:B-----5:R-:W-:-:S05]  /*4a60*/  IMAD.WIDE R18, R21, 0x8, R18 ;  /* 0x0000000815127825 */ /* 0x020fca00078e0212 */
[----:B------:R1:W-:Y:S01]  /*4a70*/  STG.E.64 desc[UR4][R18.64], R6 ;  /* 0x0000000612007986 */ /* 0x0003e2000c101b04 */
[----:B0-----:R-:W-:-:S04]  /*4a80*/  IMAD.WIDE R22, R23, 0x8, R2 ;  /* 0x0000000817167825 */ /* 0x001fc800078e0202 */
[----:B------:R-:W-:-:S04]  /*4a90*/  IMAD.WIDE R24, R25, 0x8, R2 ;  /* 0x0000000819187825 */ /* 0x000fc800078e0202 */
[----:B--2---:R-:W-:-:S04]  /*4aa0*/  IMAD.WIDE R20, R20, 0x8, R2 ;  /* 0x0000000814147825 */ /* 0x004fc800078e0202 */
[----:B------:R-:W-:Y:S01]  /*4ab0*/  IMAD.WIDE R2, R27, 0x8, R2 ;  /* 0x000000081b027825 */ /* 0x000fe200078e0202 */
[----:B------:R1:W-:Y:S01]  /*4ac0*/  STG.E.64 desc[UR4][R20.64], R12 ;  /* 0x0000000c14007986 */ /* 0x0003e2000c101b04 */
[----:B----4-:R-:W-:-:S03]  /*4ad0*/  IADD3 R0, PT, PT, R26, R0, RZ ;  /* 0x000000001a007210 */ /* 0x010fc60007ffe0ff */
[----:B------:R1:W-:Y:S01]  /*4ae0*/  STG.E.64 desc[UR4][R22.64], R16 ;  /* 0x0000001016007986 */ /* 0x0003e2000c101b04 */
[----:B------:R-:W-:-:S03]  /*4af0*/  ISETP.GE.AND P0, PT, R0, UR9, PT ;  /* 0x0000000900007c0c */ /* 0x000fc6000bf06270 */
[----:B------:R1:W-:Y:S04]  /*4b00*/  STG.E.64 desc[UR4][R24.64], R4 ;  /* 0x0000000418007986 */ /* 0x0003e8000c101b04 */
[----:B------:R1:W-:Y:S06]  /*4b10*/  STG.E.64 desc[UR4][R2.64], R14 ;  /* 0x0000000e02007986 */ /* 0x0003ec000c101b04 */
[----:B------:R-:W-:Y:S05]  /*4b20*/  @!P0 BRA `(.L_x_1316) ;  /* 0xffffffb400948947 */ /* 0x000fea000383ffff */
[----:B------:R-:W-:Y:S05]  /*4b30*/  BSYNC.RECONVERGENT B0 ;  /* 0x0000000000007941 */ /* 0x000fea0003800200 */
.L_x_1296:
[----:B------:R-:W-:Y:S05]  /*4b40*/  EXIT ;  /* 0x000000000000794d */ /* 0x000fea0003800000 */
        .weak           $__internal_42_$__cuda_sm20_dblrcp_rn_slowpath_v3
        .type           $__internal_42_$__cuda_sm20_dblrcp_rn_slowpath_v3,@function
        .size           $__internal_42_$__cuda_sm20_dblrcp_rn_slowpath_v3,(.L_x_1427 - $__internal_42_$__cuda_sm20_dblrcp_rn_slowpath_v3)
$__internal_42_$__cuda_sm20_dblrcp_rn_slowpath_v3:
        /* <DEDUP_REMOVED lines=58> */
.L_x_1320:
        /* <DEDUP_REMOVED lines=33> */
.L_x_1318:
[----:B------:R-:W-:Y:S01]  /*5100*/  LOP3.LUT R21, R15, 0x80000, RZ, 0xfc, !PT ;  /* 0x000800000f157812 */ /* 0x000fe200078efcff */
[----:B------:R-:W-:-:S07]  /*5110*/  IMAD.MOV.U32 R20, RZ, RZ, R14 ;  /* 0x000000ffff147224 */ /* 0x000fce00078e000e */
.L_x_1319:
[----:B------:R-:W-:Y:S05]  /*5120*/  BSYNC.RECONVERGENT B2 ;  /* 0x0000000000027941 */ /* 0x000fea0003800200 */
.L_x_1317:
[----:B------:R-:W-:Y:S01]  /*5130*/  MOV R14, R26 ;  /* 0x0000001a000e7202 */ /* 0x000fe20000000f00 */
[----:B------:R-:W-:Y:S01]  /*5140*/  IMAD.MOV.U32 R15, RZ, RZ, 0x0 ;  /* 0x00000000ff0f7424 */ /* 0x000fe200078e00ff */
[----:B------:R-:W-:Y:S01]  /*5150*/  MOV R2, R20 ;  /* 0x0000001400027202 */ /* 0x000fe20000000f00 */
[----:B------:R-:W-:Y:S02]  /*5160*/  IMAD.MOV.U32 R3, RZ, RZ, R21 ;  /* 0x000000ffff037224 */ /* 0x000fe400078e0015 */
[----:B------:R-:W-:Y:S05]  /*5170*/  RET.REL.NODEC R14 `(_ZN2at6native38_GLOBAL__N__9a469cfd_6_RNN_cu_eca79a6d6kernel17lstm_cell_forwardIddiLi1EEEvNS_4cuda6detail10TensorInfoIT_T1_EES9_S9_S9_S9_S9_S9_S9_S8_S8_) ;  /* 0xffffffac0ea07950 */ /* 0x000fea0003c3ffff */
.L_x_1321:
        /* <DEDUP_REMOVED lines=16> */
.L_x_1427:


//--------------------- .nv.shared.reserved.0     --------------------------
	.section	.nv.shared.reserved.0,"aw",@nobits
	.weak		__nv_reservedSMEM_offset_0_alias
	.size		__nv_reservedSMEM_offset_0_alias, 0, 64
	.other		__nv_reservedSMEM_offset_0_alias,@"STO_CUDA_RESERVED_SHARED STV_DEFAULT"
__nv_reservedSMEM_offset_0_alias:
	.zero		0
	.zero		64


//--------------------- .nv.global                --------------------------
	.section	.nv.global,"aw",@nobits
.nv.global:
	.type		_ZN36_INTERNAL_9a469cfd_6_RNN_cu_eca79a6d4cuda3std3__48in_placeE,@object
	.size		_ZN36_INTERNAL_9a469cfd_6_RNN_cu_eca79a6d4cuda3std3__48in_placeE,(_ZN36_INTERNAL_9a469cfd_6_RNN_cu_eca79a6d4cuda3std6ranges3__45__cpo8distanceE - _ZN36_INTERNAL_9a469cfd_6_RNN_cu_eca79a6d4cuda3std3__48in_placeE)
_ZN36_INTERNAL_9a469cfd_6_RNN_cu_eca79a6d4cuda3std3__48in_placeE:
	.zero		1
	.type		_ZN36_INTERNAL_9a469cfd_6_RNN_cu_eca79a6d4cuda3std6ranges3__45__cpo8distanceE,@object
	.size		_ZN36_INTERNAL_9a469cfd_6_RNN_cu_eca79a6d4cuda3std6ranges3__45__cpo8distanceE,(_ZN36_INTERNAL_9a469cfd_6_RNN_cu_eca79a6d4cuda3std3__45__cpo6cbeginE - _ZN36_INTERNAL_9a469cfd_6_RNN_cu_eca79a6d4cuda3std6ranges3__45__cpo8distanceE)
_ZN36_INTERNAL_9a469cfd_6_RNN_cu_eca79a6d4cuda3std6ranges3__45__cpo8distanceE:
	.zero		1
	.type		_ZN36_INTERNAL_9a469cfd_6_RNN_cu_eca79a6d4cuda3std3__45__cpo6cbeginE,@object
	.size		_ZN36_INTERNAL_9a469cfd_6_RNN_cu_eca79a6d4cuda3std3__45__cpo6cbeginE,(_ZN36_INTERNAL_9a469cfd_6_RNN_cu_eca79a6d4cuda3std6ranges3__45__cpo7advanceE - _ZN36_INTERNAL_9a469cfd_6_RNN_cu_eca79a6d4cuda3std3__45__cpo6cbeginE)
_ZN36_INTERNAL_9a469cfd_6_RNN_cu_eca79a6d4cuda3std3__45__cpo6cbeginE:
	.zero		1
	.type		_ZN36_INTERNAL_9a469cfd_6_RNN_cu_eca79a6d4cuda3std6ranges3__45__cpo7advanceE,@object
	.size		_ZN36_INTERNAL_9a469cfd_6_RNN_cu_eca79a6d4cuda3std6ranges3__45__cpo7advanceE,(_ZN36_INTERNAL_9a469cfd_6_RNN_cu_eca79a6d4cuda3std3__45__cpo7crbeginE - _ZN36_INTERNAL_9a469cfd_6_RNN_cu_eca79a6d4cuda3std6ranges3__45__cpo7advanceE)
_ZN36_INTERNAL_9a469cfd_6_RNN_cu_eca79a6d4cuda3std6ranges3__45__cpo7advanceE:
	.zero		1
	.type		_ZN36_INTERNAL_9a469cfd_6_RNN_cu_eca79a6d4cuda3std3__45__cpo7crbeginE,@object
	.size		_ZN36_INTERNAL_9a469cfd_6_RNN_cu_eca79a6d4cuda3std3__45__cpo7crbeginE,(_ZN36_INTERNAL_9a469cfd_6_RNN_cu_eca79a6d4cuda3std6ranges3__45__cpo4dataE - _ZN36_INTERNAL_9a469cfd_6_RNN_cu_eca79a6d4cuda3std3__45__cpo7crbeginE)
_ZN36_INTERNAL_9a469cfd_6_RNN_cu_eca79a6d4cuda3std3__45__cpo7crbeginE:
	.zero		1
	.type		_ZN36_INTERNAL_9a469cfd_6_RNN_cu_eca79a6d4cuda3std6ranges3__45__cpo4dataE,@object
	.size		_ZN36_INTERNAL_9a469cfd_6_RNN_cu_eca79a6d4cuda3std6ranges3__45__cpo4dataE,(_ZN36_INTERNAL_9a469cfd_6_RNN_cu_eca79a6d4cuda3std6ranges3__45__cpo5beginE - _ZN36_INTERNAL_9a469cfd_6_RNN_cu_eca79a6d4cuda3std6ranges3__45__cpo4dataE)
_ZN36_INTERNAL_9a469cfd_6_RNN_cu_eca79a6d4cuda3std6ranges3__45__cpo4dataE:
	.zero		1
	.type		_ZN36_INTERNAL_9a469cfd_6_RNN_cu_eca79a6d4cuda3std6ranges3__45__cpo5beginE,@object
	.size		_ZN36_INTERNAL_9a469cfd_6_RNN_cu_eca79a6d4cuda3std6ranges3__45__cpo5beginE,(_ZN36_INTERNAL_9a469cfd_6_RNN_cu_eca79a6d4cuda3std3__438_GLOBAL__N__9a469cfd_6_RNN_cu_eca79a6d6ignoreE - _ZN36_INTERNAL_9a469cfd_6_RNN_cu_eca79a6d4cuda3std6ranges3__45__cpo5beginE)
_ZN36_INTERNAL_9a469cfd_6_RNN_cu_eca79a6d4cuda3std6ranges3__45__cpo5beginE:
	.zero		1
	.type		_ZN36_INTERNAL_9a469cfd_6_RNN_cu_eca79a6d4cuda3std3__438_GLOBAL__N__9a469cfd_6_RNN_cu_eca79a6d6ignoreE,@object
	.size		_ZN36_INTERNAL_9a469cfd_6_RNN_cu_eca79a6d4cuda3std3__438_GLOBAL__N__9a469cfd_6_RNN_cu_eca79a6d6ignoreE,(_ZN36_INTERNAL_9a469cfd_6_RNN_cu_eca79a6d4cuda3std6ranges3__45__cpo4sizeE - _ZN36_INTERNAL_9a469cfd_6_RNN_cu_eca79a6d4cuda3std3__438_GLOBAL__N__9a469cfd_6_RNN_cu_eca79a6d6ignoreE)
_ZN36_INTERNAL_9a469cfd_6_RNN_cu_eca79a6d4cuda3std3__438_GLOBAL__N__9a469cfd_6_RNN_cu_eca79a6d6ignoreE:
	.zero		1
	.type		_ZN36_INTERNAL_9a469cfd_6_RNN_cu_eca79a6d4cuda3std6ranges3__45__cpo4sizeE,@object
	.size		_ZN36_INTERNAL_9a469cfd_6_RNN_cu_eca79a6d4cuda3std6ranges3__45__cpo4sizeE,(_ZN36_INTERNAL_9a469cfd_6_RNN_cu_eca79a6d4cuda3std3__45__cpo5beginE - _ZN36_INTERNAL_9a469cfd_6_RNN_cu_eca79a6d4cuda3std6ranges3__45__cpo4sizeE)
_ZN36_INTERNAL_9a469cfd_6_RNN_cu_eca79a6d4cuda3std6ranges3__45__cpo4sizeE:
	.zero		1
	.type		_ZN36_INTERNAL_9a469cfd_6_RNN_cu_eca79a6d4cuda3std3__45__cpo5beginE,@object
	.size		_ZN36_INTERNAL_9a469cfd_6_RNN_cu_eca79a6d4cuda3std3__45__cpo5beginE,(_ZN36_INTERNAL_9a469cfd_6_RNN_cu_eca79a6d4cuda3std6ranges3__45__cpo6cbeginE - _ZN36_INTERNAL_9a469cfd_6_RNN_cu_eca79a6d4cuda3std3__45__cpo5beginE)
_ZN36_INTERNAL_9a469cfd_6_RNN_cu_eca79a6d4cuda3std3__45__cpo5beginE:
	.zero		1
	.type		_ZN36_INTERNAL_9a469cfd_6_RNN_cu_eca79a6d4cuda3std6ranges3__45__cpo6cbeginE,@object
	.size		_ZN36_INTERNAL_9a469cfd_6_RNN_cu_eca79a6d4cuda3std6ranges3__45__cpo6cbeginE,(_ZN36_INTERNAL_9a469cfd_6_RNN_cu_eca79a6d4cuda3std3__45__cpo6rbeginE - _ZN36_INTERNAL_9a469cfd_6_RNN_cu_eca79a6d4cuda3std6ranges3__45__cpo6cbeginE)
_ZN36_INTERNAL_9a469cfd_6_RNN_cu_eca79a6d4cuda3std6ranges3__45__cpo6cbeginE:
	.zero		1
	.type		_ZN36_INTERNAL_9a469cfd_6_RNN_cu_eca79a6d4cuda3std3__45__cpo6rbeginE,@object
	.size		_ZN36_INTERNAL_9a469cfd_6_RNN_cu_eca79a6d4cuda3std3__45__cpo6rbeginE,(_ZN36_INTERNAL_9a469cfd_6_RNN_cu_eca79a6d4cuda3std6ranges3__45__cpo4nextE - _ZN36_INTERNAL_9a469cfd_6_RNN_cu_eca79a6d4cuda3std3__45__cpo6rbeginE)
_ZN36_INTERNAL_9a469cfd_6_RNN_cu_eca79a6d4cuda3std3__45__cpo6rbeginE:
	.zero		1
	.type		_ZN36_INTERNAL_9a469cfd_6_RNN_cu_eca79a6d4cuda3std6ranges3__45__cpo4nextE,@object
	.size		_ZN36_INTERNAL_9a469cfd_6_RNN_cu_eca79a6d4cuda3std6ranges3__45__cpo4nextE,(_ZN36_INTERNAL_9a469cfd_6_RNN_cu_eca79a6d4cuda3std6ranges3__45__cpo4swapE - _ZN36_INTERNAL_9a469cfd_6_RNN_cu_eca79a6d4cuda3std6ranges3__45__cpo4nextE)
_ZN36_INTERNAL_9a469cfd_6_RNN_cu_eca79a6d4cuda3std6ranges3__45__cpo4nextE:
	.zero		1
	.type		_ZN36_INTERNAL_9a469cfd_6_RNN_cu_eca79a6d4cuda3std6ranges3__45__cpo4swapE,@object
	.size		_ZN36_INTERNAL_9a469cfd_6_RNN_cu_eca79a6d4cuda3std6ranges3__45__cpo4swapE,(_ZN36_INTERNAL_9a469cfd_6_RNN_cu_eca79a6d4cuda3std3__420unreachable_sentinelE - _ZN36_INTERNAL_9a469cfd_6_RNN_cu_eca79a6d4cuda3std6ranges3__45__cpo4swapE)
_ZN36_INTERNAL_9a469cfd_6_RNN_cu_eca79a6d4cuda3std6ranges3__45__cpo4swapE:
	.zero		1
	.type		_ZN36_INTERNAL_9a469cfd_6_RNN_cu_eca79a6d4cuda3std3__420unreachable_sentinelE,@object
	.size		_ZN36_INTERNAL_9a469cfd_6_RNN_cu_eca79a6d4cuda3std3__420unreachable_sentinelE,(_ZN36_INTERNAL_9a469cfd_6_RNN_cu_eca79a6d6thrust24THRUST_300001_SM_1030_NS6system6detail10sequential3seqE - _ZN36_INTERNAL_9a469cfd_6_RNN_cu_eca79a6d4cuda3std3__420unreachable_sentinelE)
_ZN36_INTERNAL_9a469cfd_6_RNN_cu_eca79a6d4cuda3std3__420unreachable_sentinelE:
	.zero		1
	.type		_ZN36_INTERNAL_9a469cfd_6_RNN_cu_eca79a6d6thrust24THRUST_300001_SM_1030_NS6system6detail10sequential3seqE,@object
	.size		_ZN36_INTERNAL_9a469cfd_6_RNN_cu_eca79a6d6thrust24THRUST_300001_SM_1030_NS6system6detail10sequential3seqE,(_ZN36_INTERNAL_9a469cfd_6_RNN_cu_eca79a6d4cuda3std3__45__cpo4cendE - _ZN36_INTERNAL_9a469cfd_6_RNN_cu_eca79a6d6thrust24THRUST_300001_SM_1030_NS6system6detail10sequential3seqE)
_ZN36_INTERNAL_9a469cfd_6_RNN_cu_eca79a6d6thrust24THRUST_300001_SM_1030_NS6system6detail10sequential3seqE:
	.zero		1
	.type		_ZN36_INTERNAL_9a469cfd_6_RNN_cu_eca79a6d4cuda3std3__45__cpo4cendE,@object
	.size		_ZN36_INTERNAL_9a469cfd_6_RNN_cu_eca79a6d4cuda3std3__45__cpo4cendE,(_ZN36_INTERNAL_9a469cfd_6_RNN_cu_eca79a6d4cuda3std6ranges3__45__cpo9iter_swapE - _ZN36_INTERNAL_9a469cfd_6_RNN_cu_eca79a6d4cuda3std3__45__cpo4cendE)
_ZN36_INTERNAL_9a469cfd_6_RNN_cu_eca79a6d4cuda3std3__45__cpo4cendE:
	.zero		1
	.type		_ZN36_INTERNAL_9a469cfd_6_RNN_cu_eca79a6d4cuda3std6ranges3__45__cpo9iter_swapE,@object
	.size		_ZN36_INTERNAL_9a469cfd_6_RNN_cu_eca79a6d4cuda3std6ranges3__45__cpo9iter_swapE,(_ZN36_INTERNAL_9a469cfd_6_RNN_cu_eca79a6d4cuda3std3__45__cpo5crendE - _ZN36_INTERNAL_9a469cfd_6_RNN_cu_eca79a6d4cuda3std6ranges3__45__cpo9iter_swapE)
_ZN36_INTERNAL_9a469cfd_6_RNN_cu_eca79a6d4cuda3std6ranges3__45__cpo9iter_swapE:
	.zero		1
	.type		_ZN36_INTERNAL_9a469cfd_6_RNN_cu_eca79a6d4cuda3std3__45__cpo5crendE,@object
	.size		_ZN36_INTERNAL_9a469cfd_6_RNN_cu_eca79a6d4cuda3std3__45__cpo5crendE,(_ZN36_INTERNAL_9a469cfd_6_RNN_cu_eca79a6d4cuda3std6ranges3__45__cpo5cdataE - _ZN36_INTERNAL_9a469cfd_6_RNN_cu_eca79a6d4cuda3std3__45__cpo5crendE)
_ZN36_INTERNAL_9a469cfd_6_RNN_cu_eca79a6d4cuda3std3__45__cpo5crendE:
	.zero		1
	.type		_ZN36_INTERNAL_9a469cfd_6_RNN_cu_eca79a6d4cuda3std6ranges3__45__cpo5cdataE,@object
	.size		_ZN36_INTERNAL_9a469cfd_6_RNN_cu_eca79a6d4cuda3std6ranges3__45__cpo5cdataE,(_ZN36_INTERNAL_9a469cfd_6_RNN_cu_eca79a6d4cuda3std6ranges3__45__cpo3endE - _ZN36_INTERNAL_9a469cfd_6_RNN_cu_eca79a6d4cuda3std6ranges3__45__cpo5cdataE)
_ZN36_INTERNAL_9a469cfd_6_RNN_cu_eca79a6d4cuda3std6ranges3__45__cpo5cdataE:
	.zero		1
	.type		_ZN36_INTERNAL_9a469cfd_6_RNN_cu_eca79a6d4cuda3std6ranges3__45__cpo3endE,@object
	.size		_ZN36_INTERNAL_9a469cfd_6_RNN_cu_eca79a6d4cuda3std6ranges3__45__cpo3endE,(_ZN36_INTERNAL_9a469cfd_6_RNN_cu_eca79a6d4cuda3std3__419piecewise_constructE - _ZN36_INTERNAL_9a469cfd_6_RNN_cu_eca79a6d4cuda3std6ranges3__45__cpo3endE)
_ZN36_INTERNAL_9a469cfd_6_RNN_cu_eca79a6d4cuda3std6ranges3__45__cpo3endE:
	.zero		1
	.type		_ZN36_INTERNAL_9a469cfd_6_RNN_cu_eca79a6d4cuda3std3__419piecewise_constructE,@object
	.size		_ZN36_INTERNAL_9a469cfd_6_RNN_cu_eca79a6d4cuda3std3__419piecewise_constructE,(_ZN36_INTERNAL_9a469cfd_6_RNN_cu_eca79a6d4cuda3std6ranges3__45__cpo5ssizeE - _ZN36_INTERNAL_9a469cfd_6_RNN_cu_eca79a6d4cuda3std3__419piecewise_constructE)
_ZN36_INTERNAL_9a469cfd_6_RNN_cu_eca79a6d4cuda3std3__419piecewise_constructE:
	.zero		1
	.type		_ZN36_INTERNAL_9a469cfd_6_RNN_cu_eca79a6d4cuda3std6ranges3__45__cpo5ssizeE,@object
	.size		_ZN36_INTERNAL_9a469cfd_6_RNN_cu_eca79a6d4cuda3std6ranges3__45__cpo5ssizeE,(_ZN36_INTERNAL_9a469cfd_6_RNN_cu_eca79a6d4cuda3std3__45__cpo3endE - _ZN36_INTERNAL_9a469cfd_6_RNN_cu_eca79a6d4cuda3std6ranges3__45__cpo5ssizeE)
_ZN36_INTERNAL_9a469cfd_6_RNN_cu_eca79a6d4cuda3std6ranges3__45__cpo5ssizeE:
	.zero		1
	.type		_ZN36_INTERNAL_9a469cfd_6_RNN_cu_eca79a6d4cuda3std3__45__cpo3endE,@object
	.size		_ZN36_INTERNAL_9a469cfd_6_RNN_cu_eca79a6d4cuda3std3__45__cpo3endE,(_ZN36_INTERNAL_9a469cfd_6_RNN_cu_eca79a6d4cuda3std6ranges3__45__cpo4cendE - _ZN36_INTERNAL_9a469cfd_6_RNN_cu_eca79a6d4cuda3std3__45__cpo3endE)
_ZN36_INTERNAL_9a469cfd_6_RNN_cu_eca79a6d4cuda3std3__45__cpo3endE:
	.zero		1
	.type		_ZN36_INTERNAL_9a469cfd_6_RNN_cu_eca79a6d4cuda3std6ranges3__45__cpo4cendE,@object
	.size		_ZN36_INTERNAL_9a469cfd_6_RNN_cu_eca79a6d4cuda3std6ranges3__45__cpo4cendE,(_ZN36_INTERNAL_9a469cfd_6_RNN_cu_eca79a6d4cuda3std3__45__cpo4rendE - _ZN36_INTERNAL_9a469cfd_6_RNN_cu_eca79a6d4cuda3std6ranges3__45__cpo4cendE)
_ZN36_INTERNAL_9a469cfd_6_RNN_cu_eca79a6d4cuda3std6ranges3__45__cpo4cendE:
	.zero		1
	.type		_ZN36_INTERNAL_9a469cfd_6_RNN_cu_eca79a6d4cuda3std3__45__cpo4rendE,@object
	.size		_ZN36_INTERNAL_9a469cfd_6_RNN_cu_eca79a6d4cuda3std3__45__cpo4rendE,(_ZN36_INTERNAL_9a469cfd_6_RNN_cu_eca79a6d4cuda3std6ranges3__45__cpo4prevE - _ZN36_INTERNAL_9a469cfd_6_RNN_cu_eca79a6d4cuda3std3__45__cpo4rendE)
_ZN36_INTERNAL_9a469cfd_6_RNN_cu_eca79a6d4cuda3std3__45__cpo4rendE:
	.zero		1
	.type		_ZN36_INTERNAL_9a469cfd_6_RNN_cu_eca79a6d4cuda3std6ranges3__45__cpo4prevE,@object
	.size		_ZN36_INTERNAL_9a469cfd_6_RNN_cu_eca79a6d4cuda3std6ranges3__45__cpo4prevE,(_ZN36_INTERNAL_9a469cfd_6_RNN_cu_eca79a6d4cuda3std6ranges3__45__cpo9iter_moveE - _ZN36_INTERNAL_9a469cfd_6_RNN_cu_eca79a6d4cuda3std6ranges3__45__cpo4prevE)
_ZN36_INTERNAL_9a469cfd_6_RNN_cu_eca79a6d4cuda3std6ranges3__45__cpo4prevE:
	.zero		1
	.type		_ZN36_INTERNAL_9a469cfd_6_RNN_cu_eca79a6d4cuda3std6ranges3__45__cpo9iter_moveE,@object
	.size		_ZN36_INTERNAL_9a469cfd_6_RNN_cu_eca79a6d4cuda3std6ranges3__45__cpo9iter_moveE,(.L_13 - _ZN36_INTERNAL_9a469cfd_6_RNN_cu_eca79a6d4cuda3std6ranges3__45__cpo9iter_moveE)
_ZN36_INTERNAL_9a469cfd_6_RNN_cu_eca79a6d4cuda3std6ranges3__45__cpo9iter_moveE:
	.zero		1
.L_13:


//--------------------- .nv.constant0._ZN2at6native38_GLOBAL__N__9a469cfd_6_RNN_cu_eca79a6d6kernel17gru_cell_backwardIN3c108BFloat16EflLi2EEEvNS_4cuda6detail10TensorInfoIT_T1_EESB_SB_SB_SB_SA_SA_ --------------------------
	.section	.nv.constant0._ZN2at6native38_GLOBAL__N__9a469cfd_6_RNN_cu_eca79a6d6kernel17gru_cell_backwardIN3c108BFloat16EflLi2EEEvNS_4cuda6detail10TensorInfoIT_T1_EESB_SB_SB_SB_SA_SA_,"a",@progbits
	.sectionflags	@""
	.align	4
.nv.constant0._ZN2at6native38_GLOBAL__N__9a469cfd_6_RNN_cu_eca79a6d6kernel17gru_cell_backwardIN3c108BFloat16EflLi2EEEvNS_4cuda6detail10TensorInfoIT_T1_EESB_SB_SB_SB_SA_SA_:
	.zero		2992


//--------------------- .nv.constant0._ZN2at6native38_GLOBAL__N__9a469cfd_6_RNN_cu_eca79a6d6kernel17gru_cell_backwardIN3c108BFloat16EflLi1EEEvNS_4cuda6detail10TensorInfoIT_T1_EESB_SB_SB_SB_SA_SA_ --------------------------
	.section	.nv.constant0._ZN2at6native38_GLOBAL__N__9a469cfd_6_RNN_cu_eca79a6d6kernel17gru_cell_backwardIN3c108BFloat16EflLi1EEEvNS_4cuda6detail10TensorInfoIT_T1_EESB_SB_SB_SB_SA_SA_,"a",@progbits
	.sectionflags	@""
	.align	4
.nv.constant0._ZN2at6native38_GLOBAL__N__9a469cfd_6_RNN_cu_eca79a6d6kernel17gru_cell_backwardIN3c108BFloat16EflLi1EEEvNS_4cuda6detail10TensorInfoIT_T1_EESB_SB_SB_SB_SA_SA_:
	.zero		2992


//--------------------- .nv.constant0._ZN2at6native38_GLOBAL__N__9a469cfd_6_RNN_cu_eca79a6d6kernel17gru_cell_backwardIN3c108BFloat16EfiLi2EEEvNS_4cuda6detail10TensorInfoIT_T1_EESB_SB_SB_SB_SA_SA_ --------------------------
	.section	.nv.constant0._ZN2at6native38_GLOBAL__N__9a469cfd_6_RNN_cu_eca79a6d6kernel17gru_cell_backwardIN3c108BFloat16EfiLi2EEEvNS_4cuda6detail10TensorInfoIT_T1_EESB_SB_SB_SB_SA_SA_,"a",@progbits
	.sectionflags	@""
	.align	4
.nv.constant0._ZN2at6native38_GLOBAL__N__9a469cfd_6_RNN_cu_eca79a6d6kernel17gru_cell_backwardIN3c108BFloat16EfiLi2EEEvNS_4cuda6detail10TensorInfoIT_T1_EESB_SB_SB_SB_SA_SA_:
	.zero		1984


//--------------------- .nv.constant0._ZN2at6native38_GLOBAL__N__9a469cfd_6_RNN_cu_eca79a6d6kernel17gru_cell_backwardIN3c108BFloat16EfiLi1EEEvNS_4cuda6detail10TensorInfoIT_T1_EESB_SB_SB_SB_SA_SA_ --------------------------
	.section	.nv.constant0._ZN2at6native38_GLOBAL__N__9a469cfd_6_RNN_cu_eca79a6d6kernel17gru_cell_backwardIN3c108BFloat16EfiLi1EEEvNS_4cuda6detail10TensorInfoIT_T1_EESB_SB_SB_SB_SA_SA_,"a",@progbits
	.sectionflags	@""
	.align	4
.nv.constant0._ZN2at6native38_GLOBAL__N__9a469cfd_6_RNN_cu_eca79a6d6kernel17gru_cell_backwardIN3c108BFloat16EfiLi1EEEvNS_4cuda6detail10TensorInfoIT_T1_EESB_SB_SB_SB_SA_SA_:
	.zero		1984


//--------------------- .nv.constant0._ZN2at6native38_GLOBAL__N__9a469cfd_6_RNN_cu_eca79a6d6kernel17gru_cell_backwardIN3c104HalfEflLi2EEEvNS_4cuda6detail10TensorInfoIT_T1_EESB_SB_SB_SB_SA_SA_ --------------------------
	.section	.nv.constant0._ZN2at6native38_GLOBAL__N__9a469cfd_6_RNN_cu_eca79a6d6kernel17gru_cell_backwardIN3c104HalfEflLi2EEEvNS_4cuda6detail10TensorInfoIT_T1_EESB_SB_SB_SB_SA_SA_,"a",@progbits
	.sectionflags	@""
	.align	4
.nv.constant0._ZN2at6native38_GLOBAL__N__9a469cfd_6_RNN_cu_eca79a6d6kernel17gru_cell_backwardIN3c104HalfEflLi2EEEvNS_4cuda6detail10TensorInfoIT_T1_EESB_SB_SB_SB_SA_SA_:
	.zero		2992


//--------------------- .nv.constant0._ZN2at6native38_GLOBAL__N__9a469cfd_6_RNN_cu_eca79a6d6kernel17gru_cell_backwardIN3c104HalfEflLi1EEEvNS_4cuda6detail10TensorInfoIT_T1_EESB_SB_SB_SB_SA_SA_ --------------------------
	.section	.nv.constant0._ZN2at6native38_GLOBAL__N__9a469cfd_6_RNN_cu_eca79a6d6kernel17gru_cell_backwardIN3c104HalfEflLi1EEEvNS_4cuda6detail10TensorInfoIT_T1_EESB_SB_SB_SB_SA_SA_,"a",@progbits
	.sectionflags	@""
	.align	4
.nv.constant0._ZN2at6native38_GLOBAL__N__9a469cfd_6_RNN_cu_eca79a6d6kernel17gru_cell_backwardIN3c104HalfEflLi1EEEvNS_4cuda6detail10TensorInfoIT_T1_EESB_SB_SB_SB_SA_SA_:
	.zero		2992


//--------------------- .nv.constant0._ZN2at6native38_GLOBAL__N__9a469cfd_6_RNN_cu_eca79a6d6kernel17gru_cell_backwardIN3c104HalfEfiLi2EEEvNS_4cuda6detail10TensorInfoIT_T1_EESB_SB_SB_SB_SA_SA_ --------------------------
	.section	.nv.constant0._ZN2at6native38_GLOBAL__N__9a469cfd_6_RNN_cu_eca79a6d6kernel17gru_cell_backwardIN3c104HalfEfiLi2EEEvNS_4cuda6detail10TensorInfoIT_T1_EESB_SB_SB_SB_SA_SA_,"a",@progbits
	.sectionflags	@""
	.align	4
.nv.constant0._ZN2at6native38_GLOBAL__N__9a469cfd_6_RNN_cu_eca79a6d6kernel17gru_cell_backwardIN3c104HalfEfiLi2EEEvNS_4cuda6detail10TensorInfoIT_T1_EESB_SB_SB_SB_SA_SA_:
	.zero		1984


//--------------------- .nv.constant0._ZN2at6native38_GLOBAL__N__9a469cfd_6_RNN_cu_eca79a6d6kernel17gru_cell_backwardIN3c104HalfEfiLi1EEEvNS_4cuda6detail10TensorInfoIT_T1_EESB_SB_SB_SB_SA_SA_ --------------------------
	.section	.nv.constant0._ZN2at6native38_GLOBAL__N__9a469cfd_6_RNN_cu_eca79a6d6kernel17gru_cell_backwardIN3c104HalfEfiLi1EEEvNS_4cuda6detail10TensorInfoIT_T1_EESB_SB_SB_SB_SA_SA_,"a",@progbits
	.sectionflags	@""
	.align	4
.nv.constant0._ZN2at6native38_GLOBAL__N__9a469cfd_6_RNN_cu_eca79a6d6kernel17gru_cell_backwardIN3c104HalfEfiLi1EEEvNS_4cuda6detail10TensorInfoIT_T1_EESB_SB_SB_SB_SA_SA_:
	.zero		1984


//--------------------- .nv.constant0._ZN2at6native38_GLOBAL__N__9a469cfd_6_RNN_cu_eca79a6d6kernel17gru_cell_backwardIfflLi2EEEvNS_4cuda6detail10TensorInfoIT_T1_EES9_S9_S9_S9_S8_S8_ --------------------------
	.section	.nv.constant0._ZN2at6native38_GLOBAL__N__9a469cfd_6_RNN_cu_eca79a6d6kernel17gru_cell_backwardIfflLi2EEEvNS_4cuda6detail10TensorInfoIT_T1_EES9_S9_S9_S9_S8_S8_,"a",@progbits
	.sectionflags	@""
	.align	4
.nv.constant0._ZN2at6native38_GLOBAL__N__9a469cfd_6_RNN_cu_eca79a6d6kernel17gru_cell_backwardIfflLi2EEEvNS_4cuda6detail10TensorInfoIT_T1_EES9_S9_S9_S9_S8_S8_:
	.zero		2992


//--------------------- .nv.constant0._ZN2at6native38_GLOBAL__N__9a469cfd_6_RNN_cu_eca79a6d6kernel17gru_cell_backwardIfflLi1EEEvNS_4cuda6detail10TensorInfoIT_T1_EES9_S9_S9_S9_S8_S8_ --------------------------
	.section	.nv.constant0._ZN2at6native38_GLOBAL__N__9a469cfd_6_RNN_cu_eca79a6d6kernel17gru_cell_backwardIfflLi1EEEvNS_4cuda6detail10TensorInfoIT_T1_EES9_S9_S9_S9_S8_S8_,"a",@progbits
	.sectionflags	@""
	.align	4
.nv.constant0._ZN2at6native38_GLOBAL__N__9a469cfd_6_RNN_cu_eca79a6d6kernel17gru_cell_backwardIfflLi1EEEvNS_4cuda6detail10TensorInfoIT_T1_EES9_S9_S9_S9_S8_S8_:
	.zero		2992


//--------------------- .nv.constant0._ZN2at6native38_GLOBAL__N__9a469cfd_6_RNN_cu_eca79a6d6kernel17gru_cell_backwardIffiLi2EEEvNS_4cuda6detail10TensorInfoIT_T1_EES9_S9_S9_S9_S8_S8_ --------------------------
	.section	.nv.constant0._ZN2at6native38_GLOBAL__N__9a469cfd_6_RNN_cu_eca79a6d6kernel17gru_cell_backwardIffiLi2EEEvNS_4cuda6detail10TensorInfoIT_T1_EES9_S9_S9_S9_S8_S8_,"a",@progbits
	.sectionflags	@""
	.align	4
.nv.constant0._ZN2at6native38_GLOBAL__N__9a469cfd_6_RNN_cu_eca79a6d6kernel17gru_cell_backwardIffiLi2EEEvNS_4cuda6detail10TensorInfoIT_T1_EES9_S9_S9_S9_S8_S8_:
	.zero		1984


//--------------------- .nv.constant0._ZN2at6native38_GLOBAL__N__9a469cfd_6_RNN_cu_eca79a6d6kernel17gru_cell_backwardIffiLi1EEEvNS_4cuda6detail10TensorInfoIT_T1_EES9_S9_S9_S9_S8_S8_ --------------------------
	.section	.nv.constant0._ZN2at6native38_GLOBAL__N__9a469cfd_6_RNN_cu_eca79a6d6kernel17gru_cell_backwardIffiLi1EEEvNS_4cuda6detail10TensorInfoIT_T1_EES9_S9_S9_S9_S8_S8_,"a",@progbits
	.sectionflags	@""
	.align	4
.nv.constant0._ZN2at6native38_GLOBAL__N__9a469cfd_6_RNN_cu_eca79a6d6kernel17gru_cell_backwardIffiLi1EEEvNS_4cuda6detail10TensorInfoIT_T1_EES9_S9_S9_S9_S8_S8_:
	.zero		1984


//--------------------- .nv.constant0._ZN2at6native38_GLOBAL__N__9a469cfd_6_RNN_cu_eca79a6d6kernel17gru_cell_backwardIddlLi2EEEvNS_4cuda6detail10TensorInfoIT_T1_EES9_S9_S9_S9_S8_S8_ --------------------------
	.section	.nv.constant0._ZN2at6native38_GLOBAL__N__9a469cfd_6_RNN_cu_eca79a6d6kernel17gru_cell_backwardIddlLi2EEEvNS_4cuda6detail10TensorInfoIT_T1_EES9_S9_S9_S9_S8_S8_,"a",@progbits
	.sectionflags	@""
	.align	4
.nv.constant0._ZN2at6native38_GLOBAL__N__9a469cfd_6_RNN_cu_eca79a6d6kernel17gru_cell_backwardIddlLi2EEEvNS_4cuda6detail10TensorInfoIT_T1_EES9_S9_S9_S9_S8_S8_:
	.zero		2992


//--------------------- .nv.constant0._ZN2at6native38_GLOBAL__N__9a469cfd_6_RNN_cu_eca79a6d6kernel17gru_cell_backwardIddlLi1EEEvNS_4cuda6detail10TensorInfoIT_T1_EES9_S9_S9_S9_S8_S8_ --------------------------
	.section	.nv.constant0._ZN2at6native38_GLOBAL__N__9a469cfd_6_RNN_cu_eca79a6d6kernel17gru_cell_backwardIddlLi1EEEvNS_4cuda6detail10TensorInfoIT_T1_EES9_S9_S9_S9_S8_S8_,"a",@progbits
	.sectionflags	@""
	.align	4
.nv.constant0._ZN2at6native38_GLOBAL__N__9a469cfd_6_RNN_cu_eca79a6d6kernel17gru_cell_backwardIddlLi1EEEvNS_4cuda6detail10TensorInfoIT_T1_EES9_S9_S9_S9_S8_S8_:
	.zero		2992


//--------------------- .nv.constant0._ZN2at6native38_GLOBAL__N__9a469cfd_6_RNN_cu_eca79a6d6kernel17gru_cell_backwardIddiLi2EEEvNS_4cuda6detail10TensorInfoIT_T1_EES9_S9_S9_S9_S8_S8_ --------------------------
	.section	.nv.constant0._ZN2at6native38_GLOBAL__N__9a469cfd_6_RNN_cu_eca79a6d6kernel17gru_cell_backwardIddiLi2EEEvNS_4cuda6detail10TensorInfoIT_T1_EES9_S9_S9_S9_S8_S8_,"a",@progbits
	.sectionflags	@""
	.align	4
.nv.constant0._ZN2at6native38_GLOBAL__N__9a469cfd_6_RNN_cu_eca79a6d6kernel17gru_cell_backwardIddiLi2EEEvNS_4cuda6detail10TensorInfoIT_T1_EES9_S9_S9_S9_S8_S8_:
	.zero		1984


//--------------------- .nv.constant0._ZN2at6native38_GLOBAL__N__9a469cfd_6_RNN_cu_eca79a6d6kernel17gru_cell_backwardIddiLi1EEEvNS_4cuda6detail10TensorInfoIT_T1_EES9_S9_S9_S9_S8_S8_ --------------------------
	.section	.nv.constant0._ZN2at6native38_GLOBAL__N__9a469cfd_6_RNN_cu_eca79a6d6kernel17gru_cell_backwardIddiLi1EEEvNS_4cuda6detail10TensorInfoIT_T1_EES9_S9_S9_S9_S8_S8_,"a",@progbits
	.sectionflags	@""
	.align	4
.nv.constant0._ZN2at6native38_GLOBAL__N__9a469cfd_6_RNN_cu_eca79a6d6kernel17gru_cell_backwardIddiLi1EEEvNS_4cuda6detail10TensorInfoIT_T1_EES9_S9_S9_S9_S8_S8_:
	.zero		1984


//--------------------- .nv.constant0._ZN2at6native38_GLOBAL__N__9a469cfd_6_RNN_cu_eca79a6d6kernel16gru_cell_forwardIN3c108BFloat16EflLi2EEEvNS_4cuda6detail10TensorInfoIT_T1_EESB_SB_SB_SB_SB_SB_SA_SA_ --------------------------
	.section	.nv.constant0._ZN2at6native38_GLOBAL__N__9a469cfd_6_RNN_cu_eca79a6d6kernel16gru_cell_forwardIN3c108BFloat16EflLi2EEEvNS_4cuda6detail10TensorInfoIT_T1_EESB_SB_SB_SB_SB_SB_SA_SA_,"a",@progbits
	.sectionflags	@""
	.align	4
.nv.constant0._ZN2at6native38_GLOBAL__N__9a469cfd_6_RNN_cu_eca79a6d6kernel16gru_cell_forwardIN3c108BFloat16EflLi2EEEvNS_4cuda6detail10TensorInfoIT_T1_EESB_SB_SB_SB_SB_SB_SA_SA_:
	.zero		3824


//--------------------- .nv.constant0._ZN2at6native38_GLOBAL__N__9a469cfd_6_RNN_cu_eca79a6d6kernel16gru_cell_forwardIN3c108BFloat16EflLi1EEEvNS_4cuda6detail10TensorInfoIT_T1_EESB_SB_SB_SB_SB_SB_SA_SA_ --------------------------
	.section	.nv.constant0._ZN2at6native38_GLOBAL__N__9a469cfd_6_RNN_cu_eca79a6d6kernel16gru_cell_forwardIN3c108BFloat16EflLi1EEEvNS_4cuda6detail10TensorInfoIT_T1_EESB_SB_SB_SB_SB_SB_SA_SA_,"a",@progbits
	.sectionflags	@""
	.align	4
.nv.constant0._ZN2at6native38_GLOBAL__N__9a469cfd_6_RNN_cu_eca79a6d6kernel16gru_cell_forwardIN3c108BFloat16EflLi1EEEvNS_4cuda6detail10TensorInfoIT_T1_EESB_SB_SB_SB_SB_SB_SA_SA_:
	.zero		3824


//--------------------- .nv.constant0._ZN2at6native38_GLOBAL__N__9a469cfd_6_RNN_cu_eca79a6d6kernel16gru_cell_forwardIN3c108BFloat16EfiLi2EEEvNS_4cuda6detail10TensorInfoIT_T1_EESB_SB_SB_SB_SB_SB_SA_SA_ --------------------------
	.section	.nv.constant0._ZN2at6native38_GLOBAL__N__9a469cfd_6_RNN_cu_eca79a6d6kernel16gru_cell_forwardIN3c108BFloat16EfiLi2EEEvNS_4cuda6detail10TensorInfoIT_T1_EESB_SB_SB_SB_SB_SB_SA_SA_,"a",@progbits
	.sectionflags	@""
	.align	4
.nv.constant0._ZN2at6native38_GLOBAL__N__9a469cfd_6_RNN_cu_eca79a6d6kernel16gru_cell_forwardIN3c108BFloat16EfiLi2EEEvNS_4cuda6detail10TensorInfoIT_T1_EESB_SB_SB_SB_SB_SB_SA_SA_:
	.zero		2416


//--------------------- .nv.constant0._ZN2at6native38_GLOBAL__N__9a469cfd_6_RNN_cu_eca79a6d6kernel16gru_cell_forwardIN3c108BFloat16EfiLi1EEEvNS_4cuda6detail10TensorInfoIT_T1_EESB_SB_SB_SB_SB_SB_SA_SA_ --------------------------
	.section	.nv.constant0._ZN2at6native38_GLOBAL__N__9a469cfd_6_RNN_cu_eca79a6d6kernel16gru_cell_forwardIN3c108BFloat16EfiLi1EEEvNS_4cuda6detail10TensorInfoIT_T1_EESB_SB_SB_SB_SB_SB_SA_SA_,"a",@progbits
	.sectionflags	@""
	.align	4
.nv.constant0._ZN2at6native38_GLOBAL__N__9a469cfd_6_RNN_cu_eca79a6d6kernel16gru_cell_forwardIN3c108BFloat16EfiLi1EEEvNS_4cuda6detail10TensorInfoIT_T1_EESB_SB_SB_SB_SB_SB_SA_SA_:
	.zero		2416


//--------------------- .nv.constant0._ZN2at6native38_GLOBAL__N__9a469cfd_6_RNN_cu_eca79a6d6kernel16gru_cell_forwardIN3c104HalfEflLi2EEEvNS_4cuda6detail10TensorInfoIT_T1_EESB_SB_SB_SB_SB_SB_SA_SA_ --------------------------
	.section	.nv.constant0._ZN2at6native38_GLOBAL__N__9a469cfd_6_RNN_cu_eca79a6d6kernel16gru_cell_forwardIN3c104HalfEflLi2EEEvNS_4cuda6detail10TensorInfoIT_T1_EESB_SB_SB_SB_SB_SB_SA_SA_,"a",@progbits
	.sectionflags	@""
	.align	4
.nv.constant0._ZN2at6native38_GLOBAL__N__9a469cfd_6_RNN_cu_eca79a6d6kernel16gru_cell_forwardIN3c104HalfEflLi2EEEvNS_4cuda6detail10TensorInfoIT_T1_EESB_SB_SB_SB_SB_SB_SA_SA_:
	.zero		3824


//--------------------- .nv.constant0._ZN2at6native38_GLOBAL__N__9a469cfd_6_RNN_cu_eca79a6d6kernel16gru_cell_forwardIN3c104HalfEflLi1EEEvNS_4cuda6detail10TensorInfoIT_T1_EESB_SB_SB_SB_SB_SB_SA_SA_ --------------------------
	.section	.nv.constant0._ZN2at6native38_GLOBAL__N__9a469cfd_6_RNN_cu_eca79a6d6kernel16gru_cell_forwardIN3c104HalfEflLi1EEEvNS_4cuda6detail10TensorInfoIT_T1_EESB_SB_SB_SB_SB_SB_SA_SA_,"a",@progbits
	.sectionflags	@""
	.align	4
.nv.constant0._ZN2at6native38_GLOBAL__N__9a469cfd_6_RNN_cu_eca79a6d6kernel16gru_cell_forwardIN3c104HalfEflLi1EEEvNS_4cuda6detail10TensorInfoIT_T1_EESB_SB_SB_SB_SB_SB_SA_SA_:
	.zero		3824


//--------------------- .nv.constant0._ZN2at6native38_GLOBAL__N__9a469cfd_6_RNN_cu_eca79a6d6kernel16gru_cell_forwardIN3c104HalfEfiLi2EEEvNS_4cuda6detail10TensorInfoIT_T1_EESB_SB_SB_SB_SB_SB_SA_SA_ --------------------------
	.section	.nv.constant0._ZN2at6native38_GLOBAL__N__9a469cfd_6_RNN_cu_eca79a6d6kernel16gru_cell_forwardIN3c104HalfEfiLi2EEEvNS_4cuda6detail10TensorInfoIT_T1_EESB_SB_SB_SB_SB_SB_SA_SA_,"a",@progbits
	.sectionflags	@""
	.align	4
.nv.constant0._ZN2at6native38_GLOBAL__N__9a469cfd_6_RNN_cu_eca79a6d6kernel16gru_cell_forwardIN3c104HalfEfiLi2EEEvNS_4cuda6detail10TensorInfoIT_T1_EESB_SB_SB_SB_SB_SB_SA_SA_:
	.zero		2416


//--------------------- .nv.constant0._ZN2at6native38_GLOBAL__N__9a469cfd_6_RNN_cu_eca79a6d6kernel16gru_cell_forwardIN3c104HalfEfiLi1EEEvNS_4cuda6detail10TensorInfoIT_T1_EESB_SB_SB_SB_SB_SB_SA_SA_ --------------------------
	.section	.nv.constant0._ZN2at6native38_GLOBAL__N__9a469cfd_6_RNN_cu_eca79a6d6kernel16gru_cell_forwardIN3c104HalfEfiLi1EEEvNS_4cuda6detail10TensorInfoIT_T1_EESB_SB_SB_SB_SB_SB_SA_SA_,"a",@progbits
	.sectionflags	@""
	.align	4
.nv.constant0._ZN2at6native38_GLOBAL__N__9a469cfd_6_RNN_cu_eca79a6d6kernel16gru_cell_forwardIN3c104HalfEfiLi1EEEvNS_4cuda6detail10TensorInfoIT_T1_EESB_SB_SB_SB_SB_SB_SA_SA_:
	.zero		2416


//--------------------- .nv.constant0._ZN2at6native38_GLOBAL__N__9a469cfd_6_RNN_cu_eca79a6d6kernel16gru_cell_forwardIfflLi2EEEvNS_4cuda6detail10TensorInfoIT_T1_EES9_S9_S9_S9_S9_S9_S8_S8_ --------------------------
	.section	.nv.constant0._ZN2at6native38_GLOBAL__N__9a469cfd_6_RNN_cu_eca79a6d6kernel16gru_cell_forwardIfflLi2EEEvNS_4cuda6detail10TensorInfoIT_T1_EES9_S9_S9_S9_S9_S9_S8_S8_,"a",@progbits
	.sectionflags	@""
	.align	4
.nv.constant0._ZN2at6native38_GLOBAL__N__9a469cfd_6_RNN_cu_eca79a6d6kernel16gru_cell_forwardIfflLi2EEEvNS_4cuda6detail10TensorInfoIT_T1_EES9_S9_S9_S9_S9_S9_S8_S8_:
	.zero		3824


//--------------------- .nv.constant0._ZN2at6native38_GLOBAL__N__9a469cfd_6_RNN_cu_eca79a6d6kernel16gru_cell_forwardIfflLi1EEEvNS_4cuda6detail10TensorInfoIT_T1_EES9_S9_S9_S9_S9_S9_S8_S8_ --------------------------
	.section	.nv.constant0._ZN2at6native38_GLOBAL__N__9a469cfd_6_RNN_cu_eca79a6d6kernel16gru_cell_forwardIfflLi1EEEvNS_4cuda6detail10TensorInfoIT_T1_EES9_S9_S9_S9_S9_S9_S8_S8_,"a",@progbits
	.sectionflags	@""
	.align	4
.nv.constant0._ZN2at6native38_GLOBAL__N__9a469cfd_6_RNN_cu_eca79a6d6kernel16gru_cell_forwardIfflLi1EEEvNS_4cuda6detail10TensorInfoIT_T1_EES9_S9_S9_S9_S9_S9_S8_S8_:
	.zero		3824


//--------------------- .nv.constant0._ZN2at6native38_GLOBAL__N__9a469cfd_6_RNN_cu_eca79a6d6kernel16gru_cell_forwardIffiLi2EEEvNS_4cuda6detail10TensorInfoIT_T1_EES9_S9_S9_S9_S9_S9_S8_S8_ --------------------------
	.section	.nv.constant0._ZN2at6native38_GLOBAL__N__9a469cfd_6_RNN_cu_eca79a6d6kernel16gru_cell_forwardIffiLi2EEEvNS_4cuda6detail10TensorInfoIT_T1_EES9_S9_S9_S9_S9_S9_S8_S8_,"a",@progbits
	.sectionflags	@""
	.align	4
.nv.constant0._ZN2at6native38_GLOBAL__N__9a469cfd_6_RNN_cu_eca79a6d6kernel16gru_cell_forwardIffiLi2EEEvNS_4cuda6detail10TensorInfoIT_T1_EES9_S9_S9_S9_S9_S9_S8_S8_:
	.zero		2416


//--------------------- .nv.constant0._ZN2at6native38_GLOBAL__N__9a469cfd_6_RNN_cu_eca79a6d6kernel16gru_cell_forwardIffiLi1EEEvNS_4cuda6detail10TensorInfoIT_T1_EES9_S9_S9_S9_S9_S9_S8_S8_ --------------------------
	.section	.nv.constant0._ZN2at6native38_GLOBAL__N__9a469cfd_6_RNN_cu_eca79a6d6kernel16gru_cell_forwardIffiLi1EEEvNS_4cuda6detail10TensorInfoIT_T1_EES9_S9_S9_S9_S9_S9_S8_S8_,"a",@progbits
	.sectionflags	@""
	.align	4
.nv.constant0._ZN2at6native38_GLOBAL__N__9a469cfd_6_RNN_cu_eca79a6d6kernel16gru_cell_forwardIffiLi1EEEvNS_4cuda6detail10TensorInfoIT_T1_EES9_S9_S9_S9_S9_S9_S8_S8_:
	.zero		2416


//--------------------- .nv.constant0._ZN2at6native38_GLOBAL__N__9a469cfd_6_RNN_cu_eca79a6d6kernel16gru_cell_forwardIddlLi2EEEvNS_4cuda6detail10TensorInfoIT_T1_EES9_S9_S9_S9_S9_S9_S8_S8_ --------------------------
	.section	.nv.constant0._ZN2at6native38_GLOBAL__N__9a469cfd_6_RNN_cu_eca79a6d6kernel16gru_cell_forwardIddlLi2EEEvNS_4cuda6detail10TensorInfoIT_T1_EES9_S9_S9_S9_S9_S9_S8_S8_,"a",@progbits
	.sectionflags	@""
	.align	4
.nv.constant0._ZN2at6native38_GLOBAL__N__9a469cfd_6_RNN_cu_eca79a6d6kernel16gru_cell_forwardIddlLi2EEEvNS_4cuda6detail10TensorInfoIT_T1_EES9_S9_S9_S9_S9_S9_S8_S8_:
	.zero		3824


//--------------------- .nv.constant0._ZN2at6native38_GLOBAL__N__9a469cfd_6_RNN_cu_eca79a6d6kernel16gru_cell_forwardIddlLi1EEEvNS_4cuda6detail10TensorInfoIT_T1_EES9_S9_S9_S9_S9_S9_S8_S8_ --------------------------
	.section	.nv.constant0._ZN2at6native38_GLOBAL__N__9a469cfd_6_RNN_cu_eca79a6d6kernel16gru_cell_forwardIddlLi1EEEvNS_4cuda6detail10TensorInfoIT_T1_EES9_S9_S9_S9_S9_S9_S8_S8_,"a",@progbits
	.sectionflags	@""
	.align	4
.nv.constant0._ZN2at6native38_GLOBAL__N__9a469cfd_6_RNN_cu_eca79a6d6kernel16gru_cell_forwardIddlLi1EEEvNS_4cuda6detail10TensorInfoIT_T1_EES9_S9_S9_S9_S9_S9_S8_S8_:
	.zero		3824


//--------------------- .nv.constant0._ZN2at6native38_GLOBAL__N__9a469cfd_6_RNN_cu_eca79a6d6kernel16gru_cell_forwardIddiLi2EEEvNS_4cuda6detail10TensorInfoIT_T1_EES9_S9_S9_S9_S9_S9_S8_S8_ --------------------------
	.section	.nv.constant0._ZN2at6native38_GLOBAL__N__9a469cfd_6_RNN_cu_eca79a6d6kernel16gru_cell_forwardIddiLi2EEEvNS_4cuda6detail10TensorInfoIT_T1_EES9_S9_S9_S9_S9_S9_S8_S8_,"a",@progbits
	.sectionflags	@""
	.align	4
.nv.constant0._ZN2at6native38_GLOBAL__N__9a469cfd_6_RNN_cu_eca79a6d6kernel16gru_cell_forwardIddiLi2EEEvNS_4cuda6detail10TensorInfoIT_T1_EES9_S9_S9_S9_S9_S9_S8_S8_:
	.zero		2416


//--------------------- .nv.constant0._ZN2at6native38_GLOBAL__N__9a469cfd_6_RNN_cu_eca79a6d6kernel16gru_cell_forwardIddiLi1EEEvNS_4cuda6detail10TensorInfoIT_T1_EES9_S9_S9_S9_S9_S9_S8_S8_ --------------------------
	.section	.nv.constant0._ZN2at6native38_GLOBAL__N__9a469cfd_6_RNN_cu_eca79a6d6kernel16gru_cell_forwardIddiLi1EEEvNS_4cuda6detail10TensorInfoIT_T1_EES9_S9_S9_S9_S9_S9_S8_S8_,"a",@progbits
	.sectionflags	@""
	.align	4
.nv.constant0._ZN2at6native38_GLOBAL__N__9a469cfd_6_RNN_cu_eca79a6d6kernel16gru_cell_forwardIddiLi1EEEvNS_4cuda6detail10TensorInfoIT_T1_EES9_S9_S9_S9_S9_S9_S8_S8_:
	.zero		2416


//--------------------- .nv.constant0._ZN2at6native38_GLOBAL__N__9a469cfd_6_RNN_cu_eca79a6d6kernel18lstm_cell_backwardIN3c108BFloat16EflLi2EEEvNS_4cuda6detail10TensorInfoIT_T1_EESB_SB_SB_SB_SB_SB_SA_SA_ --------------------------
	.section	.nv.constant0._ZN2at6native38_GLOBAL__N__9a469cfd_6_RNN_cu_eca79a6d6kernel18lstm_cell_backwardIN3c108BFloat16EflLi2EEEvNS_4cuda6detail10TensorInfoIT_T1_EESB_SB_SB_SB_SB_SB_SA_SA_,"a",@progbits
	.sectionflags	@""
	.align	4
.nv.constant0._ZN2at6native38_GLOBAL__N__9a469cfd_6_RNN_cu_eca79a6d6kernel18lstm_cell_backwardIN3c108BFloat16EflLi2EEEvNS_4cuda6detail10TensorInfoIT_T1_EESB_SB_SB_SB_SB_SB_SA_SA_:
	.zero		3824


//--------------------- .nv.constant0._ZN2at6native38_GLOBAL__N__9a469cfd_6_RNN_cu_eca79a6d6kernel18lstm_cell_backwardIN3c108BFloat16EflLi1EEEvNS_4cuda6detail10TensorInfoIT_T1_EESB_SB_SB_SB_SB_SB_SA_SA_ --------------------------
	.section	.nv.constant0._ZN2at6native38_GLOBAL__N__9a469cfd_6_RNN_cu_eca79a6d6kernel18lstm_cell_backwardIN3c108BFloat16EflLi1EEEvNS_4cuda6detail10TensorInfoIT_T1_EESB_SB_SB_SB_SB_SB_SA_SA_,"a",@progbits
	.sectionflags	@""
	.align	4
.nv.constant0._ZN2at6native38_GLOBAL__N__9a469cfd_6_RNN_cu_eca79a6d6kernel18lstm_cell_backwardIN3c108BFloat16EflLi1EEEvNS_4cuda6detail10TensorInfoIT_T1_EESB_SB_SB_SB_SB_SB_SA_SA_:
	.zero		3824


//--------------------- .nv.constant0._ZN2at6native38_GLOBAL__N__9a469cfd_6_RNN_cu_eca79a6d6kernel18lstm_cell_backwardIN3c108BFloat16EfiLi2EEEvNS_4cuda6detail10TensorInfoIT_T1_EESB_SB_SB_SB_SB_SB_SA_SA_ --------------------------
	.section	.nv.constant0._ZN2at6native38_GLOBAL__N__9a469cfd_6_RNN_cu_eca79a6d6kernel18lstm_cell_backwardIN3c108BFloat16EfiLi2EEEvNS_4cuda6detail10TensorInfoIT_T1_EESB_SB_SB_SB_SB_SB_SA_SA_,"a",@progbits
	.sectionflags	@""
	.align	4
.nv.constant0._ZN2at6native38_GLOBAL__N__9a469cfd_6_RNN_cu_eca79a6d6kernel18lstm_cell_backwardIN3c108BFloat16EfiLi2EEEvNS_4cuda6detail10TensorInfoIT_T1_EESB_SB_SB_SB_SB_SB_SA_SA_:
	.zero		2416


//--------------------- .nv.constant0._ZN2at6native38_GLOBAL__N__9a469cfd_6_RNN_cu_eca79a6d6kernel18lstm_cell_backwardIN3c108BFloat16EfiLi1EEEvNS_4cuda6detail10TensorInfoIT_T1_EESB_SB_SB_SB_SB_SB_SA_SA_ --------------------------
	.section	.nv.constant0._ZN2at6native38_GLOBAL__N__9a469cfd_6_RNN_cu_eca79a6d6kernel18lstm_cell_backwardIN3c108BFloat16EfiLi1EEEvNS_4cuda6detail10TensorInfoIT_T1_EESB_SB_SB_SB_SB_SB_SA_SA_,"a",@progbits
	.sectionflags	@""
	.align	4
.nv.constant0._ZN2at6native38_GLOBAL__N__9a469cfd_6_RNN_cu_eca79a6d6kernel18lstm_cell_backwardIN3c108BFloat16EfiLi1EEEvNS_4cuda6detail10TensorInfoIT_T1_EESB_SB_SB_SB_SB_SB_SA_SA_:
	.zero		2416


//--------------------- .nv.constant0._ZN2at6native38_GLOBAL__N__9a469cfd_6_RNN_cu_eca79a6d6kernel18lstm_cell_backwardIN3c104HalfEflLi2EEEvNS_4cuda6detail10TensorInfoIT_T1_EESB_SB_SB_SB_SB_SB_SA_SA_ --------------------------
	.section	.nv.constant0._ZN2at6native38_GLOBAL__N__9a469cfd_6_RNN_cu_eca79a6d6kernel18lstm_cell_backwardIN3c104HalfEflLi2EEEvNS_4cuda6detail10TensorInfoIT_T1_EESB_SB_SB_SB_SB_SB_SA_SA_,"a",@progbits
	.sectionflags	@""
	.align	4
.nv.constant0._ZN2at6native38_GLOBAL__N__9a469cfd_6_RNN_cu_eca79a6d6kernel18lstm_cell_backwardIN3c104HalfEflLi2EEEvNS_4cuda6detail10TensorInfoIT_T1_EESB_SB_SB_SB_SB_SB_SA_SA_:
	.zero		3824


//--------------------- .nv.constant0._ZN2at6native38_GLOBAL__N__9a469cfd_6_RNN_cu_eca79a6d6kernel18lstm_cell_backwardIN3c104HalfEflLi1EEEvNS_4cuda6detail10TensorInfoIT_T1_EESB_SB_SB_SB_SB_SB_SA_SA_ --------------------------
	.section	.nv.constant0._ZN2at6native38_GLOBAL__N__9a469cfd_6_RNN_cu_eca79a6d6kernel18lstm_cell_backwardIN3c104HalfEflLi1EEEvNS_4cuda6detail10TensorInfoIT_T1_EESB_SB_SB_SB_SB_SB_SA_SA_,"a",@progbits
	.sectionflags	@""
	.align	4
.nv.constant0._ZN2at6native38_GLOBAL__N__9a469cfd_6_RNN_cu_eca79a6d6kernel18lstm_cell_backwardIN3c104HalfEflLi1EEEvNS_4cuda6detail10TensorInfoIT_T1_EESB_SB_SB_SB_SB_SB_SA_SA_:
	.zero		3824


//--------------------- .nv.constant0._ZN2at6native38_GLOBAL__N__9a469cfd_6_RNN_cu_eca79a6d6kernel18lstm_cell_backwardIN3c104HalfEfiLi2EEEvNS_4cuda6detail10TensorInfoIT_T1_EESB_SB_SB_SB_SB_SB_SA_SA_ --------------------------
	.section	.nv.constant0._ZN2at6native38_GLOBAL__N__9a469cfd_6_RNN_cu_eca79a6d6kernel18lstm_cell_backwardIN3c104HalfEfiLi2EEEvNS_4cuda6detail10TensorInfoIT_T1_EESB_SB_SB_SB_SB_SB_SA_SA_,"a",@progbits
	.sectionflags	@""
	.align	4
.nv.constant0._ZN2at6native38_GLOBAL__N__9a469cfd_6_RNN_cu_eca79a6d6kernel18lstm_cell_backwardIN3c104HalfEfiLi2EEEvNS_4cuda6detail10TensorInfoIT_T1_EESB_SB_SB_SB_SB_SB_SA_SA_:
	.zero		2416


//--------------------- .nv.constant0._ZN2at6native38_GLOBAL__N__9a469cfd_6_RNN_cu_eca79a6d6kernel18lstm_cell_backwardIN3c104HalfEfiLi1EEEvNS_4cuda6detail10TensorInfoIT_T1_EESB_SB_SB_SB_SB_SB_SA_SA_ --------------------------
	.section	.nv.constant0._ZN2at6native38_GLOBAL__N__9a469cfd_6_RNN_cu_eca79a6d6kernel18lstm_cell_backwardIN3c104HalfEfiLi1EEEvNS_4cuda6detail10TensorInfoIT_T1_EESB_SB_SB_SB_SB_SB_SA_SA_,"a",@progbits
	.sectionflags	@""
	.align	4
.nv.constant0._ZN2at6native38_GLOBAL__N__9a469cfd_6_RNN_cu_eca79a6d6kernel18lstm_cell_backwardIN3c104HalfEfiLi1EEEvNS_4cuda6detail10TensorInfoIT_T1_EESB_SB_SB_SB_SB_SB_SA_SA_:
	.zero		2416


//--------------------- .nv.constant0._ZN2at6native38_GLOBAL__N__9a469cfd_6_RNN_cu_eca79a6d6kernel18lstm_cell_backwardIfflLi2EEEvNS_4cuda6detail10TensorInfoIT_T1_EES9_S9_S9_S9_S9_S9_S8_S8_ --------------------------
	.section	.nv.constant0._ZN2at6native38_GLOBAL__N__9a469cfd_6_RNN_cu_eca79a6d6kernel18lstm_cell_backwardIfflLi2EEEvNS_4cuda6detail10TensorInfoIT_T1_EES9_S9_S9_S9_S9_S9_S8_S8_,"a",@progbits
	.sectionflags	@""
	.align	4
.nv.constant0._ZN2at6native38_GLOBAL__N__9a469cfd_6_RNN_cu_eca79a6d6kernel18lstm_cell_backwardIfflLi2EEEvNS_4cuda6detail10TensorInfoIT_T1_EES9_S9_S9_S9_S9_S9_S8_S8_:
	.zero		3824


//--------------------- .nv.constant0._ZN2at6native38_GLOBAL__N__9a469cfd_6_RNN_cu_eca79a6d6kernel18lstm_cell_backwardIfflLi1EEEvNS_4cuda6detail10TensorInfoIT_T1_EES9_S9_S9_S9_S9_S9_S8_S8_ --------------------------
	.section	.nv.constant0._ZN2at6native38_GLOBAL__N__9a469cfd_6_RNN_cu_eca79a6d6kernel18lstm_cell_backwardIfflLi1EEEvNS_4cuda6detail10TensorInfoIT_T1_EES9_S9_S9_S9_S9_S9_S8_S8_,"a",@progbits
	.sectionflags	@""
	.align	4
.nv.constant0._ZN2at6native38_GLOBAL__N__9a469cfd_6_RNN_cu_eca79a6d6kernel18lstm_cell_backwardIfflLi1EEEvNS_4cuda6detail10TensorInfoIT_T1_EES9_S9_S9_S9_S9_S9_S8_S8_:
	.zero		3824


//--------------------- .nv.constant0._ZN2at6native38_GLOBAL__N__9a469cfd_6_RNN_cu_eca79a6d6kernel18lstm_cell_backwardIffiLi2EEEvNS_4cuda6detail10TensorInfoIT_T1_EES9_S9_S9_S9_S9_S9_S8_S8_ --------------------------
	.section	.nv.constant0._ZN2at6native38_GLOBAL__N__9a469cfd_6_RNN_cu_eca79a6d6kernel18lstm_cell_backwardIffiLi2EEEvNS_4cuda6detail10TensorInfoIT_T1_EES9_S9_S9_S9_S9_S9_S8_S8_,"a",@progbits
	.sectionflags	@""
	.align	4
.nv.constant0._ZN2at6native38_GLOBAL__N__9a469cfd_6_RNN_cu_eca79a6d6kernel18lstm_cell_backwardIffiLi2EEEvNS_4cuda6detail10TensorInfoIT_T1_EES9_S9_S9_S9_S9_S9_S8_S8_:
	.zero		2416


//--------------------- .nv.constant0._ZN2at6native38_GLOBAL__N__9a469cfd_6_RNN_cu_eca79a6d6kernel18lstm_cell_backwardIffiLi1EEEvNS_4cuda6detail10TensorInfoIT_T1_EES9_S9_S9_S9_S9_S9_S8_S8_ --------------------------
	.section	.nv.constant0._ZN2at6native38_GLOBAL__N__9a469cfd_6_RNN_cu_eca79a6d6kernel18lstm_cell_backwardIffiLi1EEEvNS_4cuda6detail10TensorInfoIT_T1_EES9_S9_S9_S9_S9_S9_S8_S8_,"a",@progbits
	.sectionflags	@""
	.align	4
.nv.constant0._ZN2at6native38_GLOBAL__N__9a469cfd_6_RNN_cu_eca79a6d6kernel18lstm_cell_backwardIffiLi1EEEvNS_4cuda6detail10TensorInfoIT_T1_EES9_S9_S9_S9_S9_S9_S8_S8_:
	.zero		2416


//--------------------- .nv.constant0._ZN2at6native38_GLOBAL__N__9a469cfd_6_RNN_cu_eca79a6d6kernel18lstm_cell_backwardIddlLi2EEEvNS_4cuda6detail10TensorInfoIT_T1_EES9_S9_S9_S9_S9_S9_S8_S8_ --------------------------
	.section	.nv.constant0._ZN2at6native38_GLOBAL__N__9a469cfd_6_RNN_cu_eca79a6d6kernel18lstm_cell_backwardIddlLi2EEEvNS_4cuda6detail10TensorInfoIT_T1_EES9_S9_S9_S9_S9_S9_S8_S8_,"a",@progbits
	.sectionflags	@""
	.align	4
.nv.constant0._ZN2at6native38_GLOBAL__N__9a469cfd_6_RNN_cu_eca79a6d6kernel18lstm_cell_backwardIddlLi2EEEvNS_4cuda6detail10TensorInfoIT_T1_EES9_S9_S9_S9_S9_S9_S8_S8_:
	.zero		3824


//--------------------- .nv.constant0._ZN2at6native38_GLOBAL__N__9a469cfd_6_RNN_cu_eca79a6d6kernel18lstm_cell_backwardIddlLi1EEEvNS_4cuda6detail10TensorInfoIT_T1_EES9_S9_S9_S9_S9_S9_S8_S8_ --------------------------
	.section	.nv.constant0._ZN2at6native38_GLOBAL__N__9a469cfd_6_RNN_cu_eca79a6d6kernel18lstm_cell_backwardIddlLi1EEEvNS_4cuda6detail10TensorInfoIT_T1_EES9_S9_S9_S9_S9_S9_S8_S8_,"a",@progbits
	.sectionflags	@""
	.align	4
.nv.constant0._ZN2at6native38_GLOBAL__N__9a469cfd_6_RNN_cu_eca79a6d6kernel18lstm_cell_backwardIddlLi1EEEvNS_4cuda6detail10TensorInfoIT_T1_EES9_S9_S9_S9_S9_S9_S8_S8_:
	.zero		3824


//--------------------- .nv.constant0._ZN2at6native38_GLOBAL__N__9a469cfd_6_RNN_cu_eca79a6d6kernel18lstm_cell_backwardIddiLi2EEEvNS_4cuda6detail10TensorInfoIT_T1_EES9_S9_S9_S9_S9_S9_S8_S8_ --------------------------
	.section	.nv.constant0._ZN2at6native38_GLOBAL__N__9a469cfd_6_RNN_cu_eca79a6d6kernel18lstm_cell_backwardIddiLi2EEEvNS_4cuda6detail10TensorInfoIT_T1_EES9_S9_S9_S9_S9_S9_S8_S8_,"a",@progbits
	.sectionflags	@""
	.align	4
.nv.constant0._ZN2at6native38_GLOBAL__N__9a469cfd_6_RNN_cu_eca79a6d6kernel18lstm_cell_backwardIddiLi2EEEvNS_4cuda6detail10TensorInfoIT_T1_EES9_S9_S9_S9_S9_S9_S8_S8_:
	.zero		2416


//--------------------- .nv.constant0._ZN2at6native38_GLOBAL__N__9a469cfd_6_RNN_cu_eca79a6d6kernel18lstm_cell_backwardIddiLi1EEEvNS_4cuda6detail10TensorInfoIT_T1_EES9_S9_S9_S9_S9_S9_S8_S8_ --------------------------
	.section	.nv.constant0._ZN2at6native38_GLOBAL__N__9a469cfd_6_RNN_cu_eca79a6d6kernel18lstm_cell_backwardIddiLi1EEEvNS_4cuda6detail10TensorInfoIT_T1_EES9_S9_S9_S9_S9_S9_S8_S8_,"a",@progbits
	.sectionflags	@""
	.align	4
.nv.constant0._ZN2at6native38_GLOBAL__N__9a469cfd_6_RNN_cu_eca79a6d6kernel18lstm_cell_backwardIddiLi1EEEvNS_4cuda6detail10TensorInfoIT_T1_EES9_S9_S9_S9_S9_S9_S8_S8_:
	.zero		2416


//--------------------- .nv.constant0._ZN2at6native38_GLOBAL__N__9a469cfd_6_RNN_cu_eca79a6d6kernel17lstm_cell_forwardIN3c108BFloat16EflLi2EEEvNS_4cuda6detail10TensorInfoIT_T1_EESB_SB_SB_SB_SB_SB_SB_SA_SA_ --------------------------
	.section	.nv.constant0._ZN2at6native38_GLOBAL__N__9a469cfd_6_RNN_cu_eca79a6d6kernel17lstm_cell_forwardIN3c108BFloat16EflLi2EEEvNS_4cuda6detail10TensorInfoIT_T1_EESB_SB_SB_SB_SB_SB_SB_SA_SA_,"a",@progbits
	.sectionflags	@""
	.align	4
.nv.constant0._ZN2at6native38_GLOBAL__N__9a469cfd_6_RNN_cu_eca79a6d6kernel17lstm_cell_forwardIN3c108BFloat16EflLi2EEEvNS_4cuda6detail10TensorInfoIT_T1_EESB_SB_SB_SB_SB_SB_SB_SA_SA_:
	.zero		4240


//--------------------- .nv.constant0._ZN2at6native38_GLOBAL__N__9a469cfd_6_RNN_cu_eca79a6d6kernel17lstm_cell_forwardIN3c108BFloat16EflLi1EEEvNS_4cuda6detail10TensorInfoIT_T1_EESB_SB_SB_SB_SB_SB_SB_SA_SA_ --------------------------
	.section	.nv.constant0._ZN2at6native38_GLOBAL__N__9a469cfd_6_RNN_cu_eca79a6d6kernel17lstm_cell_forwardIN3c108BFloat16EflLi1EEEvNS_4cuda6detail10TensorInfoIT_T1_EESB_SB_SB_SB_SB_SB_SB_SA_SA_,"a",@progbits
	.sectionflags	@""
	.align	4
.nv.constant0._ZN2at6native38_GLOBAL__N__9a469cfd_6_RNN_cu_eca79a6d6kernel17lstm_cell_forwardIN3c108BFloat16EflLi1EEEvNS_4cuda6detail10TensorInfoIT_T1_EESB_SB_SB_SB_SB_SB_SB_SA_SA_:
	.zero		4240


//--------------------- .nv.constant0._ZN2at6native38_GLOBAL__N__9a469cfd_6_RNN_cu_eca79a6d6kernel17lstm_cell_forwardIN3c108BFloat16EfiLi2EEEvNS_4cuda6detail10TensorInfoIT_T1_EESB_SB_SB_SB_SB_SB_SB_SA_SA_ --------------------------
	.section	.nv.constant0._ZN2at6native38_GLOBAL__N__9a469cfd_6_RNN_cu_eca79a6d6kernel17lstm_cell_forwardIN3c108BFloat16EfiLi2EEEvNS_4cuda6detail10TensorInfoIT_T1_EESB_SB_SB_SB_SB_SB_SB_SA_SA_,"a",@progbits
	.sectionflags	@""
	.align	4
.nv.constant0._ZN2at6native38_GLOBAL__N__9a469cfd_6_RNN_cu_eca79a6d6kernel17lstm_cell_forwardIN3c108BFloat16EfiLi2EEEvNS_4cuda6detail10TensorInfoIT_T1_EESB_SB_SB_SB_SB_SB_SB_SA_SA_:
	.zero		2632


//--------------------- .nv.constant0._ZN2at6native38_GLOBAL__N__9a469cfd_6_RNN_cu_eca79a6d6kernel17lstm_cell_forwardIN3c108BFloat16EfiLi1EEEvNS_4cuda6detail10TensorInfoIT_T1_EESB_SB_SB_SB_SB_SB_SB_SA_SA_ --------------------------
	.section	.nv.constant0._ZN2at6native38_GLOBAL__N__9a469cfd_6_RNN_cu_eca79a6d6kernel17lstm_cell_forwardIN3c108BFloat16EfiLi1EEEvNS_4cuda6detail10TensorInfoIT_T1_EESB_SB_SB_SB_SB_SB_SB_SA_SA_,"a",@progbits
	.sectionflags	@""
	.align	4
.nv.constant0._ZN2at6native38_GLOBAL__N__9a469cfd_6_RNN_cu_eca79a6d6kernel17lstm_cell_forwardIN3c108BFloat16EfiLi1EEEvNS_4cuda6detail10TensorInfoIT_T1_EESB_SB_SB_SB_SB_SB_SB_SA_SA_:
	.zero		2632


//--------------------- .nv.constant0._ZN2at6native38_GLOBAL__N__9a469cfd_6_RNN_cu_eca79a6d6kernel17lstm_cell_forwardIN3c104HalfEflLi2EEEvNS_4cuda6detail10TensorInfoIT_T1_EESB_SB_SB_SB_SB_SB_SB_SA_SA_ --------------------------
	.section	.nv.constant0._ZN2at6native38_GLOBAL__N__9a469cfd_6_RNN_cu_eca79a6d6kernel17lstm_cell_forwardIN3c104HalfEflLi2EEEvNS_4cuda6detail10TensorInfoIT_T1_EESB_SB_SB_SB_SB_SB_SB_SA_SA_,"a",@progbits
	.sectionflags	@""
	.align	4
.nv.constant0._ZN2at6native38_GLOBAL__N__9a469cfd_6_RNN_cu_eca79a6d6kernel17lstm_cell_forwardIN3c104HalfEflLi2EEEvNS_4cuda6detail10TensorInfoIT_T1_EESB_SB_SB_SB_SB_SB_SB_SA_SA_:
	.zero		4240


//--------------------- .nv.constant0._ZN2at6native38_GLOBAL__N__9a469cfd_6_RNN_cu_eca79a6d6kernel17lstm_cell_forwardIN3c104HalfEflLi1EEEvNS_4cuda6detail10TensorInfoIT_T1_EESB_SB_SB_SB_SB_SB_SB_SA_SA_ --------------------------
	.section	.nv.constant0._ZN2at6native38_GLOBAL__N__9a469cfd_6_RNN_cu_eca79a6d6kernel17lstm_cell_forwardIN3c104HalfEflLi1EEEvNS_4cuda6detail10TensorInfoIT_T1_EESB_SB_SB_SB_SB_SB_SB_SA_SA_,"a",@progbits
	.sectionflags	@""
	.align	4
.nv.constant0._ZN2at6native38_GLOBAL__N__9a469cfd_6_RNN_cu_eca79a6d6kernel17lstm_cell_forwardIN3c104HalfEflLi1EEEvNS_4cuda6detail10TensorInfoIT_T1_EESB_SB_SB_SB_SB_SB_SB_SA_SA_:
	.zero		4240


//--------------------- .nv.constant0._ZN2at6native38_GLOBAL__N__9a469cfd_6_RNN_cu_eca79a6d6kernel17lstm_cell_forwardIN3c104HalfEfiLi2EEEvNS_4cuda6detail10TensorInfoIT_T1_EESB_SB_SB_SB_SB_SB_SB_SA_SA_ --------------------------
	.section	.nv.constant0._ZN2at6native38_GLOBAL__N__9a469cfd_6_RNN_cu_eca79a6d6kernel17lstm_cell_forwardIN3c104HalfEfiLi2EEEvNS_4cuda6detail10TensorInfoIT_T1_EESB_SB_SB_SB_SB_SB_SB_SA_SA_,"a",@progbits
	.sectionflags	@""
	.align	4
.nv.constant0._ZN2at6native38_GLOBAL__N__9a469cfd_6_RNN_cu_eca79a6d6kernel17lstm_cell_forwardIN3c104HalfEfiLi2EEEvNS_4cuda6detail10TensorInfoIT_T1_EESB_SB_SB_SB_SB_SB_SB_SA_SA_:
	.zero		2632


//--------------------- .nv.constant0._ZN2at6native38_GLOBAL__N__9a469cfd_6_RNN_cu_eca79a6d6kernel17lstm_cell_forwardIN3c104HalfEfiLi1EEEvNS_4cuda6detail10TensorInfoIT_T1_EESB_SB_SB_SB_SB_SB_SB_SA_SA_ --------------------------
	.section	.nv.constant0._ZN2at6native38_GLOBAL__N__9a469cfd_6_RNN_cu_eca79a6d6kernel17lstm_cell_forwardIN3c104HalfEfiLi1EEEvNS_4cuda6detail10TensorInfoIT_T1_EESB_SB_SB_SB_SB_SB_SB_SA_SA_,"a",@progbits
	.sectionflags	@""
	.align	4
.nv.constant0._ZN2at6native38_GLOBAL__N__9a469cfd_6_RNN_cu_eca79a6d6kernel17lstm_cell_forwardIN3c104HalfEfiLi1EEEvNS_4cuda6detail10TensorInfoIT_T1_EESB_SB_SB_SB_SB_SB_SB_SA_SA_:
	.zero		2632


//--------------------- .nv.constant0._ZN2at6native38_GLOBAL__N__9a469cfd_6_RNN_cu_eca79a6d6kernel17lstm_cell_forwardIfflLi2EEEvNS_4cuda6detail10TensorInfoIT_T1_EES9_S9_S9_S9_S9_S9_S9_S8_S8_ --------------------------
	.section	.nv.constant0._ZN2at6native38_GLOBAL__N__9a469cfd_6_RNN_cu_eca79a6d6kernel17lstm_cell_forwardIfflLi2EEEvNS_4cuda6detail10TensorInfoIT_T1_EES9_S9_S9_S9_S9_S9_S9_S8_S8_,"a",@progbits
	.sectionflags	@""
	.align	4
.nv.constant0._ZN2at6native38_GLOBAL__N__9a469cfd_6_RNN_cu_eca79a6d6kernel17lstm_cell_forwardIfflLi2EEEvNS_4cuda6detail10TensorInfoIT_T1_EES9_S9_S9_S9_S9_S9_S9_S8_S8_:
	.zero		4240


//--------------------- .nv.constant0._ZN2at6native38_GLOBAL__N__9a469cfd_6_RNN_cu_eca79a6d6kernel17lstm_cell_forwardIfflLi1EEEvNS_4cuda6detail10TensorInfoIT_T1_EES9_S9_S9_S9_S9_S9_S9_S8_S8_ --------------------------
	.section	.nv.constant0._ZN2at6native38_GLOBAL__N__9a469cfd_6_RNN_cu_eca79a6d6kernel17lstm_cell_forwardIfflLi1EEEvNS_4cuda6detail10TensorInfoIT_T1_EES9_S9_S9_S9_S9_S9_S9_S8_S8_,"a",@progbits
	.sectionflags	@""
	.align	4
.nv.constant0._ZN2at6native38_GLOBAL__N__9a469cfd_6_RNN_cu_eca79a6d6kernel17lstm_cell_forwardIfflLi1EEEvNS_4cuda6detail10TensorInfoIT_T1_EES9_S9_S9_S9_S9_S9_S9_S8_S8_:
	.zero		4240


//--------------------- .nv.constant0._ZN2at6native38_GLOBAL__N__9a469cfd_6_RNN_cu_eca79a6d6kernel17lstm_cell_forwardIffiLi2EEEvNS_4cuda6detail10TensorInfoIT_T1_EES9_S9_S9_S9_S9_S9_S9_S8_S8_ --------------------------
	.section	.nv.constant0._ZN2at6native38_GLOBAL__N__9a469cfd_6_RNN_cu_eca79a6d6kernel17lstm_cell_forwardIffiLi2EEEvNS_4cuda6detail10TensorInfoIT_T1_EES9_S9_S9_S9_S9_S9_S9_S8_S8_,"a",@progbits
	.sectionflags	@""
	.align	4
.nv.constant0._ZN2at6native38_GLOBAL__N__9a469cfd_6_RNN_cu_eca79a6d6kernel17lstm_cell_forwardIffiLi2EEEvNS_4cuda6detail10TensorInfoIT_T1_EES9_S9_S9_S9_S9_S9_S9_S8_S8_:
	.zero		2632


//--------------------- .nv.constant0._ZN2at6native38_GLOBAL__N__9a469cfd_6_RNN_cu_eca79a6d6kernel17lstm_cell_forwardIffiLi1EEEvNS_4cuda6detail10TensorInfoIT_T1_EES9_S9_S9_S9_S9_S9_S9_S8_S8_ --------------------------
	.section	.nv.constant0._ZN2at6native38_GLOBAL__N__9a469cfd_6_RNN_cu_eca79a6d6kernel17lstm_cell_forwardIffiLi1EEEvNS_4cuda6detail10TensorInfoIT_T1_EES9_S9_S9_S9_S9_S9_S9_S8_S8_,"a",@progbits
	.sectionflags	@""
	.align	4
.nv.constant0._ZN2at6native38_GLOBAL__N__9a469cfd_6_RNN_cu_eca79a6d6kernel17lstm_cell_forwardIffiLi1EEEvNS_4cuda6detail10TensorInfoIT_T1_EES9_S9_S9_S9_S9_S9_S9_S8_S8_:
	.zero		2632


//--------------------- .nv.constant0._ZN2at6native38_GLOBAL__N__9a469cfd_6_RNN_cu_eca79a6d6kernel17lstm_cell_forwardIddlLi2EEEvNS_4cuda6detail10TensorInfoIT_T1_EES9_S9_S9_S9_S9_S9_S9_S8_S8_ --------------------------
	.section	.nv.constant0._ZN2at6native38_GLOBAL__N__9a469cfd_6_RNN_cu_eca79a6d6kernel17lstm_cell_forwardIddlLi2EEEvNS_4cuda6detail10TensorInfoIT_T1_EES9_S9_S9_S9_S9_S9_S9_S8_S8_,"a",@progbits
	.sectionflags	@""
	.align	4
.nv.constant0._ZN2at6native38_GLOBAL__N__9a469cfd_6_RNN_cu_eca79a6d6kernel17lstm_cell_forwardIddlLi2EEEvNS_4cuda6detail10TensorInfoIT_T1_EES9_S9_S9_S9_S9_S9_S9_S8_S8_:
	.zero		4240


//--------------------- .nv.constant0._ZN2at6native38_GLOBAL__N__9a469cfd_6_RNN_cu_eca79a6d6kernel17lstm_cell_forwardIddlLi1EEEvNS_4cuda6detail10TensorInfoIT_T1_EES9_S9_S9_S9_S9_S9_S9_S8_S8_ --------------------------
	.section	.nv.constant0._ZN2at6native38_GLOBAL__N__9a469cfd_6_RNN_cu_eca79a6d6kernel17lstm_cell_forwardIddlLi1EEEvNS_4cuda6detail10TensorInfoIT_T1_EES9_S9_S9_S9_S9_S9_S9_S8_S8_,"a",@progbits
	.sectionflags	@""
	.align	4
.nv.constant0._ZN2at6native38_GLOBAL__N__9a469cfd_6_RNN_cu_eca79a6d6kernel17lstm_cell_forwardIddlLi1EEEvNS_4cuda6detail10TensorInfoIT_T1_EES9_S9_S9_S9_S9_S9_S9_S8_S8_:
	.zero		4240


//--------------------- .nv.constant0._ZN2at6native38_GLOBAL__N__9a469cfd_6_RNN_cu_eca79a6d6kernel17lstm_cell_forwardIddiLi2EEEvNS_4cuda6detail10TensorInfoIT_T1_EES9_S9_S9_S9_S9_S9_S9_S8_S8_ --------------------------
	.section	.nv.constant0._ZN2at6native38_GLOBAL__N__9a469cfd_6_RNN_cu_eca79a6d6kernel17lstm_cell_forwardIddiLi2EEEvNS_4cuda6detail10TensorInfoIT_T1_EES9_S9_S9_S9_S9_S9_S9_S8_S8_,"a",@progbits
	.sectionflags	@""
	.align	4
.nv.constant0._ZN2at6native38_GLOBAL__N__9a469cfd_6_RNN_cu_eca79a6d6kernel17lstm_cell_forwardIddiLi2EEEvNS_4cuda6detail10TensorInfoIT_T1_EES9_S9_S9_S9_S9_S9_S9_S8_S8_:
	.zero		2632


//--------------------- .nv.constant0._ZN2at6native38_GLOBAL__N__9a469cfd_6_RNN_cu_eca79a6d6kernel17lstm_cell_forwardIddiLi1EEEvNS_4cuda6detail10TensorInfoIT_T1_EES9_S9_S9_S9_S9_S9_S9_S8_S8_ --------------------------
	.section	.nv.constant0._ZN2at6native38_GLOBAL__N__9a469cfd_6_RNN_cu_eca79a6d6kernel17lstm_cell_forwardIddiLi1EEEvNS_4cuda6detail10TensorInfoIT_T1_EES9_S9_S9_S9_S9_S9_S9_S8_S8_,"a",@progbits
	.sectionflags	@""
	.align	4
.nv.constant0._ZN2at6native38_GLOBAL__N__9a469cfd_6_RNN_cu_eca79a6d6kernel17lstm_cell_forwardIddiLi1EEEvNS_4cuda6detail10TensorInfoIT_T1_EES9_S9_S9_S9_S9_S9_S9_S8_S8_:
	.zero		2632


//--------------------- SYMBOLS --------------------------

	.type		.nv.reservedSmem.offset0,@object
	.size		.nv.reservedSmem.offset0,0x4
